	.target	sm_80

	.elftype	@"ET_EXEC"


//--------------------- .note.nv.tkinfo           --------------------------
	.section	.note.nv.tkinfo,"",@"SHT_NOTE"
	.sectionflags	@"SHF_NOTE_NV_TKINFO"
	.tkinfo
        /*0018*/ 	.word	0x00000002
        /*0030*/ 	.string	""
        /*0030*/ 	.string	"ptxas"
        /*0030*/ 	.string	"Cuda compilation tools, release 13.0, V13.0.88"
        /*0030*/ 	.string	"Build cuda_13.0.r13.0/compiler.36424714_0"
        /*0030*/ 	.string	"-v  -suppress-debug-info  -lineinfo  -arch sm_80 "



//--------------------- .note.nv.cuinfo           --------------------------
	.section	.note.nv.cuinfo,"",@"SHT_NOTE"
	.sectionflags	@"SHF_NOTE_NV_CUINFO"
        /*0018*/ 	.short	0x0002
        /*001a*/ 	.short	0x0050
        /*001c*/ 	.short	0x0082
	.zero		2


//--------------------- .nv.info                  --------------------------
	.section	.nv.info,"",@"SHT_CUDA_INFO"
	.align	4


	//----- nvinfo : EIATTR_REGCOUNT
	.align		4
        /*0000*/ 	.byte	0x04, 0x2f
        /*0002*/ 	.short	(.L_1 - .L_0)
	.align		4
.L_0:
        /*0004*/ 	.word	index@(matmul_kernel)
        /*0008*/ 	.word	0x000000ff


	//----- nvinfo : EIATTR_FRAME_SIZE
	.align		4
.L_1:
        /*000c*/ 	.byte	0x04, 0x11
        /*000e*/ 	.short	(.L_3 - .L_2)
	.align		4
.L_2:
        /*0010*/ 	.word	index@(matmul_kernel)
        /*0014*/ 	.word	0x00001200


	//----- nvinfo : EIATTR_MIN_STACK_SIZE
	.align		4
.L_3:
        /*0018*/ 	.byte	0x04, 0x12
        /*001a*/ 	.short	(.L_5 - .L_4)
	.align		4
.L_4:
        /*001c*/ 	.word	index@(matmul_kernel)
        /*0020*/ 	.word	0x00001200
.L_5:


//--------------------- .nv.info.matmul_kernel    --------------------------
	.section	.nv.info.matmul_kernel,"",@"SHT_CUDA_INFO"
	.sectionflags	@""
	.align	4


	//----- nvinfo : EIATTR_CUDA_API_VERSION
	.align		4
        /*0000*/ 	.byte	0x04, 0x37
        /*0002*/ 	.short	(.L_7 - .L_6)
.L_6:
        /*0004*/ 	.word	0x00000082


	//----- nvinfo : EIATTR_SW2861232_WAR
	.align		4
.L_7:
        /*0008*/ 	.byte	0x01, 0x35
	.zero		2


	//----- nvinfo : EIATTR_PARAM_CBANK
	.align		4
        /*000c*/ 	.byte	0x04, 0x0a
        /*000e*/ 	.short	(.L_9 - .L_8)
	.align		4
.L_8:
        /*0010*/ 	.word	index@(.nv.constant0.matmul_kernel)
        /*0014*/ 	.short	0x0160
        /*0016*/ 	.short	0x0050


	//----- nvinfo : EIATTR_CBANK_PARAM_SIZE
	.align		4
.L_9:
        /*0018*/ 	.byte	0x03, 0x19
        /*001a*/ 	.short	0x0050


	//----- nvinfo : EIATTR_KPARAM_INFO
	.align		4
        /*001c*/ 	.byte	0x04, 0x17
        /*001e*/ 	.short	(.L_11 - .L_10)
.L_10:
        /*0020*/ 	.word	0x00000000
        /*0024*/ 	.short	0x000d
        /*0026*/ 	.short	0x0048
        /*0028*/ 	.byte	0x00, 0xf4, 0x21, 0x00


	//----- nvinfo : EIATTR_KPARAM_INFO
	.align		4
.L_11:
        /*002c*/ 	.byte	0x04, 0x17
        /*002e*/ 	.short	(.L_13 - .L_12)
.L_12:
        /*0030*/ 	.word	0x00000000
        /*0034*/ 	.short	0x000c
        /*0036*/ 	.short	0x0040
        /*0038*/ 	.byte	0x00, 0xf4, 0x21, 0x00


	//----- nvinfo : EIATTR_KPARAM_INFO
	.align		4
.L_13:
        /*003c*/ 	.byte	0x04, 0x17
        /*003e*/ 	.short	(.L_15 - .L_14)
.L_14:
        /*0040*/ 	.word	0x00000000
        /*0044*/ 	.short	0x000b
        /*0046*/ 	.short	0x0038
        /*0048*/ 	.byte	0x00, 0xf0, 0x11, 0x00


	//----- nvinfo : EIATTR_KPARAM_INFO
	.align		4
.L_15:
        /*004c*/ 	.byte	0x04, 0x17
        /*004e*/ 	.short	(.L_17 - .L_16)
.L_16:
        /*0050*/ 	.word	0x00000000
        /*0054*/ 	.short	0x000a
        /*0056*/ 	.short	0x0034
        /*0058*/ 	.byte	0x00, 0xf0, 0x11, 0x00


	//----- nvinfo : EIATTR_KPARAM_INFO
	.align		4
.L_17:
        /*005c*/ 	.byte	0x04, 0x17
        /*005e*/ 	.short	(.L_19 - .L_18)
.L_18:
        /*0060*/ 	.word	0x00000000
        /*0064*/ 	.short	0x0009
        /*0066*/ 	.short	0x0030
        /*0068*/ 	.byte	0x00, 0xf0, 0x11, 0x00


	//----- nvinfo : EIATTR_KPARAM_INFO
	.align		4
.L_19:
        /*006c*/ 	.byte	0x04, 0x17
        /*006e*/ 	.short	(.L_21 - .L_20)
.L_20:
        /*0070*/ 	.word	0x00000000
        /*0074*/ 	.short	0x0008
        /*0076*/ 	.short	0x002c
        /*0078*/ 	.byte	0x00, 0xf0, 0x11, 0x00


	//----- nvinfo : EIATTR_KPARAM_INFO
	.align		4
.L_21:
        /*007c*/ 	.byte	0x04, 0x17
        /*007e*/ 	.short	(.L_23 - .L_22)
.L_22:
        /*0080*/ 	.word	0x00000000
        /*0084*/ 	.short	0x0007
        /*0086*/ 	.short	0x0028
        /*0088*/ 	.byte	0x00, 0xf0, 0x11, 0x00


	//----- nvinfo : EIATTR_KPARAM_INFO
	.align		4
.L_23:
        /*008c*/ 	.byte	0x04, 0x17
        /*008e*/ 	.short	(.L_25 - .L_24)
.L_24:
        /*0090*/ 	.word	0x00000000
        /*0094*/ 	.short	0x0006
        /*0096*/ 	.short	0x0024
        /*0098*/ 	.byte	0x00, 0xf0, 0x11, 0x00


	//----- nvinfo : EIATTR_KPARAM_INFO
	.align		4
.L_25:
        /*009c*/ 	.byte	0x04, 0x17
        /*009e*/ 	.short	(.L_27 - .L_26)
.L_26:
        /*00a0*/ 	.word	0x00000000
        /*00a4*/ 	.short	0x0005
        /*00a6*/ 	.short	0x0020
        /*00a8*/ 	.byte	0x00, 0xf0, 0x11, 0x00


	//----- nvinfo : EIATTR_KPARAM_INFO
	.align		4
.L_27:
        /*00ac*/ 	.byte	0x04, 0x17
        /*00ae*/ 	.short	(.L_29 - .L_28)
.L_28:
        /*00b0*/ 	.word	0x00000000
        /*00b4*/ 	.short	0x0004
        /*00b6*/ 	.short	0x001c
        /*00b8*/ 	.byte	0x00, 0xf0, 0x11, 0x00


	//----- nvinfo : EIATTR_KPARAM_INFO
	.align		4
.L_29:
        /*00bc*/ 	.byte	0x04, 0x17
        /*00be*/ 	.short	(.L_31 - .L_30)
.L_30:
        /*00c0*/ 	.word	0x00000000
        /*00c4*/ 	.short	0x0003
        /*00c6*/ 	.short	0x0018
        /*00c8*/ 	.byte	0x00, 0xf0, 0x11, 0x00


	//----- nvinfo : EIATTR_KPARAM_INFO
	.align		4
.L_31:
        /*00cc*/ 	.byte	0x04, 0x17
        /*00ce*/ 	.short	(.L_33 - .L_32)
.L_32:
        /*00d0*/ 	.word	0x00000000
        /*00d4*/ 	.short	0x0002
        /*00d6*/ 	.short	0x0010
        /*00d8*/ 	.byte	0x00, 0xf4, 0x21, 0x00


	//----- nvinfo : EIATTR_KPARAM_INFO
	.align		4
.L_33:
        /*00dc*/ 	.byte	0x04, 0x17
        /*00de*/ 	.short	(.L_35 - .L_34)
.L_34:
        /*00e0*/ 	.word	0x00000000
        /*00e4*/ 	.short	0x0001
        /*00e6*/ 	.short	0x0008
        /*00e8*/ 	.byte	0x00, 0xf4, 0x21, 0x00


	//----- nvinfo : EIATTR_KPARAM_INFO
	.align		4
.L_35:
        /*00ec*/ 	.byte	0x04, 0x17
        /*00ee*/ 	.short	(.L_37 - .L_36)
.L_36:
        /*00f0*/ 	.word	0x00000000
        /*00f4*/ 	.short	0x0000
        /*00f6*/ 	.short	0x0000
        /*00f8*/ 	.byte	0x00, 0xf4, 0x21, 0x00


	//----- nvinfo : EIATTR_MAXREG_COUNT
	.align		4
.L_37:
        /*00fc*/ 	.byte	0x03, 0x1b
        /*00fe*/ 	.short	0x00ff


	//----- nvinfo : EIATTR_NUM_BARRIERS
	.align		4
        /*0100*/ 	.byte	0x02, 0x4c
        /*0102*/ 	.byte	0x01
	.zero		1


	//----- nvinfo : EIATTR_ANNOTATIONS
	.align		4
        /*0104*/ 	.byte	0x04, 0x55
        /*0106*/ 	.short	(.L_39 - .L_38)


	//   ....[0]....
.L_38:
        /*0108*/ 	.word	0x00000001
        /*010c*/ 	.byte	0xf0, 0x0c, 0x00, 0x00, 0x01, 0x00, 0x00, 0x00, 0x70, 0x0d, 0x00, 0x00, 0x01, 0x00, 0x00, 0x00
        /* <DEDUP_REMOVED lines=2139> */
        /*86cc*/ 	.byte	0x00, 0x82, 0x02, 0x00, 0x01, 0x00, 0x00, 0x00, 0x30, 0x82, 0x02, 0x00


	//----- nvinfo : EIATTR_MERCURY_ISA_VERSION
	.align		4
.L_39:
        /*86d8*/ 	.byte	0x03, 0x5f
        /*86da*/ 	.short	0x0000


	//----- nvinfo : EIATTR_EXIT_INSTR_OFFSETS
	.align		4
        /*86dc*/ 	.byte	0x04, 0x1c
        /*86de*/ 	.short	(.L_41 - .L_40)


	//   ....[0]....
.L_40:
        /*86e0*/ 	.word	0x0002b3c0


	//   ....[1]....
        /*86e4*/ 	.word	0x0002b3e0


	//----- nvinfo : EIATTR_REQNTID
	.align		4
.L_41:
        /*86e8*/ 	.byte	0x04, 0x10
        /*86ea*/ 	.short	(.L_43 - .L_42)
.L_42:
        /*86ec*/ 	.word	0x00000080
        /*86f0*/ 	.word	0x00000001
        /*86f4*/ 	.word	0x00000001
.L_43:


//--------------------- .nv.callgraph             --------------------------
	.section	.nv.callgraph,"",@"SHT_CUDA_CALLGRAPH"
	.align	4
	.sectionentsize	8
	.align		4
        /*0000*/ 	.word	0x00000000
	.align		4
        /*0004*/ 	.word	0xffffffff
	.align		4
        /*0008*/ 	.word	0x00000000
	.align		4
        /*000c*/ 	.word	0xfffffffe
	.align		4
        /*0010*/ 	.word	0x00000000
	.align		4
        /*0014*/ 	.word	0xfffffffd
	.align		4
        /*0018*/ 	.word	0x00000000
	.align		4
        /*001c*/ 	.word	0xfffffffc


//--------------------- .nv.rel.action            --------------------------
	.section	.nv.rel.action,"",@"SHT_CUDA_RELOCINFO"
	.align	8
	.sectionentsize	8
        /*0000*/ 	.byte	0x73, 0x00, 0x00, 0x00, 0x00, 0x00, 0x00, 0x00, 0x00, 0x00, 0x00, 0x11, 0x25, 0x00, 0x05, 0x36


//--------------------- .nv.constant0.matmul_kernel --------------------------
	.section	.nv.constant0.matmul_kernel,"a",@progbits
	.sectionflags	@""
	.align	4
.nv.constant0.matmul_kernel:
	.zero		432


//--------------------- .text.matmul_kernel       --------------------------
	.section	.text.matmul_kernel,"ax",@progbits
	.sectioninfo	@"SHI_REGISTERS=255"
	.align	128
        .global         matmul_kernel
        .type           matmul_kernel,@function
        .size           matmul_kernel,(.L_x_3 - matmul_kernel)
        .other          matmul_kernel,@"STO_CUDA_ENTRY STV_DEFAULT"
matmul_kernel:
.text.matmul_kernel:
[----:B------:R-:W-:Y:S02]  /*0000*/  IMAD.MOV.U32 R1, RZ, RZ, c[0x0][0x28] ;  /* 0x00000a00ff017624 */ /* 0x000fe400078e00ff */
[----:B------:R-:W-:Y:S01]  /*0010*/  IMAD.MOV.U32 R0, RZ, RZ, c[0x0][0x17c] ;  /* 0x00005f00ff007624 */ /* 0x000fe200078e00ff */
[----:B------:R-:W1:Y:S01]  /*0020*/  S2R R5, SR_CTAID.X ;  /* 0x0000000000057919 */ /* 0x000e620000002500 */
[----:B------:R-:W-:Y:S01]  /*0030*/  IMAD.MOV.U32 R138, RZ, RZ, c[0x0][0x180] ;  /* 0x00006000ff8a7624 */ /* 0x000fe200078e00ff */
[----:B------:R-:W-:Y:S01]  /*0040*/  IABS R21, c[0x0][0x178] ;  /* 0x00005e0000157a13 */ /* 0x000fe20000000000 */
[----:B------:R-:W-:Y:S01]  /*0050*/  IMAD.MOV.U32 R204, RZ, RZ, c[0x0][0x188] ;  /* 0x00006200ffcc7624 */ /* 0x000fe200078e00ff */
[----:B------:R-:W-:Y:S01]  /*0060*/  IADD3 R0, R0, 0x7f, RZ ;  /* 0x0000007f00007810 */ /* 0x000fe20007ffe0ff */
[----:B------:R-:W2:Y:S01]  /*0070*/  S2R R176, SR_TID.X ;  /* 0x0000000000b07919 */ /* 0x000ea20000002100 */
[----:B------:R-:W-:Y:S01]  /*0080*/  IADD3 R23, R138, -0x32, RZ ;  /* 0xffffffce8a177810 */ /* 0x000fe20007ffe0ff */
[----:B------:R-:W-:Y:S01]  /*0090*/  ULDC.64 UR8, c[0x0][0x118] ;  /* 0x0000460000087ab9 */ /* 0x000fe20000000a00 */
[----:B------:R-:W-:Y:S01]  /*00a0*/  SHF.R.S32.HI R3, RZ, 0x1f, R0 ;  /* 0x0000001fff037819 */ /* 0x000fe20000011400 */
[----:B------:R-:W-:Y:S01]  /*00b0*/  IMAD.MOV.U32 R144, RZ, RZ, RZ ;  /* 0x000000ffff907224 */ /* 0x000fe200078e00ff */
[----:B------:R-:W-:-:S02]  /*00c0*/  IADD3 R1, R1, -0x1200, RZ ;  /* 0xffffee0001017810 */ /* 0x000fc40007ffe0ff */
[----:B------:R-:W-:Y:S02]  /*00d0*/  LEA.HI R3, R3, R0, RZ, 0x7 ;  /* 0x0000000003037211 */ /* 0x000fe400078f38ff */
[----:B------:R-:W-:Y:S02]  /*00e0*/  IADD3 R159, R138, -0x20, RZ ;  /* 0xffffffe08a9f7810 */ /* 0x000fe40007ffe0ff */
[----:B------:R-:W-:Y:S02]  /*00f0*/  SHF.R.S32.HI R4, RZ, 0x7, R3 ;  /* 0x00000007ff047819 */ /* 0x000fe40000011403 */
[----:B------:R-:W-:Y:S02]  /*0100*/  IABS R162, c[0x0][0x17c] ;  /* 0x00005f0000a27a13 */ /* 0x000fe40000000000 */
[-C--:B------:R-:W-:Y:S02]  /*0110*/  IABS R7, R4.reuse ;  /* 0x0000000400077213 */ /* 0x080fe40000000000 */
[----:B------:R-:W-:-:S02]  /*0120*/  IABS R10, R4 ;  /* 0x00000004000a7213 */ /* 0x000fc40000000000 */
[----:B------:R-:W3:Y:S01]  /*0130*/  I2F.RP R0, R7 ;  /* 0x0000000700007306 */ /* 0x000ee20000209400 */
[----:B-1----:R-:W-:Y:S02]  /*0140*/  IABS R8, R5 ;  /* 0x0000000500087213 */ /* 0x002fe40000000000 */
[----:B------:R-:W-:Y:S02]  /*0150*/  IADD3 R78, R138, -0x3, RZ ;  /* 0xfffffffd8a4e7810 */ /* 0x000fe40007ffe0ff */
[----:B--2---:R-:W-:Y:S02]  /*0160*/  LOP3.LUT R34, R176, 0x7f, RZ, 0xc0, !PT ;  /* 0x0000007fb0227812 */ /* 0x004fe400078ec0ff */
[----:B------:R-:W-:Y:S02]  /*0170*/  IADD3 R174, R138, -0x4, RZ ;  /* 0xfffffffc8aae7810 */ /* 0x000fe40007ffe0ff */
[----:B------:R-:W-:Y:S01]  /*0180*/  LOP3.LUT R231, RZ, c[0x0][0x17c], RZ, 0x33, !PT ;  /* 0x00005f00ffe77a12 */ /* 0x000fe200078e33ff */
[----:B---3--:R-:W1:Y:S02]  /*0190*/  MUFU.RCP R0, R0 ;  /* 0x0000000000007308 */ /* 0x008e640000001000 */
[----:B-1----:R-:W-:Y:S01]  /*01a0*/  IADD3 R2, R0, 0xffffffe, RZ ;  /* 0x0ffffffe00027810 */ /* 0x002fe20007ffe0ff */
[----:B------:R-:W-:-:S05]  /*01b0*/  IMAD.MOV R0, RZ, RZ, -R10 ;  /* 0x000000ffff007224 */ /* 0x000fca00078e0a0a */
[----:B------:R1:W2:Y:S02]  /*01c0*/  F2I.FTZ.U32.TRUNC.NTZ R3, R2 ;  /* 0x0000000200037305 */ /* 0x0002a4000021f000 */
[----:B-1----:R-:W-:Y:S02]  /*01d0*/  IMAD.MOV.U32 R2, RZ, RZ, RZ ;  /* 0x000000ffff027224 */ /* 0x002fe400078e00ff */
[----:B--2---:R-:W-:-:S04]  /*01e0*/  IMAD.MOV R6, RZ, RZ, -R3 ;  /* 0x000000ffff067224 */ /* 0x004fc800078e0a03 */
[----:B------:R-:W-:Y:S02]  /*01f0*/  IMAD R9, R6, R7, RZ ;  /* 0x0000000706097224 */ /* 0x000fe400078e02ff */
[----:B------:R-:W-:Y:S02]  /*0200*/  IMAD.MOV.U32 R6, RZ, RZ, R8 ;  /* 0x000000ffff067224 */ /* 0x000fe400078e0008 */
[----:B------:R-:W-:-:S06]  /*0210*/  IMAD.HI.U32 R3, R3, R9, R2 ;  /* 0x0000000903037227 */ /* 0x000fcc00078e0002 */
[----:B------:R-:W-:-:S04]  /*0220*/  IMAD.HI.U32 R3, R3, R6, RZ ;  /* 0x0000000603037227 */ /* 0x000fc800078e00ff */
[----:B------:R-:W-:-:S05]  /*0230*/  IMAD R0, R3, R0, R6 ;  /* 0x0000000003007224 */ /* 0x000fca00078e0206 */
[----:B------:R-:W-:-:S13]  /*0240*/  ISETP.GT.U32.AND P1, PT, R7, R0, PT ;  /* 0x000000000700720c */ /* 0x000fda0003f24070 */
[----:B------:R-:W-:Y:S01]  /*0250*/  @!P1 IMAD.IADD R0, R0, 0x1, -R7 ;  /* 0x0000000100009824 */ /* 0x000fe200078e0a07 */
[----:B------:R-:W-:Y:S02]  /*0260*/  @!P1 IADD3 R3, R3, 0x1, RZ ;  /* 0x0000000103039810 */ /* 0x000fe40007ffe0ff */
[----:B------:R-:W-:Y:S02]  /*0270*/  ISETP.NE.AND P1, PT, R4, RZ, PT ;  /* 0x000000ff0400720c */ /* 0x000fe40003f25270 */
[----:B------:R-:W-:Y:S02]  /*0280*/  ISETP.GE.U32.AND P0, PT, R0, R7, PT ;  /* 0x000000070000720c */ /* 0x000fe40003f06070 */
[----:B------:R-:W-:-:S04]  /*0290*/  LOP3.LUT R0, R5, R4, RZ, 0x3c, !PT ;  /* 0x0000000405007212 */ /* 0x000fc800078e3cff */
[----:B------:R-:W-:Y:S01]  /*02a0*/  ISETP.GE.AND P2, PT, R0, RZ, PT ;  /* 0x000000ff0000720c */ /* 0x000fe20003f46270 */
[----:B------:R-:W-:-:S05]  /*02b0*/  IMAD.MOV.U32 R0, RZ, RZ, c[0x0][0x178] ;  /* 0x00005e00ff007624 */ /* 0x000fca00078e00ff */
[----:B------:R-:W-:Y:S02]  /*02c0*/  IADD3 R0, R0, 0x1ff, RZ ;  /* 0x000001ff00007810 */ /* 0x000fe40007ffe0ff */
[----:B------:R-:W-:-:S05]  /*02d0*/  @P0 IADD3 R3, R3, 0x1, RZ ;  /* 0x0000000103030810 */ /* 0x000fca0007ffe0ff */
[----:B------:R-:W-:Y:S01]  /*02e0*/  IMAD.MOV.U32 R18, RZ, RZ, R3 ;  /* 0x000000ffff127224 */ /* 0x000fe200078e0003 */
[----:B------:R-:W-:-:S03]  /*02f0*/  SHF.R.S32.HI R3, RZ, 0x1f, R0 ;  /* 0x0000001fff037819 */ /* 0x000fc60000011400 */
[----:B------:R-:W-:Y:S01]  /*0300*/  @!P2 IMAD.MOV R18, RZ, RZ, -R18 ;  /* 0x000000ffff12a224 */ /* 0x000fe200078e0a12 */
[----:B------:R-:W-:Y:S02]  /*0310*/  LEA.HI R3, R3, R0, RZ, 0x9 ;  /* 0x0000000003037211 */ /* 0x000fe400078f48ff */
[----:B------:R-:W-:-:S04]  /*0320*/  @!P1 LOP3.LUT R18, RZ, R4, RZ, 0x33, !PT ;  /* 0x00000004ff129212 */ /* 0x000fc800078e33ff */
[----:B------:R-:W-:Y:S01]  /*0330*/  LEA.HI.SX32 R3, R3, -R18, 0x17 ;  /* 0x8000001203037211 */ /* 0x000fe200078fbaff */
[----:B------:R-:W-:-:S03]  /*0340*/  IMAD.MOV R6, RZ, RZ, -R18 ;  /* 0x000000ffff067224 */ /* 0x000fc600078e0a12 */
[----:B------:R-:W-:Y:S01]  /*0350*/  IMNMX R20, R3, 0x1, PT ;  /* 0x0000000103147817 */ /* 0x000fe20003800200 */
[----:B------:R-:W-:-:S03]  /*0360*/  IMAD R19, R4, R6, R5 ;  /* 0x0000000604137224 */ /* 0x000fc600078e0205 */
[----:B------:R-:W-:Y:S02]  /*0370*/  IABS R7, R20 ;  /* 0x0000001400077213 */ /* 0x000fe40000000000 */
[----:B------:R-:W-:Y:S02]  /*0380*/  IABS R6, R19 ;  /* 0x0000001300067213 */ /* 0x000fe40000000000 */
[----:B------:R-:W1:Y:S01]  /*0390*/  I2F.RP R0, R7 ;  /* 0x0000000700007306 */ /* 0x000e620000209400 */
[----:B------:R-:W-:-:S07]  /*03a0*/  ISETP.NE.AND P2, PT, R20, RZ, PT ;  /* 0x000000ff1400720c */ /* 0x000fce0003f45270 */
[----:B-1----:R-:W1:Y:S02]  /*03b0*/  MUFU.RCP R0, R0 ;  /* 0x0000000000007308 */ /* 0x002e640000001000 */
[----:B-1----:R-:W-:-:S06]  /*03c0*/  IADD3 R2, R0, 0xffffffe, RZ ;  /* 0x0ffffffe00027810 */ /* 0x002fcc0007ffe0ff */
[----:B------:R1:W2:Y:S02]  /*03d0*/  F2I.FTZ.U32.TRUNC.NTZ R3, R2 ;  /* 0x0000000200037305 */ /* 0x0002a4000021f000 */
[----:B-1----:R-:W-:Y:S02]  /*03e0*/  IMAD.MOV.U32 R2, RZ, RZ, RZ ;  /* 0x000000ffff027224 */ /* 0x002fe400078e00ff */
[----:B--2---:R-:W-:-:S04]  /*03f0*/  IMAD.MOV R8, RZ, RZ, -R3 ;  /* 0x000000ffff087224 */ /* 0x004fc800078e0a03 */
[----:B------:R-:W-:Y:S01]  /*0400*/  IMAD.MOV.U32 R4, RZ, RZ, R8 ;  /* 0x000000ffff047224 */ /* 0x000fe200078e0008 */
[----:B------:R-:W-:-:S03]  /*0410*/  IABS R8, R20 ;  /* 0x0000001400087213 */ /* 0x000fc60000000000 */
[----:B------:R-:W-:Y:S02]  /*0420*/  IMAD R5, R4, R7, RZ ;  /* 0x0000000704057224 */ /* 0x000fe400078e02ff */
[----:B------:R-:W-:Y:S02]  /*0430*/  IMAD.MOV.U32 R4, RZ, RZ, R6 ;  /* 0x000000ffff047224 */ /* 0x000fe400078e0006 */
[----:B------:R-:W-:Y:S01]  /*0440*/  IMAD.HI.U32 R3, R3, R5, R2 ;  /* 0x0000000503037227 */ /* 0x000fe200078e0002 */
[----:B------:R-:W-:-:S03]  /*0450*/  IADD3 R2, R138, -0x2f, RZ ;  /* 0xffffffd18a027810 */ /* 0x000fc60007ffe0ff */
[----:B------:R-:W-:Y:S01]  /*0460*/  IMAD.MOV R5, RZ, RZ, -R8 ;  /* 0x000000ffff057224 */ /* 0x000fe200078e0a08 */
[----:B------:R-:W-:Y:S01]  /*0470*/  ISETP.GE.U32.AND P4, PT, R2, 0x7fffffb2, PT ;  /* 0x7fffffb20200780c */ /* 0x000fe20003f86070 */
[----:B------:R-:W-:Y:S01]  /*0480*/  IMAD.HI.U32 R252, R3, R4, RZ ;  /* 0x0000000403fc7227 */ /* 0x000fe200078e00ff */
[C---:B------:R-:W-:Y:S02]  /*0490*/  IADD3 R3, R138.reuse, -0x30, RZ ;  /* 0xffffffd08a037810 */ /* 0x040fe40007ffe0ff */
[----:B------:R-:W-:Y:S01]  /*04a0*/  IADD3 R2, R138, -0x2e, RZ ;  /* 0xffffffd28a027810 */ /* 0x000fe20007ffe0ff */
[----:B------:R-:W-:Y:S01]  /*04b0*/  IMAD R0, R252, R5, R4 ;  /* 0x00000005fc007224 */ /* 0x000fe200078e0204 */
[----:B------:R-:W-:Y:S02]  /*04c0*/  ISETP.GE.U32.AND P6, PT, R3, 0x7fffffb1, PT ;  /* 0x7fffffb10300780c */ /* 0x000fe40003fc6070 */
[----:B------:R-:W-:Y:S02]  /*04d0*/  ISETP.GE.U32.AND P3, PT, R2, 0x7fffffb3, PT ;  /* 0x7fffffb30200780c */ /* 0x000fe40003f66070 */
[----:B------:R-:W-:-:S02]  /*04e0*/  ISETP.GT.U32.AND P1, PT, R7, R0, PT ;  /* 0x000000000700720c */ /* 0x000fc40003f24070 */
[----:B------:R-:W-:Y:S02]  /*04f0*/  SEL R146, RZ, 0x1, P6 ;  /* 0x00000001ff927807 */ /* 0x000fe40003000000 */
[C---:B------:R-:W-:Y:S02]  /*0500*/  IADD3 R2, R138.reuse, -0x2c, RZ ;  /* 0xffffffd48a027810 */ /* 0x040fe40007ffe0ff */
[----:B------:R-:W-:Y:S02]  /*0510*/  SEL R149, RZ, 0x4, P3 ;  /* 0x00000004ff957807 */ /* 0x000fe40001800000 */
[----:B------:R-:W-:Y:S02]  /*0520*/  SEL R135, RZ, 0x1fffe, P4 ;  /* 0x0001fffeff877807 */ /* 0x000fe40002000000 */
[C---:B------:R-:W-:Y:S02]  /*0530*/  IADD3 R3, R138.reuse, -0x1b, RZ ;  /* 0xffffffe58a037810 */ /* 0x040fe40007ffe0ff */
[----:B------:R-:W-:Y:S01]  /*0540*/  IADD3 R4, R138, -0x37, RZ ;  /* 0xffffffc98a047810 */ /* 0x000fe20007ffe0ff */
[----:B------:R-:W-:Y:S01]  /*0550*/  @!P1 IMAD.IADD R0, R0, 0x1, -R7 ;  /* 0x0000000100009824 */ /* 0x000fe200078e0a07 */
[----:B------:R-:W-:Y:S01]  /*0560*/  @!P1 IADD3 R252, R252, 0x1, RZ ;  /* 0x00000001fcfc9810 */ /* 0x000fe20007ffe0ff */
[----:B------:R-:W-:-:S03]  /*0570*/  IMAD.IADD R146, R146, 0x1, R135 ;  /* 0x0000000192927824 */ /* 0x000fc600078e0287 */
[----:B------:R-:W-:Y:S02]  /*0580*/  ISETP.GE.U32.AND P0, PT, R0, R7, PT ;  /* 0x000000070000720c */ /* 0x000fe40003f06070 */
[----:B------:R-:W-:-:S04]  /*0590*/  LOP3.LUT R0, R19, R20, RZ, 0x3c, !PT ;  /* 0x0000001413007212 */ /* 0x000fc800078e3cff */
[----:B------:R-:W-:Y:S02]  /*05a0*/  ISETP.GE.AND P5, PT, R0, RZ, PT ;  /* 0x000000ff0000720c */ /* 0x000fe40003fa6270 */
[----:B------:R-:W-:-:S05]  /*05b0*/  IADD3 R0, R138, -0x2d, RZ ;  /* 0xffffffd38a007810 */ /* 0x000fca0007ffe0ff */
[----:B------:R-:W-:Y:S02]  /*05c0*/  @P0 IADD3 R252, R252, 0x1, RZ ;  /* 0x00000001fcfc0810 */ /* 0x000fe40007ffe0ff */
[----:B------:R-:W-:Y:S02]  /*05d0*/  ISETP.GE.U32.AND P0, PT, R0, 0x7fffffb4, PT ;  /* 0x7fffffb40000780c */ /* 0x000fe40003f06070 */
[----:B------:R-:W-:Y:S02]  /*05e0*/  IADD3 R0, R138, -0x2b, RZ ;  /* 0xffffffd58a007810 */ /* 0x000fe40007ffe0ff */
[----:B------:R-:W-:Y:S01]  /*05f0*/  @!P5 IMAD.MOV R252, RZ, RZ, -R252 ;  /* 0x000000fffffcd224 */ /* 0x000fe200078e0afc */
[----:B------:R-:W-:Y:S02]  /*0600*/  @!P2 LOP3.LUT R252, RZ, R20, RZ, 0x33, !PT ;  /* 0x00000014fffca212 */ /* 0x000fe400078e33ff */
[----:B------:R-:W-:Y:S02]  /*0610*/  ISETP.GE.U32.AND P1, PT, R0, 0x7fffffb6, PT ;  /* 0x7fffffb60000780c */ /* 0x000fe40003f26070 */
[----:B------:R-:W-:Y:S01]  /*0620*/  IADD3 R0, R138, -0x29, RZ ;  /* 0xffffffd78a007810 */ /* 0x000fe20007ffe0ff */
[----:B------:R-:W-:Y:S01]  /*0630*/  IMAD.MOV R5, RZ, RZ, -R252 ;  /* 0x000000ffff057224 */ /* 0x000fe200078e0afc */
[----:B------:R-:W-:Y:S01]  /*0640*/  ISETP.GE.U32.AND P5, PT, R2, 0x7fffffb5, PT ;  /* 0x7fffffb50200780c */ /* 0x000fe20003fa6070 */
[----:B------:R-:W-:Y:S01]  /*0650*/  IMAD.SHL.U32 R252, R252, 0x80, RZ ;  /* 0x00000080fcfc7824 */ /* 0x000fe200078e00ff */
[----:B------:R-:W-:-:S02]  /*0660*/  ISETP.GE.U32.AND P2, PT, R0, 0x7fffffb8, PT ;  /* 0x7fffffb80000780c */ /* 0x000fc40003f46070 */
[C---:B------:R-:W-:Y:S02]  /*0670*/  IADD3 R0, R138.reuse, -0x27, RZ ;  /* 0xffffffd98a007810 */ /* 0x040fe40007ffe0ff */
[----:B------:R-:W-:Y:S02]  /*0680*/  IADD3 R2, R138, -0x2a, RZ ;  /* 0xffffffd68a027810 */ /* 0x000fe40007ffe0ff */
[----:B------:R-:W-:Y:S02]  /*0690*/  ISETP.GE.U32.AND P6, PT, R0, 0x7fffffba, PT ;  /* 0x7fffffba0000780c */ /* 0x000fe40003fc6070 */
[----:B------:R-:W-:Y:S02]  /*06a0*/  IADD3 R0, R138, -0x25, RZ ;  /* 0xffffffdb8a007810 */ /* 0x000fe40007ffe0ff */
[----:B------:R-:W-:Y:S02]  /*06b0*/  SEL R134, RZ, 0x1, P5 ;  /* 0x00000001ff867807 */ /* 0x000fe40002800000 */
[----:B------:R-:W-:-:S02]  /*06c0*/  ISETP.GE.U32.AND P3, PT, R0, 0x7fffffbc, PT ;  /* 0x7fffffbc0000780c */ /* 0x000fc40003f66070 */
[----:B------:R-:W-:Y:S02]  /*06d0*/  IADD3 R0, R138, -0x23, RZ ;  /* 0xffffffdd8a007810 */ /* 0x000fe40007ffe0ff */
[----:B------:R-:W-:Y:S02]  /*06e0*/  ISETP.GE.U32.AND P4, PT, R2, 0x7fffffb7, PT ;  /* 0x7fffffb70200780c */ /* 0x000fe40003f86070 */
[----:B------:R-:W-:Y:S02]  /*06f0*/  ISETP.GE.U32.AND P5, PT, R0, 0x7fffffbe, PT ;  /* 0x7fffffbe0000780c */ /* 0x000fe40003fa6070 */
[C---:B------:R-:W-:Y:S02]  /*0700*/  IADD3 R2, R138.reuse, -0x28, RZ ;  /* 0xffffffd88a027810 */ /* 0x040fe40007ffe0ff */
[----:B------:R-:W-:Y:S02]  /*0710*/  IADD3 R0, R138, -0x21, RZ ;  /* 0xffffffdf8a007810 */ /* 0x000fe40007ffe0ff */
[----:B------:R-:W-:-:S02]  /*0720*/  SEL R148, RZ, 0x7fff8, P0 ;  /* 0x0007fff8ff947807 */ /* 0x000fc40000000000 */
[----:B------:R-:W-:Y:S02]  /*0730*/  SEL R158, RZ, 0x4, P4 ;  /* 0x00000004ff9e7807 */ /* 0x000fe40002000000 */
[----:B------:R-:W-:Y:S02]  /*0740*/  ISETP.GE.U32.AND P0, PT, R2, 0x7fffffb9, PT ;  /* 0x7fffffb90200780c */ /* 0x000fe40003f06070 */
[----:B------:R-:W-:Y:S02]  /*0750*/  ISETP.GE.U32.AND P4, PT, R0, 0x7fffffc0, PT ;  /* 0x7fffffc00000780c */ /* 0x000fe40003f86070 */
[C---:B------:R-:W-:Y:S02]  /*0760*/  IADD3 R2, R138.reuse, -0x26, RZ ;  /* 0xffffffda8a027810 */ /* 0x040fe40007ffe0ff */
[----:B------:R-:W-:Y:S02]  /*0770*/  IADD3 R0, R138, -0x17, RZ ;  /* 0xffffffe98a007810 */ /* 0x000fe40007ffe0ff */
[----:B------:R-:W-:-:S02]  /*0780*/  SEL R147, RZ, 0x1fffe, P1 ;  /* 0x0001fffeff937807 */ /* 0x000fc40000800000 */
[----:B------:R-:W-:Y:S02]  /*0790*/  SEL R133, RZ, 0x1, P0 ;  /* 0x00000001ff857807 */ /* 0x000fe40000000000 */
[----:B------:R-:W-:Y:S01]  /*07a0*/  ISETP.GE.U32.AND P1, PT, R2, 0x7fffffbb, PT ;  /* 0x7fffffbb0200780c */ /* 0x000fe20003f26070 */
[----:B------:R-:W-:Y:S01]  /*07b0*/  IMAD.IADD R147, R134, 0x1, R147 ;  /* 0x0000000186937824 */ /* 0x000fe200078e0293 */
        /* <DEDUP_REMOVED lines=10> */
[----:B------:R-:W-:Y:S02]  /*0860*/  ISETP.GE.U32.AND P2, PT, R0, 0x7fffffce, PT ;  /* 0x7fffffce0000780c */ /* 0x000fe40003f46070 */
[----:B------:R-:W-:Y:S02]  /*0870*/  IADD3 R0, R138, -0x14, RZ ;  /* 0xffffffec8a007810 */ /* 0x000fe40007ffe0ff */
[----:B------:R-:W-:Y:S02]  /*0880*/  SEL R150, RZ, 0x1fffe, P6 ;  /* 0x0001fffeff967807 */ /* 0x000fe40003000000 */
[----:B------:R-:W-:Y:S02]  /*0890*/  ISETP.GE.U32.AND P6, PT, R2, 0x7fffffbf, PT ;  /* 0x7fffffbf0200780c */ /* 0x000fe40003fc6070 */
[----:B------:R-:W-:Y:S01]  /*08a0*/  IADD3 R2, R138, -0x18, RZ ;  /* 0xffffffe88a027810 */ /* 0x000fe20007ffe0ff */
[----:B------:R-:W-:Y:S01]  /*08b0*/  IMAD.IADD R150, R133, 0x1, R150 ;  /* 0x0000000185967824 */ /* 0x000fe200078e0296 */
[----:B------:R-:W-:-:S02]  /*08c0*/  SEL R185, RZ, 0x7fff8, P4 ;  /* 0x0007fff8ffb97807 */ /* 0x000fc40002000000 */
[----:B------:R-:W-:Y:S02]  /*08d0*/  ISETP.GE.U32.AND P4, PT, R0, 0x7fffffcd, PT ;  /* 0x7fffffcd0000780c */ /* 0x000fe40003f86070 */
[----:B------:R-:W-:Y:S01]  /*08e0*/  SEL R160, RZ, 0x7fff8, P3 ;  /* 0x0007fff8ffa07807 */ /* 0x000fe20001800000 */
[----:B------:R-:W1:Y:S01]  /*08f0*/  I2F.RP R0, R21 ;  /* 0x0000001500007306 */ /* 0x000e620000209400 */
[----:B------:R-:W-:Y:S02]  /*0900*/  ISETP.GE.U32.AND P3, PT, R2, 0x7fffffc9, PT ;  /* 0x7fffffc90200780c */ /* 0x000fe40003f66070 */
[----:B------:R-:W-:Y:S02]  /*0910*/  IADD3 R2, R138, -0x16, RZ ;  /* 0xffffffea8a027810 */ /* 0x000fe40007ffe0ff */
[----:B------:R-:W-:Y:S02]  /*0920*/  SEL R153, RZ, 0x1fffe, P5 ;  /* 0x0001fffeff997807 */ /* 0x000fe40002800000 */
[----:B------:R-:W-:-:S02]  /*0930*/  ISETP.GE.U32.AND P5, PT, R2, 0x7fffffcb, PT ;  /* 0x7fffffcb0200780c */ /* 0x000fc40003fa6070 */
[----:B------:R-:W-:Y:S01]  /*0940*/  IADD3 R2, R138, -0x11, RZ ;  /* 0xffffffef8a027810 */ /* 0x000fe20007ffe0ff */
[----:B------:R-:W-:Y:S01]  /*0950*/  IMAD.IADD R153, R131, 0x1, R153 ;  /* 0x0000000183997824 */ /* 0x000fe200078e0299 */
[----:B------:R-:W-:Y:S02]  /*0960*/  SEL R186, RZ, 0x4, P6 ;  /* 0x00000004ffba7807 */ /* 0x000fe40003000000 */
[----:B------:R-:W-:Y:S02]  /*0970*/  ISETP.GE.U32.AND P6, PT, R2, 0x7fffffd0, PT ;  /* 0x7fffffd00200780c */ /* 0x000fe40003fc6070 */
[----:B------:R-:W-:Y:S01]  /*0980*/  IADD3 R2, R138, -0x12, RZ ;  /* 0xffffffee8a027810 */ /* 0x000fe20007ffe0ff */
[----:B-1----:R-:W1:Y:S01]  /*0990*/  MUFU.RCP R0, R0 ;  /* 0x0000000000007308 */ /* 0x002e620000001000 */
[----:B------:R-:W-:Y:S02]  /*09a0*/  SEL R12, RZ, 0x1, P3 ;  /* 0x00000001ff0c7807 */ /* 0x000fe40001800000 */
[----:B------:R-:W-:-:S02]  /*09b0*/  ISETP.GE.U32.AND P3, PT, R3, 0x7fffffc6, PT ;  /* 0x7fffffc60300780c */ /* 0x000fc40003f66070 */
[----:B------:R-:W-:Y:S02]  /*09c0*/  SEL R13, RZ, 0x1fffe, P0 ;  /* 0x0001fffeff0d7807 */ /* 0x000fe40000000000 */
[----:B------:R-:W-:Y:S02]  /*09d0*/  IADD3 R3, R138, -0x19, RZ ;  /* 0xffffffe78a037810 */ /* 0x000fe40007ffe0ff */
[----:B------:R-:W-:Y:S01]  /*09e0*/  ISETP.GE.U32.AND P0, PT, R2, 0x7fffffcf, PT ;  /* 0x7fffffcf0200780c */ /* 0x000fe20003f06070 */
[----:B------:R-:W-:Y:S01]  /*09f0*/  IMAD.IADD R12, R12, 0x1, R13 ;  /* 0x000000010c0c7824 */ /* 0x000fe200078e020d */
[----:B------:R-:W-:Y:S02]  /*0a00*/  IADD3 R2, R138, -0x1c, RZ ;  /* 0xffffffe48a027810 */ /* 0x000fe40007ffe0ff */
[----:B------:R-:W-:Y:S02]  /*0a10*/  SEL R10, RZ, 0x4, P5 ;  /* 0x00000004ff0a7807 */ /* 0x000fe40002800000 */
[----:B------:R-:W-:-:S02]  /*0a20*/  ISETP.GE.U32.AND P5, PT, R3, 0x7fffffc8, PT ;  /* 0x7fffffc80300780c */ /* 0x000fc40003fa6070 */
[----:B------:R-:W-:Y:S02]  /*0a30*/  SEL R11, RZ, 0x7fff8, P1 ;  /* 0x0007fff8ff0b7807 */ /* 0x000fe40000800000 */
[----:B------:R-:W-:Y:S02]  /*0a40*/  IADD3 R3, R138, -0x3c, RZ ;  /* 0xffffffc48a037810 */ /* 0x000fe40007ffe0ff */
[----:B------:R-:W-:Y:S02]  /*0a50*/  ISETP.GE.U32.AND P1, PT, R2, 0x7fffffc5, PT ;  /* 0x7fffffc50200780c */ /* 0x000fe40003f26070 */
        /* <DEDUP_REMOVED lines=11> */
[----:B------:R-:W-:Y:S01]  /*0b10*/  ISETP.GE.U32.AND P4, PT, R2, 0x7fffffa6, PT ;  /* 0x7fffffa60200780c */ /* 0x000fe20003f86070 */
[----:B------:R-:W-:Y:S01]  /*0b20*/  IMAD.IADD R8, R8, 0x1, R9 ;  /* 0x0000000108087824 */ /* 0x000fe200078e0209 */
[----:B------:R-:W-:Y:S02]  /*0b30*/  IADD3 R2, R138, -0x39, RZ ;  /* 0xffffffc78a027810 */ /* 0x000fe40007ffe0ff */
[----:B-1----:R-:W-:Y:S02]  /*0b40*/  IADD3 R0, R0, 0xffffffe, RZ ;  /* 0x0ffffffe00007810 */ /* 0x002fe40007ffe0ff */
[----:B------:R-:W-:-:S02]  /*0b50*/  SEL R15, RZ, 0x7fff8, P5 ;  /* 0x0007fff8ff0f7807 */ /* 0x000fc40002800000 */
[----:B------:R-:W-:Y:S02]  /*0b60*/  SEL R6, RZ, 0x4, P0 ;  /* 0x00000004ff067807 */ /* 0x000fe40000000000 */
[----:B------:R-:W-:Y:S02]  /*0b70*/  ISETP.GE.U32.AND P5, PT, R3, 0x7fffffa4, PT ;  /* 0x7fffffa40300780c */ /* 0x000fe40003fa6070 */
[----:B------:R-:W-:Y:S01]  /*0b80*/  ISETP.GE.U32.AND P0, PT, R2, 0x7fffffa8, PT ;  /* 0x7fffffa80200780c */ /* 0x000fe20003f06070 */
[----:B------:R1:W2:Y:S01]  /*0b90*/  F2I.FTZ.U32.TRUNC.NTZ R3, R0 ;  /* 0x0000000000037305 */ /* 0x0002a2000021f000 */
[----:B------:R-:W-:Y:S02]  /*0ba0*/  IADD3 R2, R138, -0x3f, RZ ;  /* 0xffffffc18a027810 */ /* 0x000fe40007ffe0ff */
[----:B------:R-:W-:Y:S02]  /*0bb0*/  SEL R16, RZ, 0x1, P1 ;  /* 0x00000001ff107807 */ /* 0x000fe40000800000 */
[----:B------:R-:W-:-:S02]  /*0bc0*/  ISETP.GE.U32.AND P1, PT, R2, 0x7fffffa2, PT ;  /* 0x7fffffa20200780c */ /* 0x000fc40003f26070 */
[----:B------:R-:W-:Y:S01]  /*0bd0*/  IADD3 R2, R138, -0x3e, RZ ;  /* 0xffffffc28a027810 */ /* 0x000fe20007ffe0ff */
[----:B------:R-:W-:Y:S01]  /*0be0*/  IMAD.IADD R16, R16, 0x1, R17 ;  /* 0x0000000110107824 */ /* 0x000fe200078e0211 */
[----:B------:R-:W-:Y:S01]  /*0bf0*/  SEL R14, RZ, 0x4, P2 ;  /* 0x00000004ff0e7807 */ /* 0x000fe20001000000 */
[----:B-1----:R-:W-:Y:S01]  /*0c00*/  IMAD R0, R20, R5, R19 ;  /* 0x0000000514007224 */ /* 0x002fe200078e0213 */
[----:B------:R-:W-:Y:S02]  /*0c10*/  ISETP.GE.U32.AND P2, PT, R2, 0x7fffffa3, PT ;  /* 0x7fffffa30200780c */ /* 0x000fe40003f46070 */
[----:B------:R-:W-:Y:S01]  /*0c20*/  IADD3 R2, R138, -0x38, RZ ;  /* 0xffffffc88a027810 */ /* 0x000fe20007ffe0ff */
[----:B------:R-:W-:Y:S01]  /*0c30*/  IMAD.IADD R0, R18, 0x1, R0 ;  /* 0x0000000112007824 */ /* 0x000fe200078e0200 */
[----:B------:R-:W-:Y:S02]  /*0c40*/  SEL R137, RZ, 0x1, P6 ;  /* 0x00000001ff897807 */ /* 0x000fe40003000000 */
[----:B------:R-:W-:Y:S01]  /*0c50*/  ISETP.GE.U32.AND P6, PT, R2, 0x7fffffa9, PT ;  /* 0x7fffffa90200780c */ /* 0x000fe20003fc6070 */
[----:B--2---:R-:W-:Y:S01]  /*0c60*/  IMAD.MOV R2, RZ, RZ, -R3 ;  /* 0x000000ffff027224 */ /* 0x004fe200078e0a03 */
[----:B------:R-:W-:Y:S01]  /*0c70*/  IADD3 R5, R138, -0x33, RZ ;  /* 0xffffffcd8a057810 */ /* 0x000fe20007ffe0ff */
[----:B------:R-:W-:Y:S01]  /*0c80*/  IMAD R27, R0, 0x200, R34 ;  /* 0x00000200001b7824 */ /* 0x000fe200078e0222 */
[----:B------:R-:W-:-:S02]  /*0c90*/  SEL R139, RZ, 0x1fffe, P1 ;  /* 0x0001fffeff8b7807 */ /* 0x000fc40000800000 */
[----:B------:R-:W-:Y:S01]  /*0ca0*/  ISETP.GE.U32.AND P1, PT, R5, 0x7fffffae, PT ;  /* 0x7fffffae0500780c */ /* 0x000fe20003f26070 */
[----:B------:R-:W-:Y:S01]  /*0cb0*/  IMAD R5, R2, R21, RZ ;  /* 0x0000001502057224 */ /* 0x000fe200078e02ff */
[----:B------:R-:W-:Y:S01]  /*0cc0*/  SEL R136, RZ, 0x1fffe, P4 ;  /* 0x0001fffeff887807 */ /* 0x000fe20002000000 */
[----:B------:R-:W-:Y:S01]  /*0cd0*/  IMAD.MOV.U32 R2, RZ, RZ, RZ ;  /* 0x000000ffff027224 */ /* 0x000fe200078e00ff */
[----:B------:R-:W-:Y:S01]  /*0ce0*/  ISETP.GE.U32.AND P4, PT, R4, 0x7fffffaa, PT ;  /* 0x7fffffaa0400780c */ /* 0x000fe20003f86070 */
[----:B------:R-:W-:Y:S01]  /*0cf0*/  STL [R1+0x8f0], R27 ;  /* 0x0008f01b01007387 */ /* 0x000fe20000100800 */
[----:B------:R-:W-:Y:S01]  /*0d00*/  IADD3 R4, R138, -0x35, RZ ;  /* 0xffffffcb8a047810 */ /* 0x000fe20007ffe0ff */
[----:B------:R-:W-:Y:S01]  /*0d10*/  IMAD.HI.U32 R2, R3, R5, R2 ;  /* 0x0000000503027227 */ /* 0x000fe200078e0002 */
[----:B------:R-:W-:Y:S02]  /*0d20*/  SEL R187, RZ, 0x7fff8, P0 ;  /* 0x0007fff8ffbb7807 */ /* 0x000fe40000000000 */
[----:B------:R-:W-:-:S02]  /*0d30*/  ISETP.GE.U32.AND P0, PT, R4, 0x7fffffac, PT ;  /* 0x7fffffac0400780c */ /* 0x000fc40003f06070 */
[C---:B------:R-:W-:Y:S02]  /*0d40*/  IADD3 R26, R27.reuse, 0x80, RZ ;  /* 0x000000801b1a7810 */ /* 0x040fe40007ffe0ff */
[----:B------:R-:W-:Y:S02]  /*0d50*/  IABS R5, R27 ;  /* 0x0000001b00057213 */ /* 0x000fe40000000000 */
[----:B------:R-:W-:Y:S01]  /*0d60*/  IADD3 R4, R138, -0x36, RZ ;  /* 0xffffffca8a047810 */ /* 0x000fe20007ffe0ff */
[----:B------:R-:W-:Y:S01]  /*0d70*/  STL [R1+0x8f4], R26 ;  /* 0x0008f41a01007387 */ /* 0x000fe20000100800 */
[C---:B------:R-:W-:Y:S01]  /*0d80*/  IADD3 R25, R27.reuse, 0x100, RZ ;  /* 0x000001001b197810 */ /* 0x040fe20007ffe0ff */
[----:B------:R-:W-:Y:S01]  /*0d90*/  IMAD.HI.U32 R0, R2, R5, RZ ;  /* 0x0000000502007227 */ /* 0x000fe200078e00ff */
[----:B------:R-:W-:Y:S02]  /*0da0*/  IADD3 R24, R27, 0x180, RZ ;  /* 0x000001801b187810 */ /* 0x000fe40007ffe0ff */
[----:B------:R-:W-:Y:S01]  /*0db0*/  SEL R188, RZ, 0x4, P3 ;  /* 0x00000004ffbc7807 */ /* 0x000fe20001800000 */
[----:B------:R-:W-:Y:S01]  /*0dc0*/  IMAD.MOV R0, RZ, RZ, -R0 ;  /* 0x000000ffff007224 */ /* 0x000fe200078e0a00 */
[----:B------:R-:W-:Y:S01]  /*0dd0*/  IABS R18, R26 ;  /* 0x0000001a00127213 */ /* 0x000fe20000000000 */
[----:B------:R-:W-:Y:S01]  /*0de0*/  STL [R1+0x8fc], R25 ;  /* 0x0008fc1901007387 */ /* 0x000fe20000100800 */
[----:B------:R-:W-:Y:S01]  /*0df0*/  ISETP.GE.U32.AND P3, PT, R4, 0x7fffffab, PT ;  /* 0x7fffffab0400780c */ /* 0x000fe20003f66070 */
[----:B------:R-:W-:Y:S01]  /*0e00*/  IMAD R0, R21, R0, R5 ;  /* 0x0000000015007224 */ /* 0x000fe200078e0205 */
[----:B------:R-:W-:Y:S01]  /*0e10*/  IADD3 R4, R138, -0x34, RZ ;  /* 0xffffffcc8a047810 */ /* 0x000fe20007ffe0ff */
[----:B------:R-:W-:Y:S01]  /*0e20*/  IMAD.HI.U32 R3, R2, R18, RZ ;  /* 0x0000001202037227 */ /* 0x000fe200078e00ff */
[----:B------:R-:W-:Y:S01]  /*0e30*/  IABS R19, R25 ;  /* 0x0000001900137213 */ /* 0x000fe20000000000 */
[----:B------:R1:W-:Y:S01]  /*0e40*/  STL [R1+0x8f8], R24 ;  /* 0x0008f81801007387 */ /* 0x0003e20000100800 */
[----:B------:R-:W-:Y:S01]  /*0e50*/  IABS R20, R24 ;  /* 0x0000001800147213 */ /* 0x000fe20000000000 */
[----:B------:R-:W-:Y:S01]  /*0e60*/  IMAD.MOV R3, RZ, RZ, -R3 ;  /* 0x000000ffff037224 */ /* 0x000fe200078e0a03 */
[----:B------:R-:W-:-:S02]  /*0e70*/  SEL R189, RZ, 0x7fff8, P5 ;  /* 0x0007fff8ffbd7807 */ /* 0x000fc40002800000 */
[----:B------:R-:W-:Y:S01]  /*0e80*/  ISETP.GE.U32.AND P5, PT, R4, 0x7fffffad, PT ;  /* 0x7fffffad0400780c */ /* 0x000fe20003fa6070 */
[C---:B------:R-:W-:Y:S01]  /*0e90*/  IMAD.HI.U32 R4, R2.reuse, R19, RZ ;  /* 0x0000001302047227 */ /* 0x040fe200078e00ff */
[----:B------:R-:W-:Y:S02]  /*0ea0*/  SEL R140, RZ, 0x1fffe, P4 ;  /* 0x0001fffeff8c7807 */ /* 0x000fe40002000000 */
[C---:B------:R-:W-:Y:S01]  /*0eb0*/  ISETP.GT.U32.AND P4, PT, R21.reuse, R0, PT ;  /* 0x000000001500720c */ /* 0x040fe20003f84070 */
[----:B------:R-:W-:Y:S01]  /*0ec0*/  IMAD.HI.U32 R2, R2, R20, RZ ;  /* 0x0000001402027227 */ /* 0x000fe200078e00ff */
[----:B------:R-:W-:Y:S02]  /*0ed0*/  SEL R191, RZ, 0x7fff8, P0 ;  /* 0x0007fff8ffbf7807 */ /* 0x000fe40000000000 */
[----:B------:R-:W-:Y:S01]  /*0ee0*/  SEL R192, RZ, 0x4, P3 ;  /* 0x00000004ffc07807 */ /* 0x000fe20001800000 */
[----:B------:R-:W-:Y:S01]  /*0ef0*/  IMAD.MOV R22, RZ, RZ, -R2 ;  /* 0x000000ffff167224 */ /* 0x000fe200078e0a02 */
[----:B------:R-:W-:Y:S01]  /*0f00*/  SEL R141, RZ, 0x1, P6 ;  /* 0x00000001ff8d7807 */ /* 0x000fe20003000000 */
[C---:B------:R-:W-:Y:S01]  /*0f10*/  IMAD R2, R21.reuse, R3, R18 ;  /* 0x0000000315027224 */ /* 0x040fe200078e0212 */
[C---:B------:R-:W-:Y:S01]  /*0f20*/  IADD3 R18, R138.reuse, -0x1d, RZ ;  /* 0xffffffe38a127810 */ /* 0x040fe20007ffe0ff */
[----:B------:R-:W-:Y:S01]  /*0f30*/  IMAD.MOV R4, RZ, RZ, -R4 ;  /* 0x000000ffff047224 */ /* 0x000fe200078e0a04 */
[----:B------:R-:W-:Y:S01]  /*0f40*/  SEL R142, RZ, 0x1fffe, P1 ;  /* 0x0001fffeff8e7807 */ /* 0x000fe20000800000 */
[C---:B------:R-:W-:Y:S01]  /*0f50*/  IMAD R5, R21.reuse, R22, R20 ;  /* 0x0000001615057224 */ /* 0x040fe200078e0214 */
[C---:B------:R-:W-:Y:S01]  /*0f60*/  ISETP.GT.U32.AND P0, PT, R21.reuse, R2, PT ;  /* 0x000000021500720c */ /* 0x040fe20003f04070 */
[C---:B------:R-:W-:Y:S01]  /*0f70*/  IMAD R3, R21.reuse, R4, R19 ;  /* 0x0000000415037224 */ /* 0x040fe200078e0213 */
[----:B------:R-:W-:Y:S01]  /*0f80*/  IADD3 R4, R138, -0x1f, RZ ;  /* 0xffffffe18a047810 */ /* 0x000fe20007ffe0ff */
[----:B------:R-:W-:Y:S01]  /*0f90*/  @!P4 IMAD.IADD R0, R0, 0x1, -R21 ;  /* 0x000000010000c824 */ /* 0x000fe200078e0a15 */
[----:B------:R-:W-:-:S02]  /*0fa0*/  ISETP.GT.U32.AND P6, PT, R21, R5, PT ;  /* 0x000000051500720c */ /* 0x000fc40003fc4070 */
[C---:B------:R-:W-:Y:S02]  /*0fb0*/  ISETP.GT.U32.AND P3, PT, R21.reuse, R3, PT ;  /* 0x000000031500720c */ /* 0x040fe40003f64070 */
[----:B------:R-:W-:Y:S02]  /*0fc0*/  ISETP.GE.U32.AND P1, PT, R4, 0x7fffffc2, PT ;  /* 0x7fffffc20400780c */ /* 0x000fe40003f26070 */
[----:B------:R-:W-:Y:S02]  /*0fd0*/  SEL R143, RZ, 0x1, P5 ;  /* 0x00000001ff8f7807 */ /* 0x000fe40002800000 */
[----:B------:R-:W-:Y:S01]  /*0fe0*/  ISETP.GE.U32.AND P5, PT, R18, 0x7fffffc4, PT ;  /* 0x7fffffc41200780c */ /* 0x000fe20003fa6070 */
[--C-:B------:R-:W-:Y:S01]  /*0ff0*/  @!P0 IMAD.IADD R2, R2, 0x1, -R21.reuse ;  /* 0x0000000102028824 */ /* 0x100fe200078e0a15 */
[----:B------:R-:W-:Y:S01]  /*1000*/  ISETP.GT.U32.AND P0, PT, R21, R0, PT ;  /* 0x000000001500720c */ /* 0x000fe20003f04070 */
[----:B------:R-:W-:Y:S01]  /*1010*/  IMAD.IADD R143, R143, 0x1, R142 ;  /* 0x000000018f8f7824 */ /* 0x000fe200078e028e */
[----:B------:R-:W-:Y:S01]  /*1020*/  IADD3 R18, R138, -0x1e, RZ ;  /* 0xffffffe28a127810 */ /* 0x000fe20007ffe0ff */
[--C-:B------:R-:W-:Y:S01]  /*1030*/  @!P6 IMAD.IADD R5, R5, 0x1, -R21.reuse ;  /* 0x000000010505e824 */ /* 0x100fe200078e0a15 */
[----:B------:R-:W-:Y:S01]  /*1040*/  SEL R190, RZ, 0x4, P2 ;  /* 0x00000004ffbe7807 */ /* 0x000fe20001000000 */
[----:B------:R-:W-:Y:S01]  /*1050*/  @!P3 IMAD.IADD R3, R3, 0x1, -R21 ;  /* 0x000000010303b824 */ /* 0x000fe200078e0a15 */
[----:B------:R-:W-:-:S02]  /*1060*/  ISETP.GE.U32.AND P2, PT, R23, 0x7fffffaf, PT ;  /* 0x7fffffaf1700780c */ /* 0x000fc40003f46070 */
[----:B------:R-:W-:Y:S02]  /*1070*/  SEL R20, RZ, 0x1fffe, P1 ;  /* 0x0001fffeff147807 */ /* 0x000fe40000800000 */
[----:B------:R-:W-:Y:S02]  /*1080*/  IADD3 R4, R138, -0x10, RZ ;  /* 0xfffffff08a047810 */ /* 0x000fe40007ffe0ff */
[C---:B------:R-:W-:Y:S01]  /*1090*/  ISETP.GT.U32.AND P1, PT, R21.reuse, R3, PT ;  /* 0x000000031500720c */ /* 0x040fe20003f24070 */
[----:B------:R-:W-:Y:S01]  /*10a0*/  @!P0 IMAD.IADD R0, R0, 0x1, -R21 ;  /* 0x0000000100008824 */ /* 0x000fe200078e0a15 */
[----:B------:R-:W-:Y:S02]  /*10b0*/  ISETP.GE.U32.AND P4, PT, R18, 0x7fffffc3, PT ;  /* 0x7fffffc31200780c */ /* 0x000fe40003f86070 */
[----:B------:R-:W-:Y:S02]  /*10c0*/  ISETP.GT.U32.AND P6, PT, R21, R2, PT ;  /* 0x000000021500720c */ /* 0x000fe40003fc4070 */
[----:B------:R-:W-:-:S02]  /*10d0*/  IADD3 R22, R138, -0x31, RZ ;  /* 0xffffffcf8a167810 */ /* 0x000fc40007ffe0ff */
[----:B------:R-:W-:Y:S02]  /*10e0*/  SEL R194, RZ, 0x4, P2 ;  /* 0x00000004ffc27807 */ /* 0x000fe40001000000 */
[----:B------:R-:W-:Y:S02]  /*10f0*/  ISETP.GE.U32.AND P2, PT, R4, 0x7fffffd1, PT ;  /* 0x7fffffd10400780c */ /* 0x000fe40003f46070 */
[----:B------:R-:W-:Y:S01]  /*1100*/  IADD3 R4, R138, -0xf, RZ ;  /* 0xfffffff18a047810 */ /* 0x000fe20007ffe0ff */
[--C-:B------:R-:W-:Y:S01]  /*1110*/  @!P1 IMAD.IADD R3, R3, 0x1, -R21.reuse ;  /* 0x0000000103039824 */ /* 0x100fe200078e0a15 */
[----:B------:R-:W-:Y:S02]  /*1120*/  SEL R18, RZ, 0x4, P4 ;  /* 0x00000004ff127807 */ /* 0x000fe40002000000 */
[----:B------:R-:W-:Y:S01]  /*1130*/  ISETP.GE.AND P0, PT, R27, RZ, PT ;  /* 0x000000ff1b00720c */ /* 0x000fe20003f06270 */
[----:B------:R-:W-:Y:S01]  /*1140*/  @!P6 IMAD.IADD R2, R2, 0x1, -R21 ;  /* 0x000000010202e824 */ /* 0x000fe200078e0a15 */
[----:B------:R-:W-:-:S02]  /*1150*/  ISETP.GE.U32.AND P4, PT, R22, 0x7fffffb0, PT ;  /* 0x7fffffb01600780c */ /* 0x000fc40003f86070 */
[----:B------:R-:W-:Y:S02]  /*1160*/  SEL R19, RZ, 0x7fff8, P5 ;  /* 0x0007fff8ff137807 */ /* 0x000fe40002800000 */
[----:B------:R-:W-:Y:S02]  /*1170*/  ISETP.GE.U32.AND P5, PT, R4, 0x7fffffd2, PT ;  /* 0x7fffffd20400780c */ /* 0x000fe40003fa6070 */
[----:B------:R-:W-:Y:S02]  /*1180*/  ISETP.GT.U32.AND P3, PT, R21, R5, PT ;  /* 0x000000051500720c */ /* 0x000fe40003f64070 */
[----:B------:R-:W-:Y:S02]  /*1190*/  IADD3 R4, R138, -0xb, RZ ;  /* 0xfffffff58a047810 */ /* 0x000fe40007ffe0ff */
[----:B------:R-:W-:Y:S01]  /*11a0*/  SEL R193, RZ, 0x7fff8, P4 ;  /* 0x0007fff8ffc17807 */ /* 0x000fe20002000000 */
[----:B------:R-:W-:Y:S01]  /*11b0*/  @!P0 IMAD.MOV R0, RZ, RZ, -R0 ;  /* 0x000000ffff008224 */ /* 0x000fe200078e0a00 */
[----:B------:R-:W-:-:S02]  /*11c0*/  ISETP.GE.AND P4, PT, R25, RZ, PT ;  /* 0x000000ff1900720c */ /* 0x000fc40003f86270 */
[----:B------:R-:W-:Y:S02]  /*11d0*/  ISETP.GE.U32.AND P1, PT, R4, 0x7fffffd6, PT ;  /* 0x7fffffd60400780c */ /* 0x000fe40003f26070 */
[----:B------:R-:W-:Y:S02]  /*11e0*/  IADD3 R4, R138, -0x7, RZ ;  /* 0xfffffff98a047810 */ /* 0x000fe40007ffe0ff */
[----:B------:R-:W-:Y:S01]  /*11f0*/  ISETP.GE.AND P6, PT, R26, RZ, PT ;  /* 0x000000ff1a00720c */ /* 0x000fe20003fc6270 */
[----:B------:R-:W-:Y:S01]  /*1200*/  @!P3 IMAD.IADD R5, R5, 0x1, -R21 ;  /* 0x000000010505b824 */ /* 0x000fe200078e0a15 */
[----:B------:R-:W-:Y:S01]  /*1210*/  ISETP.GE.U32.AND P0, PT, R4, 0x7fffffda, PT ;  /* 0x7fffffda0400780c */ /* 0x000fe20003f06070 */
[----:B------:R-:W-:Y:S01]  /*1220*/  IMAD.MOV.U32 R4, RZ, RZ, R3 ;  /* 0x000000ffff047224 */ /* 0x000fe200078e0003 */
[----:B------:R-:W-:Y:S02]  /*1230*/  ISETP.GE.AND P3, PT, R24, RZ, PT ;  /* 0x000000ff1800720c */ /* 0x000fe40003f66270 */
[----:B------:R-:W-:Y:S01]  /*1240*/  LOP3.LUT R3, RZ, c[0x0][0x178], RZ, 0x33, !PT ;  /* 0x00005e00ff037a12 */ /* 0x000fe200078e33ff */
[----:B------:R-:W-:Y:S01]  /*1250*/  @!P4 IMAD.MOV R4, RZ, RZ, -R4 ;  /* 0x000000ffff04c224 */ /* 0x000fe200078e0a04 */
[----:B------:R-:W-:-:S02]  /*1260*/  ISETP.NE.AND P4, PT, RZ, c[0x0][0x178], PT ;  /* 0x00005e00ff007a0c */ /* 0x000fc40003f85270 */
[----:B------:R-:W-:Y:S02]  /*1270*/  LOP3.LUT R12, R12, 0x3, RZ, 0xc0, !PT ;  /* 0x000000030c0c7812 */ /* 0x000fe400078ec0ff */
[C---:B------:R-:W-:Y:S01]  /*1280*/  SEL R0, R3.reuse, R0, !P4 ;  /* 0x0000000003007207 */ /* 0x040fe20006000000 */
[----:B------:R-:W-:Y:S01]  /*1290*/  @!P6 IMAD.MOV R2, RZ, RZ, -R2 ;  /* 0x000000ffff02e224 */ /* 0x000fe200078e0a02 */
[C---:B------:R-:W-:Y:S02]  /*12a0*/  SEL R4, R3.reuse, R4, !P4 ;  /* 0x0000000403047207 */ /* 0x040fe40006000000 */
[----:B------:R-:W-:Y:S01]  /*12b0*/  IADD3 R21, R138, -0x1, RZ ;  /* 0xffffffff8a157810 */ /* 0x000fe20007ffe0ff */
[----:B-1----:R-:W-:Y:S01]  /*12c0*/  IMAD R24, R0, c[0x0][0x184], RZ ;  /* 0x0000610000187a24 */ /* 0x002fe200078e02ff */
[----:B------:R-:W-:Y:S01]  /*12d0*/  SEL R2, R3, R2, !P4 ;  /* 0x0000000203027207 */ /* 0x000fe20006000000 */
[----:B------:R-:W-:Y:S01]  /*12e0*/  @!P3 IMAD.MOV R5, RZ, RZ, -R5 ;  /* 0x000000ffff05b224 */ /* 0x000fe200078e0a05 */
[----:B------:R-:W-:Y:S01]  /*12f0*/  ISETP.GE.U32.AND P3, PT, R159, 0x7fffffc1, PT ;  /* 0x7fffffc19f00780c */ /* 0x000fe20003f66070 */
[----:B------:R-:W-:Y:S01]  /*1300*/  IMAD.SHL.U32 R25, R24, 0x4, RZ ;  /* 0x0000000418197824 */ /* 0x000fe200078e00ff */
[----:B------:R-:W-:Y:S01]  /*1310*/  STL [R1+0x1f4], R24 ;  /* 0x0001f41801007387 */ /* 0x000fe20000100800 */
[----:B------:R-:W-:Y:S01]  /*1320*/  IMAD R23, R2, c[0x0][0x184], RZ ;  /* 0x0000610002177a24 */ /* 0x000fe200078e02ff */
[----:B------:R-:W-:Y:S01]  /*1330*/  SEL R3, R3, R5, !P4 ;  /* 0x0000000503037207 */ /* 0x000fe20006000000 */
[----:B------:R-:W-:Y:S01]  /*1340*/  IMAD R22, R4, c[0x0][0x184], RZ ;  /* 0x0000610004167a24 */ /* 0x000fe200078e02ff */
[----:B------:R-:W-:Y:S01]  /*1350*/  IADD3 R30, P4, R25, c[0x0][0x160], RZ ;  /* 0x00005800191e7a10 */ /* 0x000fe20007f9e0ff */
[----:B------:R-:W-:Y:S01]  /*1360*/  IMAD.SHL.U32 R0, R23, 0x4, RZ ;  /* 0x0000000417007824 */ /* 0x000fe200078e00ff */
[----:B------:R-:W-:Y:S01]  /*1370*/  SEL R9, RZ, 0x1, P3 ;  /* 0x00000001ff097807 */ /* 0x000fe20001800000 */
[----:B------:R-:W-:Y:S01]  /*1380*/  STL [R1+0x1f8], R23 ;  /* 0x0001f81701007387 */ /* 0x000fe20000100800 */
[----:B------:R-:W-:Y:S01]  /*1390*/  LEA.HI.X.SX32 R31, R24, c[0x0][0x164], 0x2, P4 ;  /* 0x00005900181f7a11 */ /* 0x000fe200020f16ff */
[----:B------:R-:W-:Y:S01]  /*13a0*/  IMAD R2, R3, c[0x0][0x184], RZ ;  /* 0x0000610003027a24 */ /* 0x000fe200078e02ff */
[----:B------:R-:W-:Y:S01]  /*13b0*/  IADD3 R26, P4, R0, c[0x0][0x160], RZ ;  /* 0x00005800001a7a10 */ /* 0x000fe20007f9e0ff */
[----:B------:R-:W-:Y:S01]  /*13c0*/  STL [R1+0xa24], R25 ;  /* 0x000a241901007387 */ /* 0x000fe20000100800 */
[----:B------:R-:W-:Y:S01]  /*13d0*/  IMAD.IADD R9, R9, 0x1, R20 ;  /* 0x0000000109097824 */ /* 0x000fe200078e0214 */
[----:B------:R-:W-:Y:S01]  /*13e0*/  IADD3 R10, R12, R11, R10 ;  /* 0x0000000b0c0a7210 */ /* 0x000fe20007ffe00a */
[----:B------:R-:W-:Y:S01]  /*13f0*/  IMAD.SHL.U32 R4, R34, 0x4, RZ ;  /* 0x0000000422047824 */ /* 0x000fe200078e00ff */
[----:B------:R-:W-:Y:S01]  /*1400*/  STL [R1+0x1fc], R22 ;  /* 0x0001fc1601007387 */ /* 0x000fe20000100800 */
[----:B------:R-:W-:Y:S01]  /*1410*/  LEA.HI.X.SX32 R27, R23, c[0x0][0x164], 0x2, P4 ;  /* 0x00005900171b7a11 */ /* 0x000fe200020f16ff */
[----:B------:R-:W-:Y:S01]  /*1420*/  IMAD.SHL.U32 R5, R204, 0x4, RZ ;  /* 0x00000004cc057824 */ /* 0x000fe200078e00ff */
[----:B------:R-:W-:Y:S01]  /*1430*/  LOP3.LUT R9, R9, 0x3, RZ, 0xc0, !PT ;  /* 0x0000000309097812 */ /* 0x000fe200078ec0ff */
[----:B------:R1:W-:Y:S01]  /*1440*/  STL [R1+0xa20], R0 ;  /* 0x000a200001007387 */ /* 0x0003e20000100800 */
[----:B------:R-:W-:Y:S01]  /*1450*/  LOP3.LUT R16, R16, 0x3, RZ, 0xc0, !PT ;  /* 0x0000000310107812 */ /* 0x000fe200078ec0ff */
[----:B------:R-:W-:Y:S01]  /*1460*/  IMAD.SHL.U32 R3, R10, 0x100, RZ ;  /* 0x000001000a037824 */ /* 0x000fe200078e00ff */
[----:B------:R-:W-:Y:S01]  /*1470*/  IADD3 R9, R9, R19, R18 ;  /* 0x0000001309097210 */ /* 0x000fe20007ffe012 */
[----:B------:R-:W-:Y:S01]  /*1480*/  STL [R1+0x200], R2 ;  /* 0x0002000201007387 */ /* 0x000fe20000100800 */
[----:B------:R-:W-:Y:S01]  /*1490*/  ISETP.GE.U32.AND P6, PT, R21, 0x7fffffe0, PT ;  /* 0x7fffffe01500780c */ /* 0x000fe20003fc6070 */
[----:B------:R-:W-:Y:S01]  /*14a0*/  IMAD.WIDE R12, R5, 0x4, R26 ;  /* 0x00000004050c7825 */ /* 0x000fe200078e021a */
[----:B------:R-:W-:-:S02]  /*14b0*/  IADD3 R14, R16, R15, R14 ;  /* 0x0000000f100e7210 */ /* 0x000fc40007ffe00e */
[----:B------:R-:W-:Y:S01]  /*14c0*/  LOP3.LUT R9, R9, 0xf, RZ, 0xc0, !PT ;  /* 0x0000000f09097812 */ /* 0x000fe200078ec0ff */
[----:B-1----:R-:W-:Y:S01]  /*14d0*/  IMAD.SHL.U32 R0, R22, 0x4, RZ ;  /* 0x0000000416007824 */ /* 0x002fe200078e00ff */
[----:B------:R-:W-:Y:S01]  /*14e0*/  LOP3.LUT R8, R8, 0x3, RZ, 0xc0, !PT ;  /* 0x0000000308087812 */ /* 0x000fe200078ec0ff */
[----:B------:R-:W-:Y:S01]  /*14f0*/  IMAD.WIDE R16, R5, 0x4, R30 ;  /* 0x0000000405107825 */ /* 0x000fe200078e021e */
[----:B------:R-:W-:Y:S02]  /*1500*/  LOP3.LUT R3, R3, 0xf00, RZ, 0xe2, !PT ;  /* 0x00000f0003037812 */ /* 0x000fe400078ee2ff */
[----:B------:R1:W-:Y:S01]  /*1510*/  STL [R1+0xa1c], R0 ;  /* 0x000a1c0001007387 */ /* 0x0003e20000100800 */
[----:B------:R-:W-:Y:S01]  /*1520*/  IADD3 R28, P4, R0, c[0x0][0x160], RZ ;  /* 0x00005800001c7a10 */ /* 0x000fe20007f9e0ff */
[----:B------:R-:W-:Y:S01]  /*1530*/  IMAD R9, R14, 0x10, R9 ;  /* 0x000000100e097824 */ /* 0x000fe200078e0209 */
[----:B------:R-:W-:Y:S01]  /*1540*/  IADD3 R6, R8, R7, R6 ;  /* 0x0000000708067210 */ /* 0x000fe20007ffe006 */
[----:B------:R2:W-:Y:S01]  /*1550*/  LDGSTS.E [R4], [R30.64], !P6 ;  /* 0x000000001e047fae */ /* 0x0005e2000f121848 */
[----:B------:R-:W-:-:S03]  /*1560*/  LEA.HI.X.SX32 R29, R22, c[0x0][0x164], 0x2, P4 ;  /* 0x00005900161d7a11 */ /* 0x000fc600020f16ff */
[----:B------:R-:W-:Y:S01]  /*1570*/  IMAD R3, R6, 0x1000, R3 ;  /* 0x0000100006037824 */ /* 0x000fe200078e0203 */
[----:B------:R2:W-:Y:S01]  /*1580*/  LDGSTS.E [R4+0x200], [R26.64], !P6 ;  /* 0x002000001a047fae */ /* 0x0005e2000f121848 */
[----:B-1----:R-:W-:Y:S02]  /*1590*/  IMAD.SHL.U32 R0, R2, 0x4, RZ ;  /* 0x0000000402007824 */ /* 0x002fe400078e00ff */
[----:B------:R-:W-:Y:S01]  /*15a0*/  IMAD.WIDE R10, R5, 0x4, R28 ;  /* 0x00000004050a7825 */ /* 0x000fe200078e021c */
[----:B------:R2:W-:Y:S02]  /*15b0*/  LDGSTS.E [R4+0x400], [R28.64], !P6 ;  /* 0x004000001c047fae */ /* 0x0005e4000f121848 */
[----:B------:R-:W-:Y:S02]  /*15c0*/  IADD3 R32, P4, R0, c[0x0][0x160], RZ ;  /* 0x0000580000207a10 */ /* 0x000fe40007f9e0ff */
[----:B------:R1:W-:Y:S02]  /*15d0*/  STL [R1+0xa18], R0 ;  /* 0x000a180001007387 */ /* 0x0003e40000100800 */
[----:B------:R-:W-:-:S02]  /*15e0*/  LEA.HI.X.SX32 R33, R2, c[0x0][0x164], 0x2, P4 ;  /* 0x0000590002217a11 */ /* 0x000fc400020f16ff */
[C---:B------:R-:W-:Y:S01]  /*15f0*/  IADD3 R2, R138.reuse, -0x9, RZ ;  /* 0xfffffff78a027810 */ /* 0x040fe20007ffe0ff */
[----:B------:R3:W-:Y:S02]  /*1600*/  STL.64 [R1+0x88], R16 ;  /* 0x0000881001007387 */ /* 0x0007e40000100a00 */
[----:B------:R-:W-:Y:S02]  /*1610*/  IMAD.WIDE R6, R5, 0x4, R32 ;  /* 0x0000000405067825 */ /* 0x000fe400078e0220 */
[----:B------:R2:W-:Y:S01]  /*1620*/  LDGSTS.E [R4+0x600], [R32.64], !P6 ;  /* 0x0060000020047fae */ /* 0x0005e2000f121848 */
[----:B-1----:R-:W-:Y:S01]  /*1630*/  IADD3 R0, R138, -0x5, RZ ;  /* 0xfffffffb8a007810 */ /* 0x002fe20007ffe0ff */
[----:B------:R-:W-:Y:S01]  /*1640*/  IMAD.SHL.U32 R5, R204, 0x10, RZ ;  /* 0x00000010cc057824 */ /* 0x000fe200078e00ff */
[----:B------:R-:W-:Y:S01]  /*1650*/  ISETP.GE.U32.AND P6, PT, R2, 0x7fffffd8, PT ;  /* 0x7fffffd80200780c */ /* 0x000fe20003fc6070 */
[----:B------:R-:W-:Y:S01]  /*1660*/  IMAD.SHL.U32 R2, R204, 0x8, RZ ;  /* 0x00000008cc027824 */ /* 0x000fe200078e00ff */
[----:B------:R-:W-:Y:S01]  /*1670*/  ISETP.GE.U32.AND P4, PT, R0, 0x7fffffdc, PT ;  /* 0x7fffffdc0000780c */ /* 0x000fe20003f86070 */
[----:B------:R1:W-:Y:S01]  /*1680*/  STL.64 [R1+0x80], R12 ;  /* 0x0000800c01007387 */ /* 0x0003e20000100a00 */
[----:B------:R-:W-:Y:S01]  /*1690*/  LOP3.LUT R0, R9, 0xff, RZ, 0xc0, !PT ;  /* 0x000000ff09007812 */ /* 0x000fe200078ec0ff */
[----:B------:R-:W-:-:S02]  /*16a0*/  IMAD.WIDE R14, R2, 0x4, R30 ;  /* 0x00000004020e7825 */ /* 0x000fc400078e021e */
[----:B------:R4:W-:Y:S02]  /*16b0*/  STL.64 [R1+0x78], R10 ;  /* 0x0000780a01007387 */ /* 0x0009e40000100a00 */
[----:B------:R-:W-:Y:S01]  /*16c0*/  IMAD.IADD R3, R3, 0x1, R0 ;  /* 0x0000000103037824 */ /* 0x000fe200078e0200 */
[----:B------:R-:W-:Y:S01]  /*16d0*/  IADD3 R0, R138, -0xd, RZ ;  /* 0xfffffff38a007810 */ /* 0x000fe20007ffe0ff */
[----:B------:R5:W-:Y:S01]  /*16e0*/  STL.64 [R1+0x70], R6 ;  /* 0x0000700601007387 */ /* 0x000be20000100a00 */
[----:B------:R-:W-:-:S03]  /*16f0*/  IMAD.WIDE R8, R2, 0x4, R32 ;  /* 0x0000000402087825 */ /* 0x000fc600078e0220 */
[----:B------:R3:W-:Y:S01]  /*1700*/  LDGSTS.E [R4+0x2000], [R16.64], !P4 ;  /* 0x0200000010047fae */ /* 0x0007e2000e121848 */
[----:B------:R-:W-:-:S03]  /*1710*/  IMAD.WIDE R40, R5, 0x4, R26 ;  /* 0x0000000405287825 */ /* 0x000fc600078e021a */
[----:B------:R1:W-:Y:S01]  /*1720*/  LDGSTS.E [R4+0x2200], [R12.64], !P4 ;  /* 0x022000000c047fae */ /* 0x0003e2000e121848 */
[----:B------:R-:W-:-:S03]  /*1730*/  IMAD.WIDE R22, R5, 0x4, R28 ;  /* 0x0000000405167825 */ /* 0x000fc600078e021c */
[----:B------:R4:W-:Y:S01]  /*1740*/  LDGSTS.E [R4+0x2400], [R10.64], !P4 ;  /* 0x024000000a047fae */ /* 0x0009e2000e121848 */
[----:B------:R-:W-:-:S03]  /*1750*/  IMAD.WIDE R42, R5, 0x4, R32 ;  /* 0x00000004052a7825 */ /* 0x000fc600078e0220 */
[----:B------:R5:W-:Y:S01]  /*1760*/  LDGSTS.E [R4+0x2600], [R6.64], !P4 ;  /* 0x0260000006047fae */ /* 0x000be2000e121848 */
[----:B------:R-:W-:Y:S01]  /*1770*/  ISETP.GE.U32.AND P4, PT, R0, 0x7fffffd4, PT ;  /* 0x7fffffd40000780c */ /* 0x000fe20003f86070 */
[----:B---3--:R-:W-:Y:S01]  /*1780*/  IMAD.WIDE R16, R5, 0x4, R30 ;  /* 0x0000000405107825 */ /* 0x008fe200078e021e */
[----:B------:R-:W-:Y:S01]  /*1790*/  LOP3.LUT R0, R3, 0xffff, RZ, 0xc0, !PT ;  /* 0x0000ffff03007812 */ /* 0x000fe200078ec0ff */
[----:B------:R3:W-:Y:S02]  /*17a0*/  STL.64 [R1+0x38], R14 ;  /* 0x0000380e01007387 */ /* 0x0007e40000100a00 */
[C---:B-1----:R-:W-:Y:S01]  /*17b0*/  IMAD.WIDE R12, R2.reuse, 0x4, R26 ;  /* 0x00000004020c7825 */ /* 0x042fe200078e021a */
[--C-:B------:R-:W-:Y:S01]  /*17c0*/  SHF.R.U32.HI R3, RZ, 0xb, R0.reuse ;  /* 0x0000000bff037819 */ /* 0x100fe20000011600 */
[----:B------:R3:W-:Y:S01]  /*17d0*/  LDGSTS.E [R4+0x4000], [R14.64], !P6 ;  /* 0x040000000e047fae */ /* 0x0007e2000f121848 */
[----:B------:R-:W-:Y:S01]  /*17e0*/  SHF.R.U32.HI R48, RZ, 0x2, R0 ;  /* 0x00000002ff307819 */ /* 0x000fe20000011600 */
[----:B----4-:R-:W-:Y:S01]  /*17f0*/  IMAD.WIDE R10, R2, 0x4, R28 ;  /* 0x00000004020a7825 */ /* 0x010fe200078e021c */
[--C-:B------:R-:W-:Y:S01]  /*1800*/  SHF.R.U32.HI R2, RZ, 0xf, R0.reuse ;  /* 0x0000000fff027819 */ /* 0x100fe20000011600 */
[----:B------:R-:W-:Y:S01]  /*1810*/  STL.64 [R1+0x30], R12 ;  /* 0x0000300c01007387 */ /* 0x000fe20000100a00 */
[--C-:B------:R-:W-:Y:S01]  /*1820*/  SHF.R.U32.HI R79, RZ, 0x1, R0.reuse ;  /* 0x00000001ff4f7819 */ /* 0x100fe20000011600 */
[C---:B-----5:R-:W-:Y:S01]  /*1830*/  IMAD R6, R204.reuse, 0xc, RZ ;  /* 0x0000000ccc067824 */ /* 0x060fe200078e02ff */
[----:B------:R-:W-:Y:S01]  /*1840*/  SHF.R.U32.HI R84, RZ, 0xd, R0 ;  /* 0x0000000dff547819 */ /* 0x000fe20000011600 */
[----:B------:R-:W-:Y:S01]  /*1850*/  STL.64 [R1+0x28], R10 ;  /* 0x0000280a01007387 */ /* 0x000fe20000100a00 */
[----:B------:R-:W-:-:S02]  /*1860*/  IMAD R5, R204, 0x18, RZ ;  /* 0x00000018cc057824 */ /* 0x000fc400078e02ff */
[C---:B------:R-:W-:Y:S01]  /*1870*/  IMAD.WIDE R20, R6.reuse, 0x4, R30 ;  /* 0x0000000406147825 */ /* 0x040fe200078e021e */
[----:B------:R2:W-:Y:S03]  /*1880*/  LDGSTS.E [R4+0x4200], [R12.64], !P6 ;  /* 0x042000000c047fae */ /* 0x0005e6000f121848 */
[C---:B------:R-:W-:Y:S01]  /*1890*/  IMAD.WIDE R36, R6.reuse, 0x4, R26 ;  /* 0x0000000406247825 */ /* 0x040fe200078e021a */
[----:B------:R1:W-:Y:S03]  /*18a0*/  STL.64 [R1+0x20], R8 ;  /* 0x0000200801007387 */ /* 0x0003e60000100a00 */
[C---:B------:R-:W-:Y:S01]  /*18b0*/  IMAD.WIDE R24, R6.reuse, 0x4, R28 ;  /* 0x0000000406187825 */ /* 0x040fe200078e021c */
[----:B------:R2:W-:Y:S03]  /*18c0*/  LDGSTS.E [R4+0x4400], [R10.64], !P6 ;  /* 0x044000000a047fae */ /* 0x0005e6000f121848 */
[----:B------:R-:W-:Y:S01]  /*18d0*/  IMAD.WIDE R38, R6, 0x4, R32 ;  /* 0x0000000406267825 */ /* 0x000fe200078e0220 */
[----:B------:R1:W-:Y:S01]  /*18e0*/  LDGSTS.E [R4+0x4600], [R8.64], !P6 ;  /* 0x0460000008047fae */ /* 0x0003e2000f121848 */
[----:B------:R-:W-:-:S02]  /*18f0*/  LOP3.LUT P6, RZ, R2, 0x1, RZ, 0xc0, !PT ;  /* 0x0000000102ff7812 */ /* 0x000fc400078cc0ff */
[----:B------:R-:W4:Y:S01]  /*1900*/  I2F.RP R2, R162 ;  /* 0x000000a200027306 */ /* 0x000f220000209400 */
[----:B------:R-:W-:Y:S01]  /*1910*/  STL [R1+0xe50], R20 ;  /* 0x000e501401007387 */ /* 0x000fe20000100800 */
[----:B------:R-:W-:-:S03]  /*1920*/  IMAD.WIDE R52, R5, 0x4, R26 ;  /* 0x0000000405347825 */ /* 0x000fc600078e021a */
[----:B------:R2:W-:Y:S01]  /*1930*/  LDGSTS.E [R4+0x6000], [R20.64], !P4 ;  /* 0x0600000014047fae */ /* 0x0005e2000e121848 */
[----:B---3--:R-:W-:-:S03]  /*1940*/  IMAD.WIDE R14, R5, 0x4, R28 ;  /* 0x00000004050e7825 */ /* 0x008fc600078e021c */
[----:B------:R3:W-:Y:S01]  /*1950*/  STL [R1+0xe3c], R21 ;  /* 0x000e3c1501007387 */ /* 0x0007e20000100800 */
[----:B-1----:R-:W-:-:S03]  /*1960*/  IMAD.WIDE R8, R5, 0x4, R30 ;  /* 0x0000000405087825 */ /* 0x002fc600078e021e */
[----:B------:R1:W-:Y:S01]  /*1970*/  STL.64 [R1+0xe40], R36 ;  /* 0x000e402401007387 */ /* 0x0003e20000100a00 */
[----:B------:R-:W-:Y:S01]  /*1980*/  IMAD.WIDE R54, R5, 0x4, R32 ;  /* 0x0000000405367825 */ /* 0x000fe200078e0220 */
[----:B----4-:R-:W4:Y:S02]  /*1990*/  MUFU.RCP R2, R2 ;  /* 0x0000000200027308 */ /* 0x010f240000001000 */
[----:B------:R5:W-:Y:S01]  /*19a0*/  STL.64 [R1+0xe48], R24 ;  /* 0x000e481801007387 */ /* 0x000be20000100a00 */
[----:B--2---:R-:W-:Y:S02]  /*19b0*/  IMAD R4, R204, 0x14, RZ ;  /* 0x00000014cc047824 */ /* 0x004fe400078e02ff */
[----:B---3--:R-:W-:Y:S02]  /*19c0*/  IMAD.SHL.U32 R21, R34, 0x4, RZ ;  /* 0x0000000422157824 */ /* 0x008fe400078e00ff */
[----:B------:R-:W-:-:S03]  /*19d0*/  IMAD.WIDE R12, R4, 0x4, R30 ;  /* 0x00000004040c7825 */ /* 0x000fc600078e021e */
[----:B------:R1:W-:Y:S01]  /*19e0*/  LDGSTS.E [R21+0x6200], [R36.64], !P4 ;  /* 0x0620000024157fae */ /* 0x0003e2000e121848 */
[C---:B------:R-:W-:Y:S01]  /*19f0*/  IMAD.WIDE R46, R4.reuse, 0x4, R26 ;  /* 0x00000004042e7825 */ /* 0x040fe200078e021a */
[C---:B------:R-:W-:Y:S02]  /*1a00*/  LOP3.LUT R20, R21.reuse, 0x20, RZ, 0x3c, !PT ;  /* 0x0000002015147812 */ /* 0x040fe400078e3cff */
[----:B------:R5:W-:Y:S01]  /*1a10*/  LDGSTS.E [R21+0x6400], [R24.64], !P4 ;  /* 0x0640000018157fae */ /* 0x000be2000e121848 */
[C---:B------:R-:W-:Y:S01]  /*1a20*/  IMAD.WIDE R18, R4.reuse, 0x4, R28 ;  /* 0x0000000404127825 */ /* 0x040fe200078e021c */
[----:B------:R-:W-:Y:S02]  /*1a30*/  LOP3.LUT R202, R21, 0x60, RZ, 0x3c, !PT ;  /* 0x0000006015ca7812 */ /* 0x000fe400078e3cff */
[----:B------:R2:W-:Y:S01]  /*1a40*/  LDGSTS.E [R21+0x6600], [R38.64], !P4 ;  /* 0x0660000026157fae */ /* 0x0005e2000e121848 */
[----:B------:R-:W-:Y:S01]  /*1a50*/  LOP3.LUT P4, RZ, R3, 0x1, RZ, 0xc0, !PT ;  /* 0x0000000103ff7812 */ /* 0x000fe2000788c0ff */
[----:B------:R-:W-:Y:S01]  /*1a60*/  IMAD.WIDE R50, R4, 0x4, R32 ;  /* 0x0000000404327825 */ /* 0x000fe200078e0220 */
[----:B------:R-:W-:Y:S01]  /*1a70*/  SHF.R.U32.HI R3, RZ, 0x7, R0 ;  /* 0x00000007ff037819 */ /* 0x000fe20000011600 */
[----:B------:R2:W-:Y:S01]  /*1a80*/  LDGSTS.E [R21+0x8000], [R16.64], P6 ;  /* 0x0800000010157fae */ /* 0x0005e2000b121848 */
[----:B----4-:R-:W-:Y:S01]  /*1a90*/  IADD3 R2, R2, 0xffffffe, RZ ;  /* 0x0ffffffe02027810 */ /* 0x010fe20007ffe0ff */
[----:B------:R-:W-:-:S02]  /*1aa0*/  IMAD R4, R204, 0x1c, RZ ;  /* 0x0000001ccc047824 */ /* 0x000fc400078e02ff */
[----:B------:R2:W-:Y:S01]  /*1ab0*/  LDGSTS.E [R21+0x8200], [R40.64], P6 ;  /* 0x0820000028157fae */ /* 0x0005e2000b121848 */
[--C-:B-1----:R-:W-:Y:S01]  /*1ac0*/  IMAD.WIDE R36, R204, 0x4, R30.reuse ;  /* 0x00000004cc247825 */ /* 0x102fe200078e021e */
[----:B------:R1:W3:Y:S02]  /*1ad0*/  F2I.FTZ.U32.TRUNC.NTZ R145, R2 ;  /* 0x0000000200917305 */ /* 0x0002e4000021f000 */
[----:B------:R2:W-:Y:S01]  /*1ae0*/  LDGSTS.E [R21+0x8400], [R22.64], P6 ;  /* 0x0840000016157fae */ /* 0x0005e2000b121848 */
[----:B------:R-:W-:-:S03]  /*1af0*/  IMAD.WIDE R62, R4, 0x4, R30 ;  /* 0x00000004043e7825 */ /* 0x000fc600078e021e */
[----:B------:R2:W-:Y:S01]  /*1b00*/  LDGSTS.E [R21+0x8600], [R42.64], P6 ;  /* 0x086000002a157fae */ /* 0x0005e2000b121848 */
[----:B------:R-:W-:Y:S01]  /*1b10*/  LOP3.LUT P6, RZ, R3, 0x1, RZ, 0xc0, !PT ;  /* 0x0000000103ff7812 */ /* 0x000fe200078cc0ff */
[----:B------:R-:W-:Y:S01]  /*1b20*/  IMAD.WIDE R58, R4, 0x4, R26 ;  /* 0x00000004043a7825 */ /* 0x000fe200078e021a */
[----:B------:R-:W-:Y:S01]  /*1b30*/  SHF.R.U32.HI R3, RZ, 0x3, R0 ;  /* 0x00000003ff037819 */ /* 0x000fe20000011600 */
[----:B------:R2:W-:Y:S01]  /*1b40*/  LDGSTS.E [R21+0xa000], [R12.64], P4 ;  /* 0x0a0000000c157fae */ /* 0x0005e2000a121848 */
[----:B-1----:R-:W-:Y:S01]  /*1b50*/  IADD3 R2, R138, -0xa, RZ ;  /* 0xfffffff68a027810 */ /* 0x002fe20007ffe0ff */
[C---:B------:R-:W-:Y:S02]  /*1b60*/  IMAD.WIDE R10, R4.reuse, 0x4, R28 ;  /* 0x00000004040a7825 */ /* 0x040fe400078e021c */
[----:B------:R2:W-:Y:S02]  /*1b70*/  LDGSTS.E [R21+0xa200], [R46.64], P4 ;  /* 0x0a2000002e157fae */ /* 0x0005e4000a121848 */
[----:B------:R-:W-:-:S02]  /*1b80*/  IMAD.WIDE R60, R4, 0x4, R32 ;  /* 0x00000004043c7825 */ /* 0x000fc400078e0220 */
[----:B------:R2:W-:Y:S02]  /*1b90*/  LDGSTS.E [R21+0xa400], [R18.64], P4 ;  /* 0x0a40000012157fae */ /* 0x0005e4000a121848 */
[C---:B------:R-:W-:Y:S02]  /*1ba0*/  IMAD.WIDE R34, R204.reuse, 0x4, R26 ;  /* 0x00000004cc227825 */ /* 0x040fe400078e021a */
[----:B------:R2:W-:Y:S01]  /*1bb0*/  LDGSTS.E [R21+0xa600], [R50.64], P4 ;  /* 0x0a60000032157fae */ /* 0x0005e2000a121848 */
[----:B------:R-:W-:Y:S01]  /*1bc0*/  LOP3.LUT P4, RZ, R3, 0x1, RZ, 0xc0, !PT ;  /* 0x0000000103ff7812 */ /* 0x000fe2000788c0ff */
[----:B-----5:R-:W-:Y:S01]  /*1bd0*/  IMAD.WIDE R24, R204, 0x4, R28 ;  /* 0x00000004cc187825 */ /* 0x020fe200078e021c */
[----:B------:R-:W-:Y:S01]  /*1be0*/  IADD3 R3, R138, -0x2, RZ ;  /* 0xfffffffe8a037810 */ /* 0x000fe20007ffe0ff */
[----:B------:R2:W-:Y:S02]  /*1bf0*/  LDGSTS.E [R21+0xc000], [R8.64], P6 ;  /* 0x0c00000008157fae */ /* 0x0005e4000b121848 */
[----:B------:R-:W-:-:S02]  /*1c00*/  IMAD R4, R204, 0x5, RZ ;  /* 0x00000005cc047824 */ /* 0x000fc400078e02ff */
[----:B------:R2:W-:Y:S01]  /*1c10*/  LDGSTS.E [R21+0xc200], [R52.64], P6 ;  /* 0x0c20000034157fae */ /* 0x0005e2000b121848 */
[----:B------:R-:W-:-:S03]  /*1c20*/  IMAD.WIDE R6, R204, 0x4, R32 ;  /* 0x00000004cc067825 */ /* 0x000fc600078e0220 */
[----:B------:R2:W-:Y:S04]  /*1c30*/  LDGSTS.E [R21+0xc400], [R14.64], P6 ;  /* 0x0c4000000e157fae */ /* 0x0005e8000b121848 */
[----:B------:R2:W-:Y:S01]  /*1c40*/  LDGSTS.E [R21+0xc600], [R54.64], P6 ;  /* 0x0c60000036157fae */ /* 0x0005e2000b121848 */
[----:B------:R-:W-:Y:S02]  /*1c50*/  ISETP.GE.U32.AND P6, PT, R3, 0x7fffffdf, PT ;  /* 0x7fffffdf0300780c */ /* 0x000fe40003fc6070 */
[----:B------:R-:W-:Y:S01]  /*1c60*/  IADD3 R3, R138, -0x6, RZ ;  /* 0xfffffffa8a037810 */ /* 0x000fe20007ffe0ff */
[----:B------:R2:W-:Y:S04]  /*1c70*/  LDGSTS.E [R21+0xe000], [R62.64], P4 ;  /* 0x0e0000003e157fae */ /* 0x0005e8000a121848 */
[----:B------:R2:W-:Y:S04]  /*1c80*/  LDGSTS.E [R21+0xe200], [R58.64], P4 ;  /* 0x0e2000003a157fae */ /* 0x0005e8000a121848 */
[----:B------:R2:W-:Y:S04]  /*1c90*/  LDGSTS.E [R21+0xe400], [R10.64], P4 ;  /* 0x0e4000000a157fae */ /* 0x0005e8000a121848 */
[----:B------:R2:W-:Y:S01]  /*1ca0*/  LDGSTS.E [R21+0xe600], [R60.64], P4 ;  /* 0x0e6000003c157fae */ /* 0x0005e2000a121848 */
[----:B------:R-:W-:Y:S01]  /*1cb0*/  ISETP.GE.U32.AND P4, PT, R3, 0x7fffffdb, PT ;  /* 0x7fffffdb0300780c */ /* 0x000fe20003f86070 */
[----:B---3--:R-:W-:-:S02]  /*1cc0*/  IMAD.MOV R3, RZ, RZ, -R145 ;  /* 0x000000ffff037224 */ /* 0x008fc400078e0a91 */
[----:B------:R-:W-:Y:S02]  /*1cd0*/  STL.64 [R1+0x98], R36 ;  /* 0x0000982401007387 */ /* 0x000fe40000100a00 */
[----:B------:R-:W-:Y:S02]  /*1ce0*/  IMAD R3, R3, R162, RZ ;  /* 0x000000a203037224 */ /* 0x000fe400078e02ff */
[----:B------:R1:W-:Y:S02]  /*1cf0*/  LDGSTS.E [R20+0x800], [R36.64], !P6 ;  /* 0x0080000024147fae */ /* 0x0003e4000f121848 */
[----:B------:R-:W-:Y:S01]  /*1d00*/  IMAD.HI.U32 R144, R145, R3, R144 ;  /* 0x0000000391907227 */ /* 0x000fe200078e0090 */
[----:B------:R-:W-:Y:S01]  /*1d10*/  SHF.R.U32.HI R145, RZ, 0x5, R176 ;  /* 0x00000005ff917819 */ /* 0x000fe200000116b0 */
[----:B------:R3:W-:Y:S02]  /*1d20*/  STL.64 [R1+0x90], R34 ;  /* 0x0000902201007387 */ /* 0x0007e40000100a00 */
[----:B------:R-:W-:Y:S01]  /*1d30*/  IMAD R3, R204, 0x11, RZ ;  /* 0x00000011cc037824 */ /* 0x000fe200078e02ff */
[----:B------:R-:W-:Y:S01]  /*1d40*/  SGXT.U32 R145, R145, 0x2 ;  /* 0x000000029191781a */ /* 0x000fe20000000000 */
[----:B------:R3:W-:Y:S02]  /*1d50*/  LDGSTS.E [R20+0xa00], [R34.64], !P6 ;  /* 0x00a0000022147fae */ /* 0x0007e4000f121848 */
[C---:B------:R-:W-:Y:S01]  /*1d60*/  IMAD.WIDE R70, R3.reuse, 0x4, R30 ;  /* 0x0000000403467825 */ /* 0x040fe200078e021e */
[----:B------:R-:W-:Y:S01]  /*1d70*/  LOP3.LUT R145, R252, R145, RZ, 0xfc, !PT ;  /* 0x00000091fc917212 */ /* 0x000fe200078efcff */
[----:B------:R4:W-:Y:S02]  /*1d80*/  STL.64 [R1+0xa0], R24 ;  /* 0x0000a01801007387 */ /* 0x0009e40000100a00 */
[----:B------:R-:W-:Y:S01]  /*1d90*/  IMAD.WIDE R68, R3, 0x4, R26 ;  /* 0x0000000403447825 */ /* 0x000fe200078e021a */
[----:B------:R-:W-:Y:S01]  /*1da0*/  IABS R163, R145 ;  /* 0x0000009100a37213 */ /* 0x000fe20000000000 */
[----:B------:R4:W-:Y:S01]  /*1db0*/  LDGSTS.E [R20+0xc00], [R24.64], !P6 ;  /* 0x00c0000018147fae */ /* 0x0009e2000f121848 */
[----:B------:R-:W-:Y:S01]  /*1dc0*/  LOP3.LUT R83, R145, 0x4, RZ, 0xfc, !PT ;  /* 0x0000000491537812 */ /* 0x000fe200078efcff */
[----:B------:R-:W-:Y:S01]  /*1dd0*/  IMAD.WIDE R66, R3, 0x4, R28 ;  /* 0x0000000403427825 */ /* 0x000fe200078e021c */
[----:B------:R-:W-:Y:S01]  /*1de0*/  LOP3.LUT R81, R145, 0x8, RZ, 0xfc, !PT ;  /* 0x0000000891517812 */ /* 0x000fe200078efcff */
[----:B------:R5:W-:Y:S01]  /*1df0*/  STL.64 [R1+0xb0], R6 ;  /* 0x0000b00601007387 */ /* 0x000be20000100a00 */
[----:B------:R-:W-:Y:S01]  /*1e00*/  IABS R85, R83 ;  /* 0x0000005300557213 */ /* 0x000fe20000000000 */
[----:B---3--:R-:W-:Y:S01]  /*1e10*/  IMAD.WIDE R34, R4, 0x4, R30 ;  /* 0x0000000404227825 */ /* 0x008fe200078e021e */
[----:B------:R-:W-:Y:S01]  /*1e20*/  IABS R165, R81 ;  /* 0x0000005100a57213 */ /* 0x000fe20000000000 */
[----:B------:R5:W-:Y:S01]  /*1e30*/  LDGSTS.E [R20+0xe00], [R6.64], !P6 ;  /* 0x00e0000006147fae */ /* 0x000be2000f121848 */
[----:B------:R-:W-:Y:S01]  /*1e40*/  ISETP.GE.U32.AND P6, PT, R2, 0x7fffffd7, PT ;  /* 0x7fffffd70200780c */ /* 0x000fe20003fc6070 */
[----:B------:R-:W-:Y:S01]  /*1e50*/  IMAD.WIDE R76, R3, 0x4, R32 ;  /* 0x00000004034c7825 */ /* 0x000fe200078e0220 */
[----:B------:R-:W-:Y:S01]  /*1e60*/  IADD3 R2, R138, -0xe, RZ ;  /* 0xfffffff28a027810 */ /* 0x000fe20007ffe0ff */
[----:B------:R-:W-:Y:S01]  /*1e70*/  STL.64 [R1+0xb8], R34 ;  /* 0x0000b82201007387 */ /* 0x000fe20000100a00 */
[C---:B------:R-:W-:Y:S01]  /*1e80*/  LOP3.LUT R80, R145.reuse, 0xc, RZ, 0xfc, !PT ;  /* 0x0000000c91507812 */ /* 0x040fe200078efcff */
[----:B----4-:R-:W-:Y:S01]  /*1e90*/  IMAD.WIDE R24, R4, 0x4, R26 ;  /* 0x0000000404187825 */ /* 0x010fe200078e021a */
[----:B------:R-:W-:Y:S01]  /*1ea0*/  LOP3.LUT R156, R145, 0x14, RZ, 0xfc, !PT ;  /* 0x00000014919c7812 */ /* 0x000fe200078efcff */
[----:B------:R3:W-:Y:S01]  /*1eb0*/  LDGSTS.E [R20+0x2800], [R34.64], !P4 ;  /* 0x0280000022147fae */ /* 0x0007e2000e121848 */
[----:B------:R-:W-:-:S02]  /*1ec0*/  IABS R87, R80 ;  /* 0x0000005000577213 */ /* 0x000fc40000000000 */
[----:B------:R-:W-:Y:S01]  /*1ed0*/  IABS R168, R156 ;  /* 0x0000009c00a87213 */ /* 0x000fe20000000000 */
[C---:B-----5:R-:W-:Y:S01]  /*1ee0*/  IMAD.WIDE R6, R4.reuse, 0x4, R28 ;  /* 0x0000000404067825 */ /* 0x060fe200078e021c */
[----:B------:R-:W-:Y:S01]  /*1ef0*/  STL.64 [R1+0xa8], R24 ;  /* 0x0000a81801007387 */ /* 0x000fe20000100a00 */
[C---:B------:R-:W-:Y:S02]  /*1f00*/  LOP3.LUT R130, R145.reuse, 0x18, RZ, 0xfc, !PT ;  /* 0x0000001891827812 */ /* 0x040fe400078efcff */
[----:B------:R-:W-:Y:S01]  /*1f10*/  IMAD.WIDE R4, R4, 0x4, R32 ;  /* 0x0000000404047825 */ /* 0x000fe200078e0220 */
[----:B------:R4:W-:Y:S01]  /*1f20*/  LDGSTS.E [R20+0x2a00], [R24.64], !P4 ;  /* 0x02a0000018147fae */ /* 0x0009e2000e121848 */
[----:B------:R-:W-:Y:S02]  /*1f30*/  IABS R169, R130 ;  /* 0x0000008200a97213 */ /* 0x000fe40000000000 */
[----:B------:R-:W-:Y:S01]  /*1f40*/  IMAD.HI.U32 R82, R144, R87, RZ ;  /* 0x0000005790527227 */ /* 0x000fe200078e00ff */
[----:B------:R-:W-:Y:S01]  /*1f50*/  STL.64 [R1+0xc0], R6 ;  /* 0x0000c00601007387 */ /* 0x000fe20000100a00 */
[----:B------:R-:W-:-:S02]  /*1f60*/  LOP3.LUT R155, R145, 0x1c, RZ, 0xfc, !PT ;  /* 0x0000001c919b7812 */ /* 0x000fc400078efcff */
[----:B------:R-:W-:Y:S01]  /*1f70*/  IMAD.MOV R82, RZ, RZ, -R82 ;  /* 0x000000ffff527224 */ /* 0x000fe200078e0a52 */
[----:B------:R5:W-:Y:S01]  /*1f80*/  LDGSTS.E [R20+0x2c00], [R6.64], !P4 ;  /* 0x02c0000006147fae */ /* 0x000be2000e121848 */
[----:B------:R-:W-:Y:S02]  /*1f90*/  IABS R170, R155 ;  /* 0x0000009b00aa7213 */ /* 0x000fe40000000000 */
[----:B------:R-:W-:Y:S01]  /*1fa0*/  IMAD R166, R162, R82, R87 ;  /* 0x00000052a2a67224 */ /* 0x000fe200078e0257 */
[----:B------:R1:W-:Y:S01]  /*1fb0*/  STL.64 [R1+0xd0], R4 ;  /* 0x0000d00401007387 */ /* 0x0003e20000100a00 */
[----:B------:R-:W-:Y:S01]  /*1fc0*/  IMAD.HI.U32 R82, R144, R169, RZ ;  /* 0x000000a990527227 */ /* 0x000fe200078e00ff */
[----:B------:R-:W-:Y:S02]  /*1fd0*/  LOP3.LUT R151, R145, 0x20, RZ, 0xfc, !PT ;  /* 0x0000002091977812 */ /* 0x000fe400078efcff */
[----:B------:R1:W-:Y:S01]  /*1fe0*/  LDGSTS.E [R20+0x2e00], [R4.64], !P4 ;  /* 0x02e0000004147fae */ /* 0x0003e2000e121848 */
[----:B------:R-:W-:-:S02]  /*1ff0*/  ISETP.GE.U32.AND P4, PT, R2, 0x7fffffd3, PT ;  /* 0x7fffffd30200780c */ /* 0x000fc40003f86070 */
[----:B------:R-:W-:Y:S02]  /*2000*/  SHF.R.U32.HI R2, RZ, 0xe, R0 ;  /* 0x0000000eff027819 */ /* 0x000fe40000011600 */
[----:B------:R-:W-:Y:S02]  /*2010*/  IABS R171, R151 ;  /* 0x0000009700ab7213 */ /* 0x000fe40000000000 */
[C---:B------:R-:W-:Y:S02]  /*2020*/  LOP3.LUT R152, R145.reuse, 0x24, RZ, 0xfc, !PT ;  /* 0x0000002491987812 */ /* 0x040fe400078efcff */
[----:B------:R-:W-:Y:S02]  /*2030*/  LOP3.LUT R132, R145, 0x28, RZ, 0xfc, !PT ;  /* 0x0000002891847812 */ /* 0x000fe400078efcff */
[----:B------:R-:W-:Y:S01]  /*2040*/  IABS R172, R152 ;  /* 0x0000009800ac7213 */ /* 0x000fe20000000000 */
[C---:B-1----:R-:W-:Y:S01]  /*2050*/  IMAD R5, R204.reuse, 0x9, RZ ;  /* 0x00000009cc057824 */ /* 0x042fe200078e02ff */
[----:B------:R-:W-:Y:S01]  /*2060*/  IABS R173, R132 ;  /* 0x0000008400ad7213 */ /* 0x000fe20000000000 */
[----:B------:R-:W-:-:S02]  /*2070*/  IMAD R4, R204, 0xd, RZ ;  /* 0x0000000dcc047824 */ /* 0x000fc400078e02ff */
[----:B------:R-:W-:-:S04]  /*2080*/  IMAD.WIDE R36, R5, 0x4, R30 ;  /* 0x0000000405247825 */ /* 0x000fc800078e021e */
[C---:B---3--:R-:W-:Y:S01]  /*2090*/  IMAD.WIDE R34, R5.reuse, 0x4, R26 ;  /* 0x0000000405227825 */ /* 0x048fe200078e021a */
[----:B------:R-:W-:Y:S03]  /*20a0*/  STL.64 [R1+0x18], R36 ;  /* 0x0000182401007387 */ /* 0x000fe60000100a00 */
[C---:B----4-:R-:W-:Y:S01]  /*20b0*/  IMAD.WIDE R24, R5.reuse, 0x4, R28 ;  /* 0x0000000405187825 */ /* 0x050fe200078e021c */
[----:B------:R1:W-:Y:S03]  /*20c0*/  LDGSTS.E [R20+0x4800], [R36.64], !P6 ;  /* 0x0480000024147fae */ /* 0x0003e6000f121848 */
[----:B-----5:R-:W-:Y:S01]  /*20d0*/  IMAD.WIDE R6, R5, 0x4, R32 ;  /* 0x0000000405067825 */ /* 0x020fe200078e0220 */
[----:B------:R-:W-:Y:S03]  /*20e0*/  STL.64 [R1+0x10], R34 ;  /* 0x0000102201007387 */ /* 0x000fe60000100a00 */
[C---:B------:R-:W-:Y:S01]  /*20f0*/  IMAD.WIDE R74, R4.reuse, 0x4, R30 ;  /* 0x00000004044a7825 */ /* 0x040fe200078e021e */
[----:B------:R3:W-:Y:S03]  /*2100*/  LDGSTS.E [R20+0x4a00], [R34.64], !P6 ;  /* 0x04a0000022147fae */ /* 0x0007e6000f121848 */
[C---:B------:R-:W-:Y:S01]  /*2110*/  IMAD.WIDE R64, R4.reuse, 0x4, R28 ;  /* 0x0000000404407825 */ /* 0x040fe200078e021c */
[----:B------:R4:W-:Y:S03]  /*2120*/  STL.64 [R1+0x8], R24 ;  /* 0x0000081801007387 */ /* 0x0009e60000100a00 */
[----:B------:R-:W-:Y:S01]  /*2130*/  IMAD.WIDE R44, R4, 0x4, R32 ;  /* 0x00000004042c7825 */ /* 0x000fe200078e0220 */
[----:B------:R4:W-:Y:S03]  /*2140*/  LDGSTS.E [R20+0x4c00], [R24.64], !P6 ;  /* 0x04c0000018147fae */ /* 0x0009e6000f121848 */
[----:B------:R-:W-:Y:S01]  /*2150*/  IMAD.HI.U32 R157, R144, R172, RZ ;  /* 0x000000ac909d7227 */ /* 0x000fe200078e00ff */
[----:B------:R5:W-:Y:S03]  /*2160*/  STL.64 [R1], R6 ;  /* 0x0000000601007387 */ /* 0x000be60000100a00 */
[----:B------:R-:W-:Y:S01]  /*2170*/  IMAD.MOV R157, RZ, RZ, -R157 ;  /* 0x000000ffff9d7224 */ /* 0x000fe200078e0a9d */
[----:B------:R5:W-:Y:S01]  /*2180*/  LDGSTS.E [R20+0x4e00], [R6.64], !P6 ;  /* 0x04e0000006147fae */ /* 0x000be2000f121848 */
[----:B------:R-:W-:-:S02]  /*2190*/  LOP3.LUT P6, RZ, R2, 0x1, RZ, 0xc0, !PT ;  /* 0x0000000102ff7812 */ /* 0x000fc400078cc0ff */
[----:B------:R-:W-:Y:S01]  /*21a0*/  SHF.R.U32.HI R2, RZ, 0xa, R0 ;  /* 0x0000000aff027819 */ /* 0x000fe20000011600 */
[----:B------:R1:W-:Y:S01]  /*21b0*/  LDGSTS.E [R20+0x6800], [R74.64], !P4 ;  /* 0x068000004a147fae */ /* 0x0003e2000e121848 */
[C---:B----4-:R-:W-:Y:S02]  /*21c0*/  IMAD R24, R204.reuse, 0x19, RZ ;  /* 0x00000019cc187824 */ /* 0x050fe400078e02ff */
[----:B------:R-:W-:Y:S02]  /*21d0*/  IMAD.SHL.U32 R25, R204, 0x2, RZ ;  /* 0x00000002cc197824 */ /* 0x000fe400078e00ff */
[----:B------:R-:W-:-:S04]  /*21e0*/  IMAD.WIDE R122, R24, 0x4, R30 ;  /* 0x00000004187a7825 */ /* 0x000fc800078e021e */
[----:B-----5:R-:W-:-:S04]  /*21f0*/  IMAD.WIDE R6, R4, 0x4, R26 ;  /* 0x0000000404067825 */ /* 0x020fc800078e021a */
[----:B------:R-:W-:Y:S01]  /*2200*/  IMAD R4, R204, 0x15, RZ ;  /* 0x00000015cc047824 */ /* 0x000fe200078e02ff */
[----:B------:R4:W-:Y:S01]  /*2210*/  LDGSTS.E [R20+0x6a00], [R6.64], !P4 ;  /* 0x06a0000006147fae */ /* 0x0009e2000e121848 */
[----:B------:R-:W-:-:S03]  /*2220*/  IMAD.WIDE R56, R24, 0x4, R26 ;  /* 0x0000000418387825 */ /* 0x000fc600078e021a */
[----:B------:R4:W-:Y:S01]  /*2230*/  LDGSTS.E [R20+0x6c00], [R64.64], !P4 ;  /* 0x06c0000040147fae */ /* 0x0009e2000e121848 */
[----:B------:R-:W-:-:S03]  /*2240*/  IMAD.WIDE R72, R4, 0x4, R30 ;  /* 0x0000000404487825 */ /* 0x000fc600078e021e */
[----:B------:R4:W-:Y:S01]  /*2250*/  LDGSTS.E [R20+0x6e00], [R44.64], !P4 ;  /* 0x06e000002c147fae */ /* 0x0009e2000e121848 */
[----:B------:R-:W-:Y:S01]  /*2260*/  LOP3.LUT P4, RZ, R2, 0x1, RZ, 0xc0, !PT ;  /* 0x0000000102ff7812 */ /* 0x000fe2000788c0ff */
[----:B---3--:R-:W-:Y:S01]  /*2270*/  IMAD.WIDE R34, R4, 0x4, R26 ;  /* 0x0000000404227825 */ /* 0x008fe200078e021a */
[----:B------:R-:W-:Y:S01]  /*2280*/  SHF.R.U32.HI R2, RZ, 0x6, R0 ;  /* 0x00000006ff027819 */ /* 0x000fe20000011600 */
[----:B------:R4:W-:Y:S02]  /*2290*/  LDGSTS.E [R20+0x8800], [R70.64], P6 ;  /* 0x0880000046147fae */ /* 0x0009e4000b121848 */
[----:B------:R-:W-:Y:S02]  /*22a0*/  IMAD.WIDE R128, R24, 0x4, R32 ;  /* 0x0000000418807825 */ /* 0x000fe400078e0220 */
[----:B------:R4:W-:Y:S02]  /*22b0*/  LDGSTS.E [R20+0x8a00], [R68.64], P6 ;  /* 0x08a0000044147fae */ /* 0x0009e4000b121848 */
[----:B------:R-:W-:-:S02]  /*22c0*/  IMAD.WIDE R92, R25, 0x4, R30 ;  /* 0x00000004195c7825 */ /* 0x000fc400078e021e */
[----:B------:R4:W-:Y:S02]  /*22d0*/  LDGSTS.E [R20+0x8c00], [R66.64], P6 ;  /* 0x08c0000042147fae */ /* 0x0009e4000b121848 */
[----:B------:R-:W-:Y:S02]  /*22e0*/  IMAD.WIDE R90, R25, 0x4, R26 ;  /* 0x00000004195a7825 */ /* 0x000fe400078e021a */
[----:B------:R4:W-:Y:S01]  /*22f0*/  LDGSTS.E [R20+0x8e00], [R76.64], P6 ;  /* 0x08e000004c147fae */ /* 0x0009e2000b121848 */
[----:B------:R-:W-:Y:S01]  /*2300*/  LOP3.LUT P6, RZ, R2, 0x1, RZ, 0xc0, !PT ;  /* 0x0000000102ff7812 */ /* 0x000fe200078cc0ff */
[C---:B------:R-:W-:Y:S02]  /*2310*/  IMAD.WIDE R2, R4.reuse, 0x4, R28 ;  /* 0x0000000404027825 */ /* 0x040fe400078e021c */
[----:B------:R4:W-:Y:S02]  /*2320*/  LDGSTS.E [R20+0xa800], [R72.64], P4 ;  /* 0x0a80000048147fae */ /* 0x0009e4000a121848 */
[----:B------:R-:W-:-:S02]  /*2330*/  IMAD.WIDE R4, R4, 0x4, R32 ;  /* 0x0000000404047825 */ /* 0x000fc400078e0220 */
[----:B------:R4:W-:Y:S02]  /*2340*/  LDGSTS.E [R20+0xaa00], [R34.64], P4 ;  /* 0x0aa0000022147fae */ /* 0x0009e4000a121848 */
[C---:B------:R-:W-:Y:S02]  /*2350*/  IMAD.WIDE R88, R25.reuse, 0x4, R28 ;  /* 0x0000000419587825 */ /* 0x040fe400078e021c */
[----:B------:R4:W-:Y:S02]  /*2360*/  LDGSTS.E [R20+0xac00], [R2.64], P4 ;  /* 0x0ac0000002147fae */ /* 0x0009e4000a121848 */
[----:B-1----:R-:W-:Y:S02]  /*2370*/  IMAD.WIDE R36, R25, 0x4, R32 ;  /* 0x0000000419247825 */ /* 0x002fe400078e0220 */
[----:B------:R4:W-:Y:S01]  /*2380*/  LDGSTS.E [R20+0xae00], [R4.64], P4 ;  /* 0x0ae0000004147fae */ /* 0x0009e2000a121848 */
[----:B------:R-:W-:Y:S01]  /*2390*/  LOP3.LUT P4, RZ, R48, 0x1, RZ, 0xc0, !PT ;  /* 0x0000000130ff7812 */ /* 0x000fe2000788c0ff */
[----:B------:R-:W-:-:S02]  /*23a0*/  IMAD.WIDE R48, R24, 0x4, R28 ;  /* 0x0000000418307825 */ /* 0x000fc400078e021c */
[----:B------:R4:W-:Y:S02]  /*23b0*/  LDGSTS.E [R20+0xc800], [R122.64], P6 ;  /* 0x0c8000007a147fae */ /* 0x0009e4000b121848 */
[----:B------:R-:W-:Y:S02]  /*23c0*/  IMAD R24, R204, 0x1d, RZ ;  /* 0x0000001dcc187824 */ /* 0x000fe400078e02ff */
[----:B------:R4:W-:Y:S01]  /*23d0*/  LDGSTS.E [R20+0xca00], [R56.64], P6 ;  /* 0x0ca0000038147fae */ /* 0x0009e2000b121848 */
[----:B------:R-:W-:Y:S01]  /*23e0*/  IMAD R172, R162, R157, R172 ;  /* 0x0000009da2ac7224 */ /* 0x000fe200078e02ac */
[----:B------:R-:W-:Y:S01]  /*23f0*/  LOP3.LUT R157, R145, 0x38, RZ, 0xfc, !PT ;  /* 0x00000038919d7812 */ /* 0x000fe200078efcff */
[C---:B------:R-:W-:Y:S01]  /*2400*/  IMAD.WIDE R118, R24.reuse, 0x4, R30 ;  /* 0x0000000418767825 */ /* 0x040fe200078e021e */
[----:B------:R4:W-:Y:S02]  /*2410*/  LDGSTS.E [R20+0xcc00], [R48.64], P6 ;  /* 0x0cc0000030147fae */ /* 0x0009e4000b121848 */
[----:B------:R-:W-:Y:S01]  /*2420*/  IABS R177, R157 ;  /* 0x0000009d00b17213 */ /* 0x000fe20000000000 */
[----:B------:R-:W-:Y:S01]  /*2430*/  IMAD.WIDE R124, R24, 0x4, R26 ;  /* 0x00000004187c7825 */ /* 0x000fe200078e021a */
[----:B------:R4:W-:Y:S01]  /*2440*/  LDGSTS.E [R20+0xce00], [R128.64], P6 ;  /* 0x0ce0000080147fae */ /* 0x0009e2000b121848 */
[----:B------:R-:W-:-:S02]  /*2450*/  ISETP.GE.U32.AND P6, PT, R78, 0x7fffffde, PT ;  /* 0x7fffffde4e00780c */ /* 0x000fc40003fc6070 */
[C---:B------:R-:W-:Y:S01]  /*2460*/  IMAD.WIDE R126, R24.reuse, 0x4, R28 ;  /* 0x00000004187e7825 */ /* 0x040fe200078e021c */
[----:B------:R4:W-:Y:S03]  /*2470*/  LDGSTS.E [R20+0xe800], [R118.64], P4 ;  /* 0x0e80000076147fae */ /* 0x0009e6000a121848 */
[----:B------:R-:W-:Y:S01]  /*2480*/  IMAD.WIDE R120, R24, 0x4, R32 ;  /* 0x0000000418787825 */ /* 0x000fe200078e0220 */
[----:B------:R4:W-:Y:S03]  /*2490*/  LDGSTS.E [R20+0xea00], [R124.64], P4 ;  /* 0x0ea000007c147fae */ /* 0x0009e6000a121848 */
[----:B------:R-:W-:Y:S01]  /*24a0*/  IMAD.HI.U32 R78, R144, R163, RZ ;  /* 0x000000a3904e7227 */ /* 0x000fe200078e00ff */
[----:B------:R4:W-:Y:S03]  /*24b0*/  LDGSTS.E [R20+0xec00], [R126.64], P4 ;  /* 0x0ec000007e147fae */ /* 0x0009e6000a121848 */
[----:B------:R-:W-:Y:S01]  /*24c0*/  IMAD.MOV R78, RZ, RZ, -R78 ;  /* 0x000000ffff4e7224 */ /* 0x000fe200078e0a4e */
[----:B------:R4:W-:Y:S01]  /*24d0*/  LDGSTS.E [R20+0xee00], [R120.64], P4 ;  /* 0x0ee0000078147fae */ /* 0x0009e2000a121848 */
[----:B------:R-:W-:Y:S01]  /*24e0*/  IMAD R24, R204, 0x6, RZ ;  /* 0x00000006cc187824 */ /* 0x000fe200078e02ff */
[----:B------:R-:W-:Y:S01]  /*24f0*/  LOP3.LUT P4, RZ, R79, 0x1, RZ, 0xc0, !PT ;  /* 0x000000014fff7812 */ /* 0x000fe2000788c0ff */
[----:B------:R-:W-:Y:S01]  /*2500*/  IMAD R163, R162, R78, R163 ;  /* 0x0000004ea2a37224 */ /* 0x000fe200078e02a3 */
[----:B------:R-:W-:Y:S01]  /*2510*/  STL.64 [R1+0x118], R92 ;  /* 0x0001185c01007387 */ /* 0x000fe20000100a00 */
[----:B------:R-:W-:-:S03]  /*2520*/  IMAD.HI.U32 R78, R144, R85, RZ ;  /* 0x00000055904e7227 */ /* 0x000fc600078e00ff */
[----:B------:R1:W-:Y:S01]  /*2530*/  STL.64 [R1+0x110], R90 ;  /* 0x0001105a01007387 */ /* 0x0003e20000100a00 */
[----:B------:R-:W-:Y:S01]  /*2540*/  IMAD.HI.U32 R79, R144, R165, RZ ;  /* 0x000000a5904f7227 */ /* 0x000fe200078e00ff */
[----:B----4-:R-:W-:Y:S02]  /*2550*/  LOP3.LUT R20, R21, 0x40, RZ, 0x3c, !PT ;  /* 0x0000004015147812 */ /* 0x010fe400078e3cff */
[----:B------:R3:W-:Y:S01]  /*2560*/  STL.64 [R1+0x108], R88 ;  /* 0x0001085801007387 */ /* 0x0007e20000100a00 */
[----:B------:R-:W-:Y:S02]  /*2570*/  IMAD.MOV R78, RZ, RZ, -R78 ;  /* 0x000000ffff4e7224 */ /* 0x000fe400078e0a4e */
[----:B------:R-:W-:Y:S01]  /*2580*/  IMAD.MOV R79, RZ, RZ, -R79 ;  /* 0x000000ffff4f7224 */ /* 0x000fe200078e0a4f */
[----:B------:R4:W-:Y:S01]  /*2590*/  LDGSTS.E [R20+0x1000], [R92.64], !P6 ;  /* 0x010000005c147fae */ /* 0x0009e2000f121848 */
[C---:B------:R-:W-:Y:S01]  /*25a0*/  IMAD R164, R162.reuse, R78, R85 ;  /* 0x0000004ea2a47224 */ /* 0x040fe200078e0255 */
[----:B------:R-:W-:Y:S01]  /*25b0*/  LOP3.LUT R78, R145, 0x10, RZ, 0xfc, !PT ;  /* 0x00000010914e7812 */ /* 0x000fe200078efcff */
[----:B------:R-:W-:Y:S01]  /*25c0*/  IMAD R165, R162, R79, R165 ;  /* 0x0000004fa2a57224 */ /* 0x000fe200078e02a5 */
[----:B------:R1:W-:Y:S01]  /*25d0*/  LDGSTS.E [R20+0x1200], [R90.64], !P6 ;  /* 0x012000005a147fae */ /* 0x0003e2000f121848 */
[----:B------:R-:W-:-:S02]  /*25e0*/  SHF.R.U32.HI R79, RZ, 0x9, R0 ;  /* 0x00000009ff4f7819 */ /* 0x000fc40000011600 */
[----:B------:R-:W-:Y:S01]  /*25f0*/  IABS R167, R78 ;  /* 0x0000004e00a77213 */ /* 0x000fe20000000000 */
[----:B------:R3:W-:Y:S04]  /*2600*/  LDGSTS.E [R20+0x1400], [R88.64], !P6 ;  /* 0x0140000058147fae */ /* 0x0007e8000f121848 */
[----:B------:R5:W-:Y:S01]  /*2610*/  LDGSTS.E [R20+0x1600], [R36.64], !P6 ;  /* 0x0160000024147fae */ /* 0x000be2000f121848 */
[----:B------:R-:W-:Y:S01]  /*2620*/  ISETP.GT.U32.AND P6, PT, R162, R163, PT ;  /* 0x000000a3a200720c */ /* 0x000fe20003fc4070 */
[C---:B-1----:R-:W-:Y:S02]  /*2630*/  IMAD.WIDE R90, R24.reuse, 0x4, R30 ;  /* 0x00000004185a7825 */ /* 0x042fe400078e021e */
[----:B------:R5:W-:Y:S02]  /*2640*/  STL.64 [R1+0x100], R36 ;  /* 0x0001002401007387 */ /* 0x000be40000100a00 */
[----:B---3--:R-:W-:-:S02]  /*2650*/  IMAD.WIDE R88, R24, 0x4, R26 ;  /* 0x0000000418587825 */ /* 0x008fc400078e021a */
[----:B------:R-:W-:Y:S04]  /*2660*/  STL.64 [R1+0xd8], R90 ;  /* 0x0000d85a01007387 */ /* 0x000fe80000100a00 */
[----:B------:R1:W-:Y:S02]  /*2670*/  LDGSTS.E [R20+0x3000], [R90.64], !P0 ;  /* 0x030000005a147fae */ /* 0x0003e4000c121848 */
[----:B------:R-:W-:Y:S02]  /*2680*/  @!P6 IMAD.IADD R163, R163, 0x1, -R162 ;  /* 0x00000001a3a3e824 */ /* 0x000fe400078e0aa2 */
[----:B-----5:R-:W-:Y:S01]  /*2690*/  IMAD.WIDE R36, R24, 0x4, R28 ;  /* 0x0000000418247825 */ /* 0x020fe200078e021c */
[----:B------:R-:W-:Y:S02]  /*26a0*/  STL.64 [R1+0xc8], R88 ;  /* 0x0000c85801007387 */ /* 0x000fe40000100a00 */
[----:B------:R-:W-:Y:S01]  /*26b0*/  ISETP.GT.U32.AND P6, PT, R162, R163, PT ;  /* 0x000000a3a200720c */ /* 0x000fe20003fc4070 */
[----:B------:R-:W-:Y:S01]  /*26c0*/  IMAD.WIDE R24, R24, 0x4, R32 ;  /* 0x0000000418187825 */ /* 0x000fe200078e0220 */
[----:B------:R3:W-:Y:S04]  /*26d0*/  LDGSTS.E [R20+0x3200], [R88.64], !P0 ;  /* 0x0320000058147fae */ /* 0x0007e8000c121848 */
[----:B------:R-:W-:Y:S04]  /*26e0*/  STL.64 [R1+0x68], R36 ;  /* 0x0000682401007387 */ /* 0x000fe80000100a00 */
[----:B------:R5:W-:Y:S03]  /*26f0*/  LDGSTS.E [R20+0x3400], [R36.64], !P0 ;  /* 0x0340000024147fae */ /* 0x000be6000c121848 */
[----:B------:R-:W-:Y:S01]  /*2700*/  @!P6 IMAD.IADD R163, R163, 0x1, -R162 ;  /* 0x00000001a3a3e824 */ /* 0x000fe200078e0aa2 */
[----:B------:R-:W-:Y:S01]  /*2710*/  ISETP.GT.U32.AND P6, PT, R162, R165, PT ;  /* 0x000000a5a200720c */ /* 0x000fe20003fc4070 */
[----:B------:R1:W-:Y:S04]  /*2720*/  STL.64 [R1+0x60], R24 ;  /* 0x0000601801007387 */ /* 0x0003e80000100a00 */
[----:B------:R1:W-:Y:S01]  /*2730*/  LDGSTS.E [R20+0x3600], [R24.64], !P0 ;  /* 0x0360000018147fae */ /* 0x0003e2000c121848 */
[----:B------:R-:W-:Y:S01]  /*2740*/  LOP3.LUT P0, RZ, R84, 0x1, RZ, 0xc0, !PT ;  /* 0x0000000154ff7812 */ /* 0x000fe2000780c0ff */
[----:B------:R-:W-:-:S04]  /*2750*/  IMAD.HI.U32 R84, R144, R167, RZ ;  /* 0x000000a790547227 */ /* 0x000fc800078e00ff */
[----:B------:R-:W-:Y:S02]  /*2760*/  IMAD.MOV R84, RZ, RZ, -R84 ;  /* 0x000000ffff547224 */ /* 0x000fe400078e0a54 */
[----:B------:R-:W-:Y:S02]  /*2770*/  @!P6 IMAD.IADD R165, R165, 0x1, -R162 ;  /* 0x00000001a5a5e824 */ /* 0x000fe400078e0aa2 */
[----:B------:R-:W-:Y:S02]  /*2780*/  IMAD R167, R162, R84, R167 ;  /* 0x00000054a2a77224 */ /* 0x000fe400078e02a7 */
[C---:B-1----:R-:W-:Y:S02]  /*2790*/  IMAD R24, R204.reuse, 0xa, RZ ;  /* 0x0000000acc187824 */ /* 0x042fe400078e02ff */
[----:B------:R-:W-:Y:S02]  /*27a0*/  IMAD R25, R204, 0xe, RZ ;  /* 0x0000000ecc197824 */ /* 0x000fe400078e02ff */
[----:B------:R-:W-:-:S04]  /*27b0*/  IMAD.WIDE R250, R24, 0x4, R30 ;  /* 0x0000000418fa7825 */ /* 0x000fc800078e021e */
[C---:B------:R-:W-:Y:S01]  /*27c0*/  IMAD.WIDE R248, R24.reuse, 0x4, R26 ;  /* 0x0000000418f87825 */ /* 0x040fe200078e021a */
[----:B------:R5:W-:Y:S03]  /*27d0*/  LDGSTS.E [R20+0x5000], [R250.64], !P1 ;  /* 0x05000000fa147fae */ /* 0x000be6000c921848 */
[C---:B------:R-:W-:Y:S01]  /*27e0*/  IMAD.WIDE R244, R24.reuse, 0x4, R28 ;  /* 0x0000000418f47825 */ /* 0x040fe200078e021c */
[----:B------:R5:W-:Y:S03]  /*27f0*/  LDGSTS.E [R20+0x5200], [R248.64], !P1 ;  /* 0x05200000f8147fae */ /* 0x000be6000c921848 */
[----:B------:R-:W-:Y:S01]  /*2800*/  IMAD.WIDE R242, R24, 0x4, R32 ;  /* 0x0000000418f27825 */ /* 0x000fe200078e0220 */
[----:B------:R5:W-:Y:S03]  /*2810*/  LDGSTS.E [R20+0x5400], [R244.64], !P1 ;  /* 0x05400000f4147fae */ /* 0x000be6000c921848 */
[----:B------:R-:W-:Y:S01]  /*2820*/  IMAD.WIDE R106, R25, 0x4, R30 ;  /* 0x00000004196a7825 */ /* 0x000fe200078e021e */
[----:B------:R5:W-:Y:S01]  /*2830*/  LDGSTS.E [R20+0x5600], [R242.64], !P1 ;  /* 0x05600000f2147fae */ /* 0x000be2000c921848 */
[----:B------:R-:W-:-:S02]  /*2840*/  ISETP.GT.U32.AND P1, PT, R162, R164, PT ;  /* 0x000000a4a200720c */ /* 0x000fc40003f24070 */
[C---:B------:R-:W-:Y:S01]  /*2850*/  IMAD.WIDE R114, R25.reuse, 0x4, R26 ;  /* 0x0000000419727825 */ /* 0x040fe200078e021a */
[----:B------:R5:W-:Y:S03]  /*2860*/  LDGSTS.E [R20+0x7000], [R106.64], !P5 ;  /* 0x070000006a147fae */ /* 0x000be6000e921848 */
[C---:B------:R-:W-:Y:S01]  /*2870*/  IMAD.WIDE R116, R25.reuse, 0x4, R28 ;  /* 0x0000000419747825 */ /* 0x040fe200078e021c */
[----:B------:R5:W-:Y:S03]  /*2880*/  LDGSTS.E [R20+0x7200], [R114.64], !P5 ;  /* 0x0720000072147fae */ /* 0x000be6000e921848 */
[----:B------:R-:W-:Y:S01]  /*2890*/  IMAD.WIDE R112, R25, 0x4, R32 ;  /* 0x0000000419707825 */ /* 0x000fe200078e0220 */
[----:B------:R5:W-:Y:S03]  /*28a0*/  LDGSTS.E [R20+0x7400], [R116.64], !P5 ;  /* 0x0740000074147fae */ /* 0x000be6000e921848 */
[----:B------:R-:W-:Y:S01]  /*28b0*/  @!P1 IMAD.IADD R164, R164, 0x1, -R162 ;  /* 0x00000001a4a49824 */ /* 0x000fe200078e0aa2 */
[----:B------:R-:W-:Y:S01]  /*28c0*/  ISETP.GE.AND P1, PT, R145, RZ, PT ;  /* 0x000000ff9100720c */ /* 0x000fe20003f26270 */
[----:B------:R-:W-:Y:S01]  /*28d0*/  IMAD R24, R204, 0x12, RZ ;  /* 0x00000012cc187824 */ /* 0x000fe200078e02ff */
[----:B------:R5:W-:Y:S01]  /*28e0*/  LDGSTS.E [R20+0x7600], [R112.64], !P5 ;  /* 0x0760000070147fae */ /* 0x000be2000e921848 */
[----:B------:R-:W-:Y:S01]  /*28f0*/  ISETP.GT.U32.AND P5, PT, R162, R165, PT ;  /* 0x000000a5a200720c */ /* 0x000fe20003fa4070 */
[----:B------:R-:W-:Y:S01]  /*2900*/  IMAD R25, R204, 0x1a, RZ ;  /* 0x0000001acc197824 */ /* 0x000fe200078e02ff */
[----:B------:R-:W-:Y:S01]  /*2910*/  ISETP.GT.U32.AND P6, PT, R162, R164, PT ;  /* 0x000000a4a200720c */ /* 0x000fe20003fc4070 */
[----:B------:R-:W-:-:S04]  /*2920*/  IMAD.WIDE R98, R24, 0x4, R30 ;  /* 0x0000000418627825 */ /* 0x000fc800078e021e */
[C---:B------:R-:W-:Y:S01]  /*2930*/  IMAD.WIDE R108, R24.reuse, 0x4, R26 ;  /* 0x00000004186c7825 */ /* 0x040fe200078e021a */
[----:B------:R5:W-:Y:S03]  /*2940*/  LDGSTS.E [R20+0x9000], [R98.64], P0 ;  /* 0x0900000062147fae */ /* 0x000be60008121848 */
[C---:B------:R-:W-:Y:S01]  /*2950*/  IMAD.WIDE R110, R24.reuse, 0x4, R28 ;  /* 0x00000004186e7825 */ /* 0x040fe200078e021c */
[----:B------:R5:W-:Y:S03]  /*2960*/  LDGSTS.E [R20+0x9200], [R108.64], P0 ;  /* 0x092000006c147fae */ /* 0x000be60008121848 */
[----:B------:R-:W-:Y:S01]  /*2970*/  IMAD.WIDE R104, R24, 0x4, R32 ;  /* 0x0000000418687825 */ /* 0x000fe200078e0220 */
[----:B------:R5:W-:Y:S03]  /*2980*/  LDGSTS.E [R20+0x9400], [R110.64], P0 ;  /* 0x094000006e147fae */ /* 0x000be60008121848 */
[----:B------:R-:W-:Y:S01]  /*2990*/  @!P1 IMAD.MOV R163, RZ, RZ, -R163 ;  /* 0x000000ffffa39224 */ /* 0x000fe200078e0aa3 */
[----:B------:R5:W-:Y:S01]  /*29a0*/  LDGSTS.E [R20+0x9600], [R104.64], P0 ;  /* 0x0960000068147fae */ /* 0x000be20008121848 */
[----:B------:R-:W-:Y:S01]  /*29b0*/  ISETP.GT.U32.AND P0, PT, R162, R166, PT ;  /* 0x000000a6a200720c */ /* 0x000fe20003f04070 */
[--C-:B------:R-:W-:Y:S01]  /*29c0*/  @!P6 IMAD.IADD R164, R164, 0x1, -R162.reuse ;  /* 0x00000001a4a4e824 */ /* 0x100fe200078e0aa2 */
[----:B------:R-:W-:Y:S01]  /*29d0*/  LOP3.LUT P1, RZ, R79, 0x1, RZ, 0xc0, !PT ;  /* 0x000000014fff7812 */ /* 0x000fe2000782c0ff */
[----:B------:R-:W-:Y:S01]  /*29e0*/  @!P5 IMAD.IADD R165, R165, 0x1, -R162 ;  /* 0x00000001a5a5d824 */ /* 0x000fe200078e0aa2 */
[----:B------:R-:W-:Y:S01]  /*29f0*/  ISETP.GE.AND P6, PT, R83, RZ, PT ;  /* 0x000000ff5300720c */ /* 0x000fe20003fc6270 */
[----:B------:R-:W-:Y:S01]  /*2a00*/  IMAD.HI.U32 R79, R144, R168, RZ ;  /* 0x000000a8904f7227 */ /* 0x000fe200078e00ff */
[----:B------:R-:W-:-:S03]  /*2a10*/  ISETP.GT.U32.AND P5, PT, R162, R167, PT ;  /* 0x000000a7a200720c */ /* 0x000fc60003fa4070 */
[----:B------:R-:W-:Y:S02]  /*2a20*/  IMAD.MOV R83, RZ, RZ, -R79 ;  /* 0x000000ffff537224 */ /* 0x000fe400078e0a4f */
[----:B------:R-:W-:Y:S02]  /*2a30*/  IMAD R24, R204, 0x16, RZ ;  /* 0x00000016cc187824 */ /* 0x000fe400078e02ff */
[----:B------:R-:W-:Y:S01]  /*2a40*/  @!P0 IMAD.IADD R166, R166, 0x1, -R162 ;  /* 0x00000001a6a68824 */ /* 0x000fe200078e0aa2 */
[----:B------:R-:W-:Y:S01]  /*2a50*/  ISETP.GE.AND P0, PT, R81, RZ, PT ;  /* 0x000000ff5100720c */ /* 0x000fe20003f06270 */
[----:B------:R-:W-:Y:S02]  /*2a60*/  IMAD R168, R162, R83, R168 ;  /* 0x00000053a2a87224 */ /* 0x000fe400078e02a8 */
[----:B------:R-:W-:-:S04]  /*2a70*/  IMAD.WIDE R90, R24, 0x4, R30 ;  /* 0x00000004185a7825 */ /* 0x000fc800078e021e */
[----:B------:R-:W-:Y:S01]  /*2a80*/  @!P6 IMAD.MOV R164, RZ, RZ, -R164 ;  /* 0x000000ffffa4e224 */ /* 0x000fe200078e0aa4 */
[----:B------:R-:W-:Y:S01]  /*2a90*/  ISETP.GT.U32.AND P6, PT, R162, R168, PT ;  /* 0x000000a8a200720c */ /* 0x000fe20003fc4070 */
[----:B------:R-:W-:Y:S01]  /*2aa0*/  IMAD.MOV R79, RZ, RZ, -R82 ;  /* 0x000000ffff4f7224 */ /* 0x000fe200078e0a52 */
[----:B------:R5:W-:Y:S01]  /*2ab0*/  LDGSTS.E [R20+0xb000], [R90.64], P1 ;  /* 0x0b0000005a147fae */ /* 0x000be20008921848 */
[----:B------:R-:W-:-:S04]  /*2ac0*/  IMAD.WIDE R100, R24, 0x4, R26 ;  /* 0x0000000418647825 */ /* 0x000fc800078e021a */
[----:B------:R-:W-:Y:S01]  /*2ad0*/  @!P5 IMAD.IADD R167, R167, 0x1, -R162 ;  /* 0x00000001a7a7d824 */ /* 0x000fe200078e0aa2 */
[----:B------:R-:W-:Y:S01]  /*2ae0*/  ISETP.GT.U32.AND P5, PT, R162, R166, PT ;  /* 0x000000a6a200720c */ /* 0x000fe20003fa4070 */
[----:B------:R-:W-:Y:S01]  /*2af0*/  IMAD.WIDE R102, R24, 0x4, R28 ;  /* 0x0000000418667825 */ /* 0x000fe200078e021c */
[----:B------:R5:W-:Y:S03]  /*2b00*/  LDGSTS.E [R20+0xb200], [R100.64], P1 ;  /* 0x0b20000064147fae */ /* 0x000be60008921848 */
[----:B------:R-:W-:Y:S01]  /*2b10*/  IMAD.HI.U32 R81, R144, R170, RZ ;  /* 0x000000aa90517227 */ /* 0x000fe200078e00ff */
[----:B------:R5:W-:Y:S03]  /*2b20*/  LDGSTS.E [R20+0xb400], [R102.64], P1 ;  /* 0x0b40000066147fae */ /* 0x000be60008921848 */
[----:B------:R-:W-:-:S04]  /*2b30*/  IMAD.WIDE R96, R24, 0x4, R32 ;  /* 0x0000000418607825 */ /* 0x000fc800078e0220 */
[C---:B------:R-:W-:Y:S01]  /*2b40*/  IMAD R169, R162.reuse, R79, R169 ;  /* 0x0000004fa2a97224 */ /* 0x040fe200078e02a9 */
[----:B------:R5:W-:Y:S01]  /*2b50*/  LDGSTS.E [R20+0xb600], [R96.64], P1 ;  /* 0x0b60000060147fae */ /* 0x000be20008921848 */
[----:B------:R-:W-:Y:S01]  /*2b60*/  IMAD.MOV R81, RZ, RZ, -R81 ;  /* 0x000000ffff517224 */ /* 0x000fe200078e0a51 */
[C---:B------:R-:W-:Y:S01]  /*2b70*/  ISETP.GT.U32.AND P1, PT, R162.reuse, R167, PT ;  /* 0x000000a7a200720c */ /* 0x040fe20003f24070 */
[----:B------:R-:W-:Y:S01]  /*2b80*/  @!P0 IMAD.MOV R165, RZ, RZ, -R165 ;  /* 0x000000ffffa58224 */ /* 0x000fe200078e0aa5 */
[C---:B------:R-:W-:Y:S01]  /*2b90*/  ISETP.GT.U32.AND P0, PT, R162.reuse, R169, PT ;  /* 0x000000a9a200720c */ /* 0x040fe20003f04070 */
[----:B------:R-:W-:Y:S01]  /*2ba0*/  IMAD R170, R162, R81, R170 ;  /* 0x00000051a2aa7224 */ /* 0x000fe200078e02aa */
[----:B------:R-:W-:Y:S01]  /*2bb0*/  SHF.R.U32.HI R79, RZ, 0x5, R0 ;  /* 0x00000005ff4f7819 */ /* 0x000fe20000011600 */
[--C-:B------:R-:W-:Y:S02]  /*2bc0*/  @!P6 IMAD.IADD R168, R168, 0x1, -R162.reuse ;  /* 0x00000001a8a8e824 */ /* 0x100fe400078e0aa2 */
[----:B------:R-:W-:Y:S01]  /*2bd0*/  @!P5 IMAD.IADD R166, R166, 0x1, -R162 ;  /* 0x00000001a6a6d824 */ /* 0x000fe200078e0aa2 */
[----:B------:R-:W-:Y:S01]  /*2be0*/  ISETP.GT.U32.AND P6, PT, R162, R170, PT ;  /* 0x000000aaa200720c */ /* 0x000fe20003fc4070 */
[----:B------:R-:W-:Y:S01]  /*2bf0*/  IMAD.WIDE R82, R25, 0x4, R30 ;  /* 0x0000000419527825 */ /* 0x000fe200078e021e */
[----:B------:R-:W-:-:S03]  /*2c00*/  LOP3.LUT P5, RZ, R79, 0x1, RZ, 0xc0, !PT ;  /* 0x000000014fff7812 */ /* 0x000fc600078ac0ff */
[--C-:B------:R-:W-:Y:S01]  /*2c10*/  @!P1 IMAD.IADD R167, R167, 0x1, -R162.reuse ;  /* 0x00000001a7a79824 */ /* 0x100fe200078e0aa2 */
[----:B------:R-:W-:Y:S01]  /*2c20*/  ISETP.GE.AND P1, PT, R80, RZ, PT ;  /* 0x000000ff5000720c */ /* 0x000fe20003f26270 */
[----:B------:R-:W-:Y:S01]  /*2c30*/  @!P0 IMAD.IADD R169, R169, 0x1, -R162 ;  /* 0x00000001a9a98824 */ /* 0x000fe200078e0aa2 */
[----:B------:R-:W-:Y:S01]  /*2c40*/  ISETP.GE.AND P0, PT, R78, RZ, PT ;  /* 0x000000ff4e00720c */ /* 0x000fe20003f06270 */
[----:B------:R-:W-:-:S04]  /*2c50*/  IMAD.HI.U32 R79, R144, R171, RZ ;  /* 0x000000ab904f7227 */ /* 0x000fc800078e00ff */
[C---:B----4-:R-:W-:Y:S02]  /*2c60*/  IMAD.WIDE R92, R25.reuse, 0x4, R26 ;  /* 0x00000004195c7825 */ /* 0x050fe400078e021a */
[----:B------:R5:W-:Y:S02]  /*2c70*/  LDGSTS.E [R20+0xd000], [R82.64], P5 ;  /* 0x0d00000052147fae */ /* 0x000be4000a921848 */
[C---:B------:R-:W-:Y:S02]  /*2c80*/  IMAD.WIDE R94, R25.reuse, 0x4, R28 ;  /* 0x00000004195e7825 */ /* 0x040fe400078e021c */
[----:B------:R5:W-:Y:S02]  /*2c90*/  LDGSTS.E [R20+0xd200], [R92.64], P5 ;  /* 0x0d2000005c147fae */ /* 0x000be4000a921848 */
[----:B---3--:R-:W-:Y:S02]  /*2ca0*/  IMAD.WIDE R88, R25, 0x4, R32 ;  /* 0x0000000419587825 */ /* 0x008fe400078e0220 */
[----:B------:R5:W-:Y:S02]  /*2cb0*/  LDGSTS.E [R20+0xd400], [R94.64], P5 ;  /* 0x0d4000005e147fae */ /* 0x000be4000a921848 */
[----:B------:R-:W-:-:S02]  /*2cc0*/  IMAD.MOV R79, RZ, RZ, -R79 ;  /* 0x000000ffff4f7224 */ /* 0x000fc400078e0a4f */
[----:B------:R-:W-:Y:S01]  /*2cd0*/  @!P6 IMAD.IADD R170, R170, 0x1, -R162 ;  /* 0x00000001aaaae824 */ /* 0x000fe200078e0aa2 */
[----:B------:R5:W-:Y:S01]  /*2ce0*/  LDGSTS.E [R20+0xd600], [R88.64], P5 ;  /* 0x0d60000058147fae */ /* 0x000be2000a921848 */
[----:B------:R-:W-:Y:S01]  /*2cf0*/  IMAD R24, R204, 0x1e, RZ ;  /* 0x0000001ecc187824 */ /* 0x000fe200078e02ff */
[C---:B------:R-:W-:Y:S01]  /*2d00*/  ISETP.GT.U32.AND P5, PT, R162.reuse, R168, PT ;  /* 0x000000a8a200720c */ /* 0x040fe20003fa4070 */
[C---:B------:R-:W-:Y:S01]  /*2d10*/  IMAD R171, R162.reuse, R79, R171 ;  /* 0x0000004fa2ab7224 */ /* 0x040fe200078e02ab */
        /* <DEDUP_REMOVED lines=9> */
[----:B------:R-:W-:Y:S01]  /*2db0*/  ISETP.GT.U32.AND P1, PT, R162, R171, PT ;  /* 0x000000aba200720c */ /* 0x000fe20003f24070 */
[----:B------:R-:W-:Y:S01]  /*2dc0*/  @!P0 IMAD.MOV R167, RZ, RZ, -R167 ;  /* 0x000000ffffa78224 */ /* 0x000fe200078e0aa7 */
[----:B------:R-:W-:Y:S01]  /*2dd0*/  ISETP.GE.U32.AND P0, PT, R174, 0x7fffffdd, PT ;  /* 0x7fffffddae00780c */ /* 0x000fe20003f06070 */
[----:B------:R5:W-:Y:S01]  /*2de0*/  LDGSTS.E [R20+0xf600], [R80.64], P4 ;  /* 0x0f60000050147fae */ /* 0x000be2000a121848 */
[--C-:B------:R-:W-:Y:S01]  /*2df0*/  @!P5 IMAD.IADD R168, R168, 0x1, -R162.reuse ;  /* 0x00000001a8a8d824 */ /* 0x100fe200078e0aa2 */
[----:B------:R-:W-:Y:S01]  /*2e00*/  ISETP.GE.AND P5, PT, R156, RZ, PT ;  /* 0x000000ff9c00720c */ /* 0x000fe20003fa6270 */
[----:B------:R-:W-:Y:S01]  /*2e10*/  @!P6 IMAD.IADD R170, R170, 0x1, -R162 ;  /* 0x00000001aaaae824 */ /* 0x000fe200078e0aa2 */
[----:B------:R-:W-:Y:S01]  /*2e20*/  ISETP.GT.U32.AND P6, PT, R162, R172, PT ;  /* 0x000000aca200720c */ /* 0x000fe20003fc4070 */
[----:B------:R-:W-:Y:S01]  /*2e30*/  IMAD.HI.U32 R156, R144, R173, RZ ;  /* 0x000000ad909c7227 */ /* 0x000fe200078e00ff */
[----:B------:R-:W-:-:S03]  /*2e40*/  ISETP.GT.U32.AND P4, PT, R162, R169, PT ;  /* 0x000000a9a200720c */ /* 0x000fc60003f84070 */
[----:B------:R-:W-:Y:S02]  /*2e50*/  IMAD.MOV R156, RZ, RZ, -R156 ;  /* 0x000000ffff9c7224 */ /* 0x000fe400078e0a9c */
[----:B------:R-:W-:Y:S01]  /*2e60*/  @!P1 IMAD.IADD R171, R171, 0x1, -R162 ;  /* 0x00000001abab9824 */ /* 0x000fe200078e0aa2 */
[----:B------:R-:W-:Y:S01]  /*2e70*/  ISETP.GE.AND P1, PT, R155, RZ, PT ;  /* 0x000000ff9b00720c */ /* 0x000fe20003f26270 */
[----:B-----5:R-:W-:Y:S01]  /*2e80*/  IMAD R20, R204, 0x3, RZ ;  /* 0x00000003cc147824 */ /* 0x020fe200078e02ff */
[----:B------:R-:W-:Y:S01]  /*2e90*/  IADD3 R155, R138, -0xc, RZ ;  /* 0xfffffff48a9b7810 */ /* 0x000fe20007ffe0ff */
[----:B------:R-:W-:Y:S01]  /*2ea0*/  IMAD R173, R162, R156, R173 ;  /* 0x0000009ca2ad7224 */ /* 0x000fe200078e02ad */
[----:B------:R-:W-:Y:S01]  /*2eb0*/  LOP3.LUT R156, R145, 0x30, RZ, 0xfc, !PT ;  /* 0x00000030919c7812 */ /* 0x000fe200078efcff */
[----:B------:R-:W-:-:S03]  /*2ec0*/  IMAD.WIDE R180, R20, 0x4, R30 ;  /* 0x0000000414b47825 */ /* 0x000fc600078e021e */
[----:B------:R-:W-:Y:S01]  /*2ed0*/  IABS R175, R156 ;  /* 0x0000009c00af7213 */ /* 0x000fe20000000000 */
[C---:B------:R-:W-:Y:S01]  /*2ee0*/  IMAD.WIDE R178, R20.reuse, 0x4, R26 ;  /* 0x0000000414b27825 */ /* 0x040fe200078e021a */
[----:B------:R1:W-:Y:S03]  /*2ef0*/  LDGSTS.E [R202+0x1800], [R180.64], !P0 ;  /* 0x01800000b4ca7fae */ /* 0x0003e6000c121848 */
[C---:B------:R-:W-:Y:S01]  /*2f00*/  IMAD.WIDE R36, R20.reuse, 0x4, R28 ;  /* 0x0000000414247825 */ /* 0x040fe200078e021c */
[----:B------:R3:W-:Y:S03]  /*2f10*/  LDGSTS.E [R202+0x1a00], [R178.64], !P0 ;  /* 0x01a00000b2ca7fae */ /* 0x0007e6000c121848 */
[----:B------:R-:W-:Y:S01]  /*2f20*/  IMAD.WIDE R24, R20, 0x4, R32 ;  /* 0x0000000414187825 */ /* 0x000fe200078e0220 */
[----:B------:R4:W-:Y:S01]  /*2f30*/  LDGSTS.E [R202+0x1c00], [R36.64], !P0 ;  /* 0x01c0000024ca7fae */ /* 0x0009e2000c121848 */
[----:B------:R-:W-:-:S02]  /*2f40*/  LOP3.LUT R20, R176, 0x1f, RZ, 0xc0, !PT ;  /* 0x0000001fb0147812 */ /* 0x000fc400078ec0ff */
[----:B------:R-:W-:Y:S01]  /*2f50*/  @!P6 IMAD.IADD R172, R172, 0x1, -R162 ;  /* 0x00000001acace824 */ /* 0x000fe200078e0aa2 */
[----:B------:R5:W-:Y:S01]  /*2f60*/  LDGSTS.E [R202+0x1e00], [R24.64], !P0 ;  /* 0x01e0000018ca7fae */ /* 0x000be2000c121848 */
[C---:B------:R-:W-:Y:S01]  /*2f70*/  ISETP.GT.U32.AND P0, PT, R162.reuse, R171, PT ;  /* 0x000000aba200720c */ /* 0x040fe20003f04070 */
[----:B------:R-:W-:Y:S01]  /*2f80*/  @!P5 IMAD.MOV R168, RZ, RZ, -R168 ;  /* 0x000000ffffa8d224 */ /* 0x000fe200078e0aa8 */
[----:B------:R-:W-:Y:S01]  /*2f90*/  ISETP.GT.U32.AND P5, PT, R162, R173, PT ;  /* 0x000000ada200720c */ /* 0x000fe20003fa4070 */
[----:B------:R-:W-:Y:S01]  /*2fa0*/  @!P4 IMAD.IADD R169, R169, 0x1, -R162 ;  /* 0x00000001a9a9c824 */ /* 0x000fe200078e0aa2 */
[----:B------:R-:W-:Y:S01]  /*2fb0*/  ISETP.GE.AND P4, PT, R130, RZ, PT ;  /* 0x000000ff8200720c */ /* 0x000fe20003f86270 */
[----:B------:R-:W-:Y:S01]  /*2fc0*/  @!P1 IMAD.MOV R170, RZ, RZ, -R170 ;  /* 0x000000ffffaa9224 */ /* 0x000fe200078e0aaa */
[----:B------:R-:W-:Y:S01]  /*2fd0*/  LOP3.LUT R130, R145, 0x2c, RZ, 0xfc, !PT ;  /* 0x0000002c91827812 */ /* 0x000fe200078efcff */
[----:B------:R-:W-:Y:S01]  /*2fe0*/  STL.64 [R1+0xf8], R180 ;  /* 0x0000f8b401007387 */ /* 0x000fe20000100a00 */
[----:B------:R-:W-:-:S02]  /*2ff0*/  ISETP.GT.U32.AND P6, PT, R162, R172, PT ;  /* 0x000000aca200720c */ /* 0x000fc40003fc4070 */
[----:B------:R-:W-:Y:S01]  /*3000*/  IABS R174, R130 ;  /* 0x0000008200ae7213 */ /* 0x000fe20000000000 */
[----:B------:R-:W-:Y:S01]  /*3010*/  STL.64 [R1+0xf0], R178 ;  /* 0x0000f0b201007387 */ /* 0x000fe20000100a00 */
[----:B------:R-:W-:Y:S01]  /*3020*/  ISETP.GE.AND P1, PT, R151, RZ, PT ;  /* 0x000000ff9700720c */ /* 0x000fe20003f26270 */
[--C-:B------:R-:W-:Y:S01]  /*3030*/  @!P0 IMAD.IADD R171, R171, 0x1, -R162.reuse ;  /* 0x00000001abab8824 */ /* 0x100fe200078e0aa2 */
[----:B------:R-:W-:Y:S01]  /*3040*/  ISETP.GE.AND P0, PT, R152, RZ, PT ;  /* 0x000000ff9800720c */ /* 0x000fe20003f06270 */
[----:B------:R-:W-:Y:S01]  /*3050*/  IMAD.HI.U32 R151, R144, R174, RZ ;  /* 0x000000ae90977227 */ /* 0x000fe200078e00ff */
[----:B------:R-:W-:Y:S01]  /*3060*/  IADD3 R152, R138, -0x8, RZ ;  /* 0xfffffff88a987810 */ /* 0x000fe20007ffe0ff */
[----:B------:R-:W-:Y:S02]  /*3070*/  STL.64 [R1+0xe8], R36 ;  /* 0x0000e82401007387 */ /* 0x000fe40000100a00 */
[--C-:B------:R-:W-:Y:S02]  /*3080*/  @!P5 IMAD.IADD R173, R173, 0x1, -R162.reuse ;  /* 0x00000001adadd824 */ /* 0x100fe400078e0aa2 */
[----:B------:R-:W-:Y:S01]  /*3090*/  IMAD.MOV R151, RZ, RZ, -R151 ;  /* 0x000000ffff977224 */ /* 0x000fe200078e0a97 */
[----:B------:R5:W-:Y:S01]  /*30a0*/  STL.64 [R1+0xe0], R24 ;  /* 0x0000e01801007387 */ /* 0x000be20000100a00 */
[----:B------:R-:W-:Y:S01]  /*30b0*/  @!P6 IMAD.IADD R172, R172, 0x1, -R162 ;  /* 0x00000001acace824 */ /* 0x000fe200078e0aa2 */
[C---:B------:R-:W-:Y:S01]  /*30c0*/  ISETP.GT.U32.AND P5, PT, R162.reuse, R173, PT ;  /* 0x000000ada200720c */ /* 0x040fe20003fa4070 */
[----:B------:R-:W-:Y:S01]  /*30d0*/  IMAD R174, R162, R151, R174 ;  /* 0x00000097a2ae7224 */ /* 0x000fe200078e02ae */
[----:B------:R-:W-:Y:S01]  /*30e0*/  ISETP.GE.U32.AND P6, PT, R152, 0x7fffffd9, PT ;  /* 0x7fffffd99800780c */ /* 0x000fe20003fc6070 */
[----:B------:R-:W-:Y:S01]  /*30f0*/  @!P0 IMAD.MOV R172, RZ, RZ, -R172 ;  /* 0x000000ffffac8224 */ /* 0x000fe200078e0aac */
[----:B------:R-:W-:Y:S01]  /*3100*/  ISETP.GE.AND P0, PT, R132, RZ, PT ;  /* 0x000000ff8400720c */ /* 0x000fe20003f06270 */
[----:B------:R-:W-:Y:S01]  /*3110*/  IMAD.HI.U32 R151, R144, R175, RZ ;  /* 0x000000af90977227 */ /* 0x000fe200078e00ff */
[----:B------:R-:W-:-:S02]  /*3120*/  LOP3.LUT R152, R145, 0x34, RZ, 0xfc, !PT ;  /* 0x0000003491987812 */ /* 0x000fc400078efcff */
[----:B------:R-:W-:Y:S01]  /*3130*/  LOP3.LUT R132, R176, 0x60, RZ, 0xc0, !PT ;  /* 0x00000060b0847812 */ /* 0x000fe200078ec0ff */
[----:B------:R-:W-:Y:S01]  /*3140*/  @!P1 IMAD.MOV R171, RZ, RZ, -R171 ;  /* 0x000000ffffab9224 */ /* 0x000fe200078e0aab */
[C---:B------:R-:W-:Y:S01]  /*3150*/  ISETP.GT.U32.AND P1, PT, R162.reuse, R174, PT ;  /* 0x000000aea200720c */ /* 0x040fe20003f24070 */
[----:B------:R-:W-:Y:S01]  /*3160*/  IMAD.MOV R151, RZ, RZ, -R151 ;  /* 0x000000ffff977224 */ /* 0x000fe200078e0a97 */
[----:B------:R-:W-:Y:S01]  /*3170*/  IABS R176, R152 ;  /* 0x0000009800b07213 */ /* 0x000fe20000000000 */
[--C-:B------:R-:W-:Y:S01]  /*3180*/  @!P5 IMAD.IADD R173, R173, 0x1, -R162.reuse ;  /* 0x00000001adadd824 */ /* 0x100fe200078e0aa2 */
[----:B------:R1:W2:Y:S01]  /*3190*/  R2UR UR7, R132 ;  /* 0x00000000840773c2 */ /* 0x0002a200000e0000 */
[----:B------:R-:W-:Y:S01]  /*31a0*/  IMAD R175, R162, R151, R175 ;  /* 0x00000097a2af7224 */ /* 0x000fe200078e02af */
[----:B------:R-:W-:Y:S01]  /*31b0*/  ISETP.GE.AND P5, PT, R20, R159, PT ;  /* 0x0000009f1400720c */ /* 0x000fe20003fa6270 */
[----:B------:R-:W-:Y:S01]  /*31c0*/  @!P0 IMAD.MOV R173, RZ, RZ, -R173 ;  /* 0x000000ffffad8224 */ /* 0x000fe200078e0aad */
[----:B------:R-:W-:Y:S01]  /*31d0*/  LOP3.LUT R159, R145, 0x44, RZ, 0xfc, !PT ;  /* 0x00000044919f7812 */ /* 0x000fe200078efcff */
[----:B------:R-:W-:Y:S01]  /*31e0*/  @!P4 IMAD.MOV R169, RZ, RZ, -R169 ;  /* 0x000000ffffa9c224 */ /* 0x000fe200078e0aa9 */
[----:B------:R-:W-:Y:S01]  /*31f0*/  ISETP.GT.U32.AND P0, PT, R162, R175, PT ;  /* 0x000000afa200720c */ /* 0x000fe20003f04070 */
[----:B-----5:R-:W-:Y:S01]  /*3200*/  IMAD R25, R204, 0x7, RZ ;  /* 0x00000007cc197824 */ /* 0x020fe200078e02ff */
[----:B------:R-:W-:Y:S01]  /*3210*/  ISETP.GE.U32.AND P4, PT, R155, 0x7fffffd5, PT ;  /* 0x7fffffd59b00780c */ /* 0x000fe20003f86070 */
[----:B------:R-:W-:Y:S01]  /*3220*/  @!P1 IMAD.IADD R174, R174, 0x1, -R162 ;  /* 0x00000001aeae9824 */ /* 0x000fe200078e0aa2 */
[----:B------:R-:W-:Y:S01]  /*3230*/  LOP3.LUT R155, R145, 0x3c, RZ, 0xfc, !PT ;  /* 0x0000003c919b7812 */ /* 0x000fe200078efcff */
[----:B-1----:R-:W-:-:S03]  /*3240*/  IMAD.HI.U32 R132, R144, R176, RZ ;  /* 0x000000b090847227 */ /* 0x002fc600078e00ff */
[----:B------:R-:W-:Y:S01]  /*3250*/  ISETP.GT.U32.AND P1, PT, R162, R174, PT ;  /* 0x000000aea200720c */ /* 0x000fe20003f24070 */
[----:B------:R-:W-:Y:S01]  /*3260*/  IMAD.MOV R132, RZ, RZ, -R132 ;  /* 0x000000ffff847224 */ /* 0x000fe200078e0a84 */
[----:B---3--:R-:W-:Y:S01]  /*3270*/  IABS R178, R155 ;  /* 0x0000009b00b27213 */ /* 0x008fe20000000000 */
[----:B------:R-:W-:Y:S02]  /*3280*/  IMAD R24, R204, 0xb, RZ ;  /* 0x0000000bcc187824 */ /* 0x000fe400078e02ff */
[----:B------:R-:W-:Y:S01]  /*3290*/  @!P0 IMAD.IADD R175, R175, 0x1, -R162 ;  /* 0x00000001afaf8824 */ /* 0x000fe200078e0aa2 */
[----:B------:R-:W-:Y:S01]  /*32a0*/  ISETP.GE.AND P0, PT, R130, RZ, PT ;  /* 0x000000ff8200720c */ /* 0x000fe20003f06270 */
[----:B------:R-:W-:Y:S02]  /*32b0*/  IMAD R176, R162, R132, R176 ;  /* 0x00000084a2b07224 */ /* 0x000fe400078e02b0 */
[----:B------:R-:W-:Y:S01]  /*32c0*/  IMAD.HI.U32 R132, R144, R177, RZ ;  /* 0x000000b190847227 */ /* 0x000fe200078e00ff */
[----:B--2---:R-:W-:-:S03]  /*32d0*/  USHF.R.U32.HI UR4, URZ, 0x1, UR7 ;  /* 0x000000013f047899 */ /* 0x004fc60008011607 */
[----:B------:R-:W-:Y:S02]  /*32e0*/  IMAD.MOV R132, RZ, RZ, -R132 ;  /* 0x000000ffff847224 */ /* 0x000fe400078e0a84 */
[----:B------:R-:W-:Y:S01]  /*32f0*/  @!P1 IMAD.IADD R174, R174, 0x1, -R162 ;  /* 0x00000001aeae9824 */ /* 0x000fe200078e0aa2 */
[C---:B------:R-:W-:Y:S01]  /*3300*/  ISETP.GT.U32.AND P1, PT, R162.reuse, R176, PT ;  /* 0x000000b0a200720c */ /* 0x040fe20003f24070 */
[----:B------:R-:W-:Y:S02]  /*3310*/  IMAD R177, R162, R132, R177 ;  /* 0x00000084a2b17224 */ /* 0x000fe400078e02b1 */
[----:B------:R-:W-:-:S04]  /*3320*/  IMAD.WIDE R196, R25, 0x4, R30 ;  /* 0x0000000419c47825 */ /* 0x000fc800078e021e */
[C---:B------:R-:W-:Y:S01]  /*3330*/  IMAD.WIDE R182, R25.reuse, 0x4, R26 ;  /* 0x0000000419b67825 */ /* 0x040fe200078e021a */
[----:B------:R1:W-:Y:S03]  /*3340*/  LDGSTS.E [R202+0x3800], [R196.64], !P6 ;  /* 0x03800000c4ca7fae */ /* 0x0003e6000f121848 */
[----:B------:R-:W-:Y:S01]  /*3350*/  @!P0 IMAD.MOV R174, RZ, RZ, -R174 ;  /* 0x000000ffffae8224 */ /* 0x000fe200078e0aae */
[----:B------:R-:W-:Y:S01]  /*3360*/  ISETP.GT.U32.AND P0, PT, R162, R177, PT ;  /* 0x000000b1a200720c */ /* 0x000fe20003f04070 */
[C---:B------:R-:W-:Y:S01]  /*3370*/  IMAD.WIDE R180, R25.reuse, 0x4, R28 ;  /* 0x0000000419b47825 */ /* 0x040fe200078e021c */
[----:B------:R2:W-:Y:S03]  /*3380*/  LDGSTS.E [R202+0x3a00], [R182.64], !P6 ;  /* 0x03a00000b6ca7fae */ /* 0x0005e6000f121848 */
[----:B----4-:R-:W-:Y:S01]  /*3390*/  IMAD.WIDE R36, R25, 0x4, R32 ;  /* 0x0000000419247825 */ /* 0x010fe200078e0220 */
[----:B------:R3:W-:Y:S03]  /*33a0*/  LDGSTS.E [R202+0x3c00], [R180.64], !P6 ;  /* 0x03c00000b4ca7fae */ /* 0x0007e6000f121848 */
[----:B------:R-:W-:Y:S01]  /*33b0*/  IMAD.WIDE R240, R24, 0x4, R30 ;  /* 0x0000000418f07825 */ /* 0x000fe200078e021e */
[----:B------:R4:W-:Y:S01]  /*33c0*/  LDGSTS.E [R202+0x3e00], [R36.64], !P6 ;  /* 0x03e0000024ca7fae */ /* 0x0009e2000f121848 */
[----:B------:R-:W-:-:S02]  /*33d0*/  ISETP.GE.AND P6, PT, R156, RZ, PT ;  /* 0x000000ff9c00720c */ /* 0x000fc40003fc6270 */
[C---:B------:R-:W-:Y:S01]  /*33e0*/  IMAD.WIDE R130, R24.reuse, 0x4, R26 ;  /* 0x0000000418827825 */ /* 0x040fe200078e021a */
[----:B------:R5:W-:Y:S01]  /*33f0*/  LDGSTS.E [R202+0x5800], [R240.64], !P4 ;  /* 0x05800000f0ca7fae */ /* 0x000be2000e121848 */
[----:B------:R-:W-:Y:S02]  /*3400*/  LOP3.LUT R156, R145, 0x40, RZ, 0xfc, !PT ;  /* 0x00000040919c7812 */ /* 0x000fe400078efcff */
[C---:B------:R-:W-:Y:S01]  /*3410*/  IMAD.WIDE R132, R24.reuse, 0x4, R28 ;  /* 0x0000000418847825 */ /* 0x040fe200078e021c */
[----:B------:R5:W-:Y:S01]  /*3420*/  LDGSTS.E [R202+0x5a00], [R130.64], !P4 ;  /* 0x05a0000082ca7fae */ /* 0x000be2000e121848 */
[----:B------:R-:W-:Y:S02]  /*3430*/  IABS R179, R156 ;  /* 0x0000009c00b37213 */ /* 0x000fe40000000000 */
[----:B------:R-:W-:Y:S01]  /*3440*/  IMAD.WIDE R134, R24, 0x4, R32 ;  /* 0x0000000418867825 */ /* 0x000fe200078e0220 */
[----:B------:R5:W-:Y:S01]  /*3450*/  LDGSTS.E [R202+0x5c00], [R132.64], !P4 ;  /* 0x05c0000084ca7fae */ /* 0x000be2000e121848 */
[----:B------:R-:W-:-:S02]  /*3460*/  IADD3 R24, R138, -0x40, RZ ;  /* 0xffffffc08a187810 */ /* 0x000fc40007ffe0ff */
[--C-:B------:R-:W-:Y:S01]  /*3470*/  @!P1 IMAD.IADD R176, R176, 0x1, -R162.reuse ;  /* 0x00000001b0b09824 */ /* 0x100fe200078e0aa2 */
[----:B------:R5:W-:Y:S01]  /*3480*/  LDGSTS.E [R202+0x5e00], [R134.64], !P4 ;  /* 0x05e0000086ca7fae */ /* 0x000be2000e121848 */
[----:B------:R-:W-:Y:S01]  /*3490*/  IMAD.HI.U32 R151, R144, R178, RZ ;  /* 0x000000b290977227 */ /* 0x000fe200078e00ff */
[C---:B------:R-:W-:Y:S02]  /*34a0*/  ISETP.GT.U32.AND P1, PT, R162.reuse, R175, PT ;  /* 0x000000afa200720c */ /* 0x040fe40003f24070 */
[----:B------:R-:W-:Y:S01]  /*34b0*/  ISETP.GT.U32.AND P4, PT, R162, R176, PT ;  /* 0x000000b0a200720c */ /* 0x000fe20003f84070 */
[----:B------:R-:W-:Y:S01]  /*34c0*/  @!P0 IMAD.IADD R177, R177, 0x1, -R162 ;  /* 0x00000001b1b18824 */ /* 0x000fe200078e0aa2 */
[----:B------:R-:W-:Y:S01]  /*34d0*/  STL.64 [R1+0x58], R196 ;  /* 0x000058c401007387 */ /* 0x000fe20000100a00 */
[----:B------:R-:W-:Y:S02]  /*34e0*/  IMAD.MOV R151, RZ, RZ, -R151 ;  /* 0x000000ffff977224 */ /* 0x000fe400078e0a97 */
[----:B------:R-:W-:Y:S01]  /*34f0*/  IMAD.HI.U32 R138, R144, R179, RZ ;  /* 0x000000b3908a7227 */ /* 0x000fe200078e00ff */
[C---:B------:R-:W-:Y:S01]  /*3500*/  ISETP.GT.U32.AND P0, PT, R162.reuse, R177, PT ;  /* 0x000000b1a200720c */ /* 0x040fe20003f04070 */
[----:B------:R-:W-:Y:S02]  /*3510*/  STL.64 [R1+0x50], R182 ;  /* 0x000050b601007387 */ /* 0x000fe40000100a00 */
[----:B------:R-:W-:-:S02]  /*3520*/  IMAD R178, R162, R151, R178 ;  /* 0x00000097a2b27224 */ /* 0x000fc400078e02b2 */
[----:B------:R-:W-:Y:S01]  /*3530*/  IMAD.MOV R138, RZ, RZ, -R138 ;  /* 0x000000ffff8a7224 */ /* 0x000fe200078e0a8a */
[----:B------:R3:W-:Y:S01]  /*3540*/  STL.64 [R1+0x48], R180 ;  /* 0x000048b401007387 */ /* 0x0007e20000100a00 */
[--C-:B------:R-:W-:Y:S01]  /*3550*/  @!P4 IMAD.IADD R176, R176, 0x1, -R162.reuse ;  /* 0x00000001b0b0c824 */ /* 0x100fe200078e0aa2 */
[----:B------:R-:W-:Y:S01]  /*3560*/  ISETP.GT.U32.AND P4, PT, R162, R178, PT ;  /* 0x000000b2a200720c */ /* 0x000fe20003f84070 */
[--C-:B------:R-:W-:Y:S01]  /*3570*/  @!P1 IMAD.IADD R175, R175, 0x1, -R162.reuse ;  /* 0x00000001afaf9824 */ /* 0x100fe200078e0aa2 */
[----:B------:R-:W-:Y:S01]  /*3580*/  ISETP.GE.AND P1, PT, R152, RZ, PT ;  /* 0x000000ff9800720c */ /* 0x000fe20003f26270 */
[C---:B------:R-:W-:Y:S01]  /*3590*/  IMAD R179, R162.reuse, R138, R179 ;  /* 0x0000008aa2b37224 */ /* 0x040fe200078e02b3 */
[----:B------:R4:W-:Y:S01]  /*35a0*/  STL.64 [R1+0x40], R36 ;  /* 0x0000402401007387 */ /* 0x0009e20000100a00 */
[----:B------:R-:W-:Y:S02]  /*35b0*/  @!P0 IMAD.IADD R177, R177, 0x1, -R162 ;  /* 0x00000001b1b18824 */ /* 0x000fe400078e0aa2 */
[----:B------:R-:W-:Y:S01]  /*35c0*/  IMAD.IADD R138, R137, 0x1, R136 ;  /* 0x00000001898a7824 */ /* 0x000fe200078e0288 */
[----:B------:R-:W-:Y:S01]  /*35d0*/  ISETP.GT.U32.AND P0, PT, R162, R179, PT ;  /* 0x000000b3a200720c */ /* 0x000fe20003f04070 */
[----:B------:R-:W-:Y:S01]  /*35e0*/  @!P6 IMAD.MOV R175, RZ, RZ, -R175 ;  /* 0x000000ffffafe224 */ /* 0x000fe200078e0aaf */
[----:B---3--:R-:W-:-:S02]  /*35f0*/  IABS R180, R159 ;  /* 0x0000009f00b47213 */ /* 0x008fc40000000000 */
[----:B------:R-:W-:Y:S01]  /*3600*/  ISETP.GE.U32.AND P6, PT, R24, 0x7fffffa1, PT ;  /* 0x7fffffa11800780c */ /* 0x000fe20003fc6070 */
[----:B------:R-:W-:Y:S01]  /*3610*/  @!P4 IMAD.IADD R178, R178, 0x1, -R162 ;  /* 0x00000001b2b2c824 */ /* 0x000fe200078e0aa2 */
[----:B------:R-:W-:Y:S01]  /*3620*/  LOP3.LUT R137, R147, 0x3, RZ, 0xc0, !PT ;  /* 0x0000000393897812 */ /* 0x000fe200078ec0ff */
[----:B------:R-:W-:Y:S01]  /*3630*/  @!P1 IMAD.MOV R176, RZ, RZ, -R176 ;  /* 0x000000ffffb09224 */ /* 0x000fe200078e0ab0 */
[----:B------:R-:W-:Y:S01]  /*3640*/  ISETP.GE.AND P1, PT, R157, RZ, PT ;  /* 0x000000ff9d00720c */ /* 0x000fe20003f26270 */
[----:B------:R-:W-:Y:S01]  /*3650*/  IMAD.HI.U32 R152, R144, R180, RZ ;  /* 0x000000b490987227 */ /* 0x000fe200078e00ff */
[----:B------:R-:W-:Y:S02]  /*3660*/  LOP3.LUT R157, R145, 0x48, RZ, 0xfc, !PT ;  /* 0x00000048919d7812 */ /* 0x000fe400078efcff */
[----:B------:R-:W-:Y:S01]  /*3670*/  ISETP.GT.U32.AND P4, PT, R162, R178, PT ;  /* 0x000000b2a200720c */ /* 0x000fe20003f84070 */
[----:B------:R-:W-:Y:S01]  /*3680*/  @!P0 IMAD.IADD R179, R179, 0x1, -R162 ;  /* 0x00000001b3b38824 */ /* 0x000fe200078e0aa2 */
[----:B------:R-:W-:Y:S01]  /*3690*/  IABS R181, R157 ;  /* 0x0000009d00b57213 */ /* 0x000fe20000000000 */
[----:B------:R-:W-:Y:S01]  /*36a0*/  IMAD.MOV R152, RZ, RZ, -R152 ;  /* 0x000000ffff987224 */ /* 0x000fe200078e0a98 */
[----:B------:R-:W-:Y:S01]  /*36b0*/  SEL R151, RZ, 0x1, P6 ;  /* 0x00000001ff977807 */ /* 0x000fe20003000000 */
[----:B------:R-:W-:Y:S01]  /*36c0*/  IMAD R24, R204, 0xf, RZ ;  /* 0x0000000fcc187824 */ /* 0x000fe200078e02ff */
[----:B------:R-:W-:Y:S01]  /*36d0*/  ISETP.GT.U32.AND P0, PT, R162, R179, PT ;  /* 0x000000b3a200720c */ /* 0x000fe20003f04070 */
[----:B------:R-:W-:Y:S01]  /*36e0*/  IMAD.HI.U32 R136, R144, R181, RZ ;  /* 0x000000b590887227 */ /* 0x000fe200078e00ff */
[----:B------:R-:W-:-:S03]  /*36f0*/  LOP3.LUT R147, R145, 0x58, RZ, 0xfc, !PT ;  /* 0x0000005891937812 */ /* 0x000fc600078efcff */
[----:B------:R-:W-:Y:S02]  /*3700*/  IMAD R180, R162, R152, R180 ;  /* 0x00000098a2b47224 */ /* 0x000fe400078e02b4 */
[----:B------:R-:W-:Y:S02]  /*3710*/  IMAD.MOV R136, RZ, RZ, -R136 ;  /* 0x000000ffff887224 */ /* 0x000fe400078e0a88 */
[--C-:B------:R-:W-:Y:S01]  /*3720*/  @!P4 IMAD.IADD R178, R178, 0x1, -R162.reuse ;  /* 0x00000001b2b2c824 */ /* 0x100fe200078e0aa2 */
[C---:B------:R-:W-:Y:S01]  /*3730*/  ISETP.GT.U32.AND P4, PT, R162.reuse, R180, PT ;  /* 0x000000b4a200720c */ /* 0x040fe20003f84070 */
[----:B------:R-:W-:Y:S01]  /*3740*/  IMAD R181, R162, R136, R181 ;  /* 0x00000088a2b57224 */ /* 0x000fe200078e02b5 */
[----:B------:R-:W-:Y:S01]  /*3750*/  LOP3.LUT R136, R146, 0x3, RZ, 0xc0, !PT ;  /* 0x0000000392887812 */ /* 0x000fe200078ec0ff */
[----:B------:R-:W-:Y:S01]  /*3760*/  @!P1 IMAD.MOV R177, RZ, RZ, -R177 ;  /* 0x000000ffffb19224 */ /* 0x000fe200078e0ab1 */
[----:B------:R-:W-:Y:S01]  /*3770*/  ISETP.GE.AND P1, PT, R155, RZ, PT ;  /* 0x000000ff9b00720c */ /* 0x000fe20003f26270 */
[----:B------:R-:W-:Y:S01]  /*3780*/  @!P0 IMAD.IADD R179, R179, 0x1, -R162 ;  /* 0x00000001b3b38824 */ /* 0x000fe200078e0aa2 */
[----:B------:R-:W-:Y:S01]  /*3790*/  ISETP.GT.U32.AND P0, PT, R162, R181, PT ;  /* 0x000000b5a200720c */ /* 0x000fe20003f04070 */
[----:B------:R-:W-:Y:S01]  /*37a0*/  IMAD.IADD R151, R151, 0x1, R139 ;  /* 0x0000000197977824 */ /* 0x000fe200078e028b */
[----:B------:R-:W-:Y:S01]  /*37b0*/  LOP3.LUT R155, R145, 0x4c, RZ, 0xfc, !PT ;  /* 0x0000004c919b7812 */ /* 0x000fe200078efcff */
[----:B------:R-:W-:Y:S01]  /*37c0*/  IMAD.IADD R152, R141, 0x1, R140 ;  /* 0x000000018d987824 */ /* 0x000fe200078e028c */
[----:B------:R-:W-:-:S02]  /*37d0*/  LOP3.LUT R146, R145, 0x50, RZ, 0xfc, !PT ;  /* 0x0000005091927812 */ /* 0x000fc400078efcff */
[----:B--2---:R-:W-:Y:S01]  /*37e0*/  IABS R182, R155 ;  /* 0x0000009b00b67213 */ /* 0x004fe20000000000 */
[----:B------:R-:W-:Y:S01]  /*37f0*/  @!P4 IMAD.IADD R180, R180, 0x1, -R162 ;  /* 0x00000001b4b4c824 */ /* 0x000fe200078e0aa2 */
[----:B------:R-:W-:Y:S02]  /*3800*/  IABS R183, R146 ;  /* 0x0000009200b77213 */ /* 0x000fe40000000000 */
[----:B------:R-:W-:Y:S01]  /*3810*/  IADD3 R140, R137, R154, R158 ;  /* 0x0000009a898c7210 */ /* 0x000fe20007ffe09e */
[----:B------:R-:W-:Y:S01]  /*3820*/  @!P1 IMAD.MOV R178, RZ, RZ, -R178 ;  /* 0x000000ffffb29224 */ /* 0x000fe200078e0ab2 */
[----:B------:R-:W-:Y:S01]  /*3830*/  ISETP.GT.U32.AND P4, PT, R162, R180, PT ;  /* 0x000000b4a200720c */ /* 0x000fe20003f84070 */
[----:B------:R-:W-:Y:S01]  /*3840*/  IMAD.HI.U32 R139, R144, R182, RZ ;  /* 0x000000b6908b7227 */ /* 0x000fe200078e00ff */
[----:B------:R-:W-:Y:S02]  /*3850*/  ISETP.GE.AND P1, PT, R156, RZ, PT ;  /* 0x000000ff9c00720c */ /* 0x000fe40003f26270 */
[----:B------:R-:W-:Y:S01]  /*3860*/  IADD3 R148, R136, R148, R149 ;  /* 0x0000009488947210 */ /* 0x000fe20007ffe095 */
[----:B------:R-:W-:Y:S01]  /*3870*/  @!P0 IMAD.IADD R181, R181, 0x1, -R162 ;  /* 0x00000001b5b58824 */ /* 0x000fe200078e0aa2 */
[----:B------:R-:W-:Y:S01]  /*3880*/  LOP3.LUT R154, R145, 0x54, RZ, 0xfc, !PT ;  /* 0x00000054919a7812 */ /* 0x000fe200078efcff */
[----:B------:R-:W-:Y:S01]  /*3890*/  IMAD.MOV R139, RZ, RZ, -R139 ;  /* 0x000000ffff8b7224 */ /* 0x000fe200078e0a8b */
[----:B------:R-:W-:Y:S01]  /*38a0*/  LOP3.LUT R136, R150, 0x3, RZ, 0xc0, !PT ;  /* 0x0000000396887812 */ /* 0x000fe200078ec0ff */
[----:B------:R-:W-:Y:S01]  /*38b0*/  IMAD.HI.U32 R137, R144, R183, RZ ;  /* 0x000000b790897227 */ /* 0x000fe200078e00ff */
[----:B------:R-:W-:-:S02]  /*38c0*/  ISETP.GT.U32.AND P0, PT, R162, R181, PT ;  /* 0x000000b5a200720c */ /* 0x000fc40003f04070 */
[----:B------:R-:W-:Y:S01]  /*38d0*/  IABS R184, R154 ;  /* 0x0000009a00b87213 */ /* 0x000fe20000000000 */
[----:B------:R-:W-:Y:S01]  /*38e0*/  IMAD R182, R162, R139, R182 ;  /* 0x0000008ba2b67224 */ /* 0x000fe200078e02b6 */
[----:B------:R-:W-:Y:S01]  /*38f0*/  IADD3 R141, R136, R160, R161 ;  /* 0x000000a0888d7210 */ /* 0x000fe20007ffe0a1 */
[----:B------:R-:W-:Y:S01]  /*3900*/  IMAD.MOV R137, RZ, RZ, -R137 ;  /* 0x000000ffff897224 */ /* 0x000fe200078e0a89 */
[----:B------:R-:W-:Y:S01]  /*3910*/  LOP3.LUT R136, R153, 0x3, RZ, 0xc0, !PT ;  /* 0x0000000399887812 */ /* 0x000fe200078ec0ff */
[----:B------:R-:W-:Y:S01]  /*3920*/  @!P4 IMAD.IADD R180, R180, 0x1, -R162 ;  /* 0x00000001b4b4c824 */ /* 0x000fe200078e0aa2 */
[C---:B------:R-:W-:Y:S01]  /*3930*/  ISETP.GT.U32.AND P4, PT, R162.reuse, R182, PT ;  /* 0x000000b6a200720c */ /* 0x040fe20003f84070 */
[----:B------:R-:W-:Y:S01]  /*3940*/  @!P1 IMAD.MOV R179, RZ, RZ, -R179 ;  /* 0x000000ffffb39224 */ /* 0x000fe200078e0ab3 */
[----:B------:R-:W-:Y:S01]  /*3950*/  ISETP.GE.AND P1, PT, R159, RZ, PT ;  /* 0x000000ff9f00720c */ /* 0x000fe20003f26270 */
[----:B------:R-:W-:Y:S01]  /*3960*/  IMAD R183, R162, R137, R183 ;  /* 0x00000089a2b77224 */ /* 0x000fe200078e02b7 */
[----:B------:R-:W-:Y:S01]  /*3970*/  IADD3 R142, R136, R185, R186 ;  /* 0x000000b9888e7210 */ /* 0x000fe20007ffe0ba */
[----:B------:R-:W-:Y:S01]  /*3980*/  @!P0 IMAD.IADD R181, R181, 0x1, -R162 ;  /* 0x00000001b5b58824 */ /* 0x000fe200078e0aa2 */
[----:B------:R-:W-:Y:S01]  /*3990*/  LOP3.LUT R137, R138, 0x3, RZ, 0xc0, !PT ;  /* 0x000000038a897812 */ /* 0x000fe200078ec0ff */
[----:B------:R-:W-:Y:S01]  /*39a0*/  IMAD.HI.U32 R139, R144, R184, RZ ;  /* 0x000000b8908b7227 */ /* 0x000fe200078e00ff */
[----:B------:R-:W-:-:S02]  /*39b0*/  ISETP.GT.U32.AND P0, PT, R162, R183, PT ;  /* 0x000000b7a200720c */ /* 0x000fc40003f04070 */
[----:B------:R-:W-:Y:S01]  /*39c0*/  IABS R185, R147 ;  /* 0x0000009300b97213 */ /* 0x000fe20000000000 */
[----:B------:R-:W-:Y:S01]  /*39d0*/  IMAD.MOV R138, RZ, RZ, -R139 ;  /* 0x000000ffff8a7224 */ /* 0x000fe200078e0a8b */
[----:B------:R-:W-:Y:S01]  /*39e0*/  IADD3 R139, R137, R187, R188 ;  /* 0x000000bb898b7210 */ /* 0x000fe20007ffe0bc */
[----:B------:R-:W-:Y:S01]  /*39f0*/  @!P4 IMAD.IADD R182, R182, 0x1, -R162 ;  /* 0x00000001b6b6c824 */ /* 0x000fe200078e0aa2 */
[----:B------:R-:W-:Y:S01]  /*3a00*/  LOP3.LUT R136, R151, 0x3, RZ, 0xc0, !PT ;  /* 0x0000000397887812 */ /* 0x000fe200078ec0ff */
[----:B------:R-:W-:Y:S01]  /*3a10*/  @!P1 IMAD.MOV R180, RZ, RZ, -R180 ;  /* 0x000000ffffb49224 */ /* 0x000fe200078e0ab4 */
[----:B------:R-:W-:Y:S01]  /*3a20*/  ISETP.GE.AND P1, PT, R157, RZ, PT ;  /* 0x000000ff9d00720c */ /* 0x000fe20003f26270 */
[----:B------:R-:W-:Y:S01]  /*3a30*/  IMAD.HI.U32 R137, R144, R185, RZ ;  /* 0x000000b990897227 */ /* 0x000fe200078e00ff */
[C---:B------:R-:W-:Y:S02]  /*3a40*/  ISETP.GT.U32.AND P4, PT, R162.reuse, R182, PT ;  /* 0x000000b6a200720c */ /* 0x040fe40003f84070 */
[----:B------:R-:W-:Y:S01]  /*3a50*/  LOP3.LUT R149, R145, 0x60, RZ, 0xfc, !PT ;  /* 0x0000006091957812 */ /* 0x000fe200078efcff */
[----:B------:R-:W-:Y:S01]  /*3a60*/  @!P0 IMAD.IADD R183, R183, 0x1, -R162 ;  /* 0x00000001b7b78824 */ /* 0x000fe200078e0aa2 */
[----:B------:R-:W-:Y:S01]  /*3a70*/  LOP3.LUT R153, R145, 0x64, RZ, 0xfc, !PT ;  /* 0x0000006491997812 */ /* 0x000fe200078efcff */
[----:B------:R-:W-:Y:S01]  /*3a80*/  IMAD R184, R162, R138, R184 ;  /* 0x0000008aa2b87224 */ /* 0x000fe200078e02b8 */
[----:B------:R-:W-:Y:S01]  /*3a90*/  IADD3 R138, R136, R189, R190 ;  /* 0x000000bd888a7210 */ /* 0x000fe20007ffe0be */
[----:B------:R-:W-:Y:S01]  /*3aa0*/  IMAD.MOV R137, RZ, RZ, -R137 ;  /* 0x000000ffff897224 */ /* 0x000fe200078e0a89 */
[----:B------:R-:W-:-:S02]  /*3ab0*/  ISETP.GT.U32.AND P0, PT, R162, R183, PT ;  /* 0x000000b7a200720c */ /* 0x000fc40003f04070 */
[----:B------:R-:W-:Y:S01]  /*3ac0*/  LOP3.LUT R136, R152, 0x3, RZ, 0xc0, !PT ;  /* 0x0000000398887812 */ /* 0x000fe200078ec0ff */
[----:B------:R-:W-:Y:S01]  /*3ad0*/  @!P1 IMAD.MOV R181, RZ, RZ, -R181 ;  /* 0x000000ffffb59224 */ /* 0x000fe200078e0ab5 */
[----:B------:R-:W-:Y:S01]  /*3ae0*/  ISETP.GE.AND P1, PT, R155, RZ, PT ;  /* 0x000000ff9b00720c */ /* 0x000fe20003f26270 */
[--C-:B------:R-:W-:Y:S01]  /*3af0*/  @!P4 IMAD.IADD R182, R182, 0x1, -R162.reuse ;  /* 0x00000001b6b6c824 */ /* 0x100fe200078e0aa2 */
[C---:B------:R-:W-:Y:S01]  /*3b00*/  ISETP.GT.U32.AND P4, PT, R162.reuse, R184, PT ;  /* 0x000000b8a200720c */ /* 0x040fe20003f84070 */
[C---:B------:R-:W-:Y:S01]  /*3b10*/  IMAD R185, R162.reuse, R137, R185 ;  /* 0x00000089a2b97224 */ /* 0x040fe200078e02b9 */
[----:B------:R-:W-:Y:S02]  /*3b20*/  LOP3.LUT R155, R145, 0x5c, RZ, 0xfc, !PT ;  /* 0x0000005c919b7812 */ /* 0x000fe400078efcff */
[----:B------:R-:W-:Y:S02]  /*3b30*/  LOP3.LUT R137, R143, 0x3, RZ, 0xc0, !PT ;  /* 0x000000038f897812 */ /* 0x000fe400078ec0ff */
[----:B------:R-:W-:Y:S01]  /*3b40*/  IABS R186, R155 ;  /* 0x0000009b00ba7213 */ /* 0x000fe20000000000 */
[----:B------:R-:W-:Y:S01]  /*3b50*/  @!P0 IMAD.IADD R183, R183, 0x1, -R162 ;  /* 0x00000001b7b78824 */ /* 0x000fe200078e0aa2 */
[----:B------:R-:W-:-:S02]  /*3b60*/  ISETP.GT.U32.AND P0, PT, R162, R185, PT ;  /* 0x000000b9a200720c */ /* 0x000fc40003f04070 */
[----:B------:R-:W-:Y:S01]  /*3b70*/  IABS R187, R149 ;  /* 0x0000009500bb7213 */ /* 0x000fe20000000000 */
[----:B------:R-:W-:Y:S01]  /*3b80*/  @!P1 IMAD.MOV R182, RZ, RZ, -R182 ;  /* 0x000000ffffb69224 */ /* 0x000fe200078e0ab6 */
[----:B------:R-:W-:Y:S01]  /*3b90*/  ISETP.GE.AND P1, PT, R146, RZ, PT ;  /* 0x000000ff9200720c */ /* 0x000fe20003f26270 */
[----:B------:R-:W-:Y:S01]  /*3ba0*/  IMAD.HI.U32 R146, R144, R186, RZ ;  /* 0x000000ba90927227 */ /* 0x000fe200078e00ff */
[----:B------:R-:W-:Y:S02]  /*3bb0*/  IADD3 R152, R137, R193, R194 ;  /* 0x000000c189987210 */ /* 0x000fe40007ffe0c2 */
[----:B------:R-:W-:Y:S01]  /*3bc0*/  IABS R188, R153 ;  /* 0x0000009900bc7213 */ /* 0x000fe20000000000 */
[----:B------:R-:W-:Y:S01]  /*3bd0*/  @!P4 IMAD.IADD R184, R184, 0x1, -R162 ;  /* 0x00000001b8b8c824 */ /* 0x000fe200078e0aa2 */
[----:B------:R-:W-:Y:S01]  /*3be0*/  LOP3.LUT R157, R145, 0x70, RZ, 0xfc, !PT ;  /* 0x00000070919d7812 */ /* 0x000fe200078efcff */
[----:B------:R-:W-:Y:S01]  /*3bf0*/  IMAD.MOV R143, RZ, RZ, -R146 ;  /* 0x000000ffff8f7224 */ /* 0x000fe200078e0a92 */
[----:B------:R-:W-:Y:S01]  /*3c00*/  IADD3 R146, R136, R191, R192 ;  /* 0x000000bf88927210 */ /* 0x000fe20007ffe0c0 */
[----:B------:R-:W-:Y:S01]  /*3c10*/  @!P0 IMAD.IADD R185, R185, 0x1, -R162 ;  /* 0x00000001b9b98824 */ /* 0x000fe200078e0aa2 */
[----:B------:R-:W-:Y:S01]  /*3c20*/  ISETP.GT.U32.AND P4, PT, R162, R184, PT ;  /* 0x000000b8a200720c */ /* 0x000fe20003f84070 */
[----:B------:R-:W-:Y:S01]  /*3c30*/  IMAD.HI.U32 R137, R144, R187, RZ ;  /* 0x000000bb90897227 */ /* 0x000fe200078e00ff */
[----:B------:R-:W-:-:S02]  /*3c40*/  LOP3.LUT R136, R148, 0xf, RZ, 0xc0, !PT ;  /* 0x0000000f94887812 */ /* 0x000fc400078ec0ff */
[----:B------:R-:W-:Y:S01]  /*3c50*/  ISETP.GT.U32.AND P0, PT, R162, R185, PT ;  /* 0x000000b9a200720c */ /* 0x000fe20003f04070 */
[----:B------:R-:W-:Y:S01]  /*3c60*/  @!P1 IMAD.MOV R183, RZ, RZ, -R183 ;  /* 0x000000ffffb79224 */ /* 0x000fe200078e0ab7 */
[----:B------:R-:W-:Y:S01]  /*3c70*/  ISETP.GE.AND P1, PT, R154, RZ, PT ;  /* 0x000000ff9a00720c */ /* 0x000fe20003f26270 */
[----:B------:R-:W-:Y:S01]  /*3c80*/  IMAD R150, R140, 0x10, R136 ;  /* 0x000000108c967824 */ /* 0x000fe200078e0288 */
[----:B------:R-:W-:Y:S01]  /*3c90*/  LOP3.LUT R136, R138, 0xf, RZ, 0xc0, !PT ;  /* 0x0000000f8a887812 */ /* 0x000fe200078ec0ff */
[----:B------:R-:W-:Y:S01]  /*3ca0*/  IMAD R186, R162, R143, R186 ;  /* 0x0000008fa2ba7224 */ /* 0x000fe200078e02ba */
[C---:B------:R-:W-:Y:S01]  /*3cb0*/  LOP3.LUT R154, R145.reuse, 0x68, RZ, 0xfc, !PT ;  /* 0x00000068919a7812 */ /* 0x040fe200078efcff */
[----:B------:R-:W-:Y:S01]  /*3cc0*/  IMAD.SHL.U32 R146, R146, 0x100, RZ ;  /* 0x0000010092927824 */ /* 0x000fe200078e00ff */
[----:B------:R-:W-:Y:S01]  /*3cd0*/  LOP3.LUT R156, R145, 0x74, RZ, 0xfc, !PT ;  /* 0x00000074919c7812 */ /* 0x000fe200078efcff */
[----:B------:R-:W-:Y:S01]  /*3ce0*/  IMAD R151, R139, 0x10, R136 ;  /* 0x000000108b977824 */ /* 0x000fe200078e0288 */
[----:B------:R-:W-:Y:S01]  /*3cf0*/  IABS R189, R154 ;  /* 0x0000009a00bd7213 */ /* 0x000fe20000000000 */
[----:B------:R-:W-:Y:S01]  /*3d00*/  IMAD.MOV R136, RZ, RZ, -R137 ;  /* 0x000000ffff887224 */ /* 0x000fe200078e0a89 */
[----:B------:R-:W-:Y:S01]  /*3d10*/  IABS R191, R157 ;  /* 0x0000009d00bf7213 */ /* 0x000fe20000000000 */
[--C-:B------:R-:W-:Y:S01]  /*3d20*/  @!P4 IMAD.IADD R184, R184, 0x1, -R162.reuse ;  /* 0x00000001b8b8c824 */ /* 0x100fe200078e0aa2 */
[C---:B------:R-:W-:Y:S01]  /*3d30*/  ISETP.GT.U32.AND P4, PT, R162.reuse, R186, PT ;  /* 0x000000baa200720c */ /* 0x040fe20003f84070 */
[C---:B------:R-:W-:Y:S01]  /*3d40*/  IMAD R187, R162.reuse, R136, R187 ;  /* 0x00000088a2bb7224 */ /* 0x040fe200078e02bb */
[----:B------:R-:W-:Y:S01]  /*3d50*/  IABS R192, R156 ;  /* 0x0000009c00c07213 */ /* 0x000fe20000000000 */
[----:B------:R-:W-:Y:S01]  /*3d60*/  @!P0 IMAD.IADD R185, R185, 0x1, -R162 ;  /* 0x00000001b9b98824 */ /* 0x000fe200078e0aa2 */
[----:B------:R-:W-:Y:S01]  /*3d70*/  LOP3.LUT R158, R145, 0x78, RZ, 0xfc, !PT ;  /* 0x00000078919e7812 */ /* 0x000fe200078efcff */
[----:B------:R-:W-:Y:S01]  /*3d80*/  @!P1 IMAD.MOV R184, RZ, RZ, -R184 ;  /* 0x000000ffffb89224 */ /* 0x000fe200078e0ab8 */
[----:B------:R-:W-:Y:S01]  /*3d90*/  ISETP.GT.U32.AND P0, PT, R162, R187, PT ;  /* 0x000000bba200720c */ /* 0x000fe20003f04070 */
[----:B------:R-:W-:Y:S01]  /*3da0*/  IMAD.SHL.U32 R136, R141, 0x100, RZ ;  /* 0x000001008d887824 */ /* 0x000fe200078e00ff */
[----:B------:R-:W-:Y:S01]  /*3db0*/  ISETP.GE.AND P1, PT, R147, RZ, PT ;  /* 0x000000ff9300720c */ /* 0x000fe20003f26270 */
[----:B------:R-:W-:Y:S01]  /*3dc0*/  IMAD.HI.U32 R137, R144, R188, RZ ;  /* 0x000000bc90897227 */ /* 0x000fe200078e00ff */
[----:B------:R-:W-:-:S02]  /*3dd0*/  IABS R161, R158 ;  /* 0x0000009e00a17213 */ /* 0x000fc40000000000 */
[----:B------:R-:W-:Y:S01]  /*3de0*/  LOP3.LUT R136, R136, 0xf00, RZ, 0xe2, !PT ;  /* 0x00000f0088887812 */ /* 0x000fe200078ee2ff */
[----:B------:R-:W-:Y:S01]  /*3df0*/  @!P4 IMAD.IADD R186, R186, 0x1, -R162 ;  /* 0x00000001babac824 */ /* 0x000fe200078e0aa2 */
[----:B------:R-:W-:Y:S01]  /*3e00*/  SEL R193, RZ, 0x4, P5 ;  /* 0x00000004ffc17807 */ /* 0x000fe20002800000 */
[----:B------:R-:W-:-:S03]  /*3e10*/  IMAD.WIDE R138, R24, 0x4, R26 ;  /* 0x00000004188a7825 */ /* 0x000fc600078e021a */
[----:B------:R-:W-:Y:S01]  /*3e20*/  ISETP.GT.U32.AND P4, PT, R162, R186, PT ;  /* 0x000000baa200720c */ /* 0x000fe20003f84070 */
[----:B------:R-:W-:Y:S02]  /*3e30*/  IMAD R147, R142, 0x1000, R136 ;  /* 0x000010008e937824 */ /* 0x000fe400078e0288 */
[----:B------:R-:W-:Y:S02]  /*3e40*/  @!P0 IMAD.IADD R187, R187, 0x1, -R162 ;  /* 0x00000001bbbb8824 */ /* 0x000fe400078e0aa2 */
[----:B------:R-:W-:Y:S01]  /*3e50*/  @!P1 IMAD.MOV R185, RZ, RZ, -R185 ;  /* 0x000000ffffb99224 */ /* 0x000fe200078e0ab9 */
[----:B------:R-:W-:Y:S01]  /*3e60*/  ISETP.GE.AND P1, PT, R155, RZ, PT ;  /* 0x000000ff9b00720c */ /* 0x000fe20003f26270 */
[----:B------:R-:W-:Y:S01]  /*3e70*/  IMAD.MOV R136, RZ, RZ, -R137 ;  /* 0x000000ffff887224 */ /* 0x000fe200078e0a89 */
[----:B------:R-:W-:Y:S01]  /*3e80*/  ISETP.GT.U32.AND P0, PT, R162, R187, PT ;  /* 0x000000bba200720c */ /* 0x000fe20003f04070 */
[----:B------:R-:W-:Y:S01]  /*3e90*/  IMAD.WIDE R140, R24, 0x4, R28 ;  /* 0x00000004188c7825 */ /* 0x000fe200078e021c */
[----:B------:R-:W-:-:S03]  /*3ea0*/  LOP3.LUT R155, R145, 0x6c, RZ, 0xfc, !PT ;  /* 0x0000006c919b7812 */ /* 0x000fc600078efcff */
[----:B------:R-:W-:Y:S01]  /*3eb0*/  IMAD R188, R162, R136, R188 ;  /* 0x00000088a2bc7224 */ /* 0x000fe200078e02bc */
[----:B------:R-:W-:Y:S01]  /*3ec0*/  IABS R190, R155 ;  /* 0x0000009b00be7213 */ /* 0x000fe20000000000 */
[----:B------:R-:W-:-:S04]  /*3ed0*/  IMAD.HI.U32 R136, R144, R189, RZ ;  /* 0x000000bd90887227 */ /* 0x000fc800078e00ff */
[----:B------:R-:W-:Y:S02]  /*3ee0*/  IMAD.MOV R136, RZ, RZ, -R136 ;  /* 0x000000ffff887224 */ /* 0x000fe400078e0a88 */
[----:B------:R-:W-:Y:S01]  /*3ef0*/  @!P4 IMAD.IADD R186, R186, 0x1, -R162 ;  /* 0x00000001babac824 */ /* 0x000fe200078e0aa2 */
[----:B------:R-:W-:Y:S01]  /*3f00*/  ISETP.GE.AND P4, PT, R149, RZ, PT ;  /* 0x000000ff9500720c */ /* 0x000fe20003f86270 */
[C---:B------:R-:W-:Y:S02]  /*3f10*/  IMAD R189, R162.reuse, R136, R189 ;  /* 0x00000088a2bd7224 */ /* 0x040fe400078e02bd */
[----:B------:R-:W-:Y:S01]  /*3f20*/  @!P1 IMAD.MOV R186, RZ, RZ, -R186 ;  /* 0x000000ffffba9224 */ /* 0x000fe200078e0aba */
[C---:B------:R-:W-:Y:S01]  /*3f30*/  ISETP.GT.U32.AND P1, PT, R162.reuse, R188, PT ;  /* 0x000000bca200720c */ /* 0x040fe20003f24070 */
[----:B------:R-:W-:Y:S01]  /*3f40*/  @!P0 IMAD.IADD R187, R187, 0x1, -R162 ;  /* 0x00000001bbbb8824 */ /* 0x000fe200078e0aa2 */
[----:B------:R-:W-:Y:S01]  /*3f50*/  ISETP.GT.U32.AND P0, PT, R162, R189, PT ;  /* 0x000000bda200720c */ /* 0x000fe20003f04070 */
[----:B------:R-:W-:-:S04]  /*3f60*/  IMAD.HI.U32 R148, R144, R190, RZ ;  /* 0x000000be90947227 */ /* 0x000fc800078e00ff */
[----:B------:R-:W-:Y:S02]  /*3f70*/  IMAD.MOV R148, RZ, RZ, -R148 ;  /* 0x000000ffff947224 */ /* 0x000fe400078e0a94 */
[----:B------:R-:W-:-:S04]  /*3f80*/  IMAD.WIDE R136, R24, 0x4, R30 ;  /* 0x0000000418887825 */ /* 0x000fc800078e021e */
[----:B------:R-:W-:Y:S01]  /*3f90*/  IMAD R190, R162, R148, R190 ;  /* 0x00000094a2be7224 */ /* 0x000fe200078e02be */
[----:B------:R5:W-:Y:S01]  /*3fa0*/  LDGSTS.E [R202+0x7800], [R136.64], !P2 ;  /* 0x0780000088ca7fae */ /* 0x000be2000d121848 */
[--C-:B------:R-:W-:Y:S02]  /*3fb0*/  @!P1 IMAD.IADD R188, R188, 0x1, -R162.reuse ;  /* 0x00000001bcbc9824 */ /* 0x100fe400078e0aa2 */
[----:B------:R-:W-:Y:S01]  /*3fc0*/  @!P4 IMAD.MOV R187, RZ, RZ, -R187 ;  /* 0x000000ffffbbc224 */ /* 0x000fe200078e0abb */
[C---:B------:R-:W-:Y:S01]  /*3fd0*/  ISETP.GT.U32.AND P4, PT, R162.reuse, R190, PT ;  /* 0x000000bea200720c */ /* 0x040fe20003f84070 */
[----:B------:R-:W-:Y:S01]  /*3fe0*/  @!P0 IMAD.IADD R189, R189, 0x1, -R162 ;  /* 0x00000001bdbd8824 */ /* 0x000fe200078e0aa2 */
[----:B------:R-:W-:Y:S01]  /*3ff0*/  ISETP.GT.U32.AND P1, PT, R162, R188, PT ;  /* 0x000000bca200720c */ /* 0x000fe20003f24070 */
[----:B------:R-:W-:Y:S01]  /*4000*/  IMAD.WIDE R142, R24, 0x4, R32 ;  /* 0x00000004188e7825 */ /* 0x000fe200078e0220 */
[----:B------:R5:W-:Y:S02]  /*4010*/  LDGSTS.E [R202+0x7a00], [R138.64], !P2 ;  /* 0x07a000008aca7fae */ /* 0x000be4000d121848 */
[----:B------:R-:W-:Y:S01]  /*4020*/  ISETP.GT.U32.AND P0, PT, R162, R189, PT ;  /* 0x000000bda200720c */ /* 0x000fe20003f04070 */
[C---:B------:R-:W-:Y:S01]  /*4030*/  IMAD.HI.U32 R148, R144.reuse, R191, RZ ;  /* 0x000000bf90947227 */ /* 0x040fe200078e00ff */
[----:B------:R5:W-:Y:S03]  /*4040*/  LDGSTS.E [R202+0x7c00], [R140.64], !P2 ;  /* 0x07c000008cca7fae */ /* 0x000be6000d121848 */
[----:B------:R-:W-:Y:S01]  /*4050*/  IMAD.HI.U32 R149, R144, R192, RZ ;  /* 0x000000c090957227 */ /* 0x000fe200078e00ff */
[----:B------:R5:W-:Y:S01]  /*4060*/  LDGSTS.E [R202+0x7e00], [R142.64], !P2 ;  /* 0x07e000008eca7fae */ /* 0x000be2000d121848 */
[----:B------:R-:W-:-:S02]  /*4070*/  ISETP.GE.AND P2, PT, R153, RZ, PT ;  /* 0x000000ff9900720c */ /* 0x000fc40003f46270 */
[----:B------:R-:W-:Y:S01]  /*4080*/  IMAD.MOV R148, RZ, RZ, -R148 ;  /* 0x000000ffff947224 */ /* 0x000fe200078e0a94 */
[----:B------:R-:W-:Y:S01]  /*4090*/  LOP3.LUT R153, R145, 0x7c, RZ, 0xfc, !PT ;  /* 0x0000007c91997812 */ /* 0x000fe200078efcff */
[----:B------:R-:W-:Y:S01]  /*40a0*/  IMAD.MOV R149, RZ, RZ, -R149 ;  /* 0x000000ffff957224 */ /* 0x000fe200078e0a95 */
[----:B------:R-:W-:Y:S01]  /*40b0*/  LOP3.LUT R145, R146, 0xf00, RZ, 0xe2, !PT ;  /* 0x00000f0092917812 */ /* 0x000fe200078ee2ff */
[--C-:B------:R-:W-:Y:S01]  /*40c0*/  @!P4 IMAD.IADD R190, R190, 0x1, -R162.reuse ;  /* 0x00000001bebec824 */ /* 0x100fe200078e0aa2 */
[----:B------:R-:W-:Y:S01]  /*40d0*/  IABS R160, R153 ;  /* 0x0000009900a07213 */ /* 0x000fe20000000000 */
[----:B------:R-:W-:Y:S02]  /*40e0*/  IMAD R191, R162, R148, R191 ;  /* 0x00000094a2bf7224 */ /* 0x000fe400078e02bf */
[----:B------:R-:W-:Y:S01]  /*40f0*/  @!P1 IMAD.IADD R188, R188, 0x1, -R162 ;  /* 0x00000001bcbc9824 */ /* 0x000fe200078e0aa2 */
[----:B------:R-:W-:Y:S01]  /*4100*/  ISETP.GE.AND P1, PT, R154, RZ, PT ;  /* 0x000000ff9a00720c */ /* 0x000fe20003f26270 */
[C---:B------:R-:W-:Y:S01]  /*4110*/  IMAD R192, R162.reuse, R149, R192 ;  /* 0x00000095a2c07224 */ /* 0x040fe200078e02c0 */
[C---:B------:R-:W-:Y:S01]  /*4120*/  ISETP.GT.U32.AND P4, PT, R162.reuse, R190, PT ;  /* 0x000000bea200720c */ /* 0x040fe20003f84070 */
[----:B------:R-:W-:Y:S01]  /*4130*/  @!P0 IMAD.IADD R189, R189, 0x1, -R162 ;  /* 0x00000001bdbd8824 */ /* 0x000fe200078e0aa2 */
[----:B------:R-:W-:Y:S01]  /*4140*/  ISETP.GT.U32.AND P0, PT, R162, R191, PT ;  /* 0x000000bfa200720c */ /* 0x000fe20003f04070 */
[----:B------:R-:W-:-:S04]  /*4150*/  IMAD.HI.U32 R148, R144, R161, RZ ;  /* 0x000000a190947227 */ /* 0x000fc800078e00ff */
[----:B------:R-:W-:Y:S01]  /*4160*/  @!P2 IMAD.MOV R188, RZ, RZ, -R188 ;  /* 0x000000ffffbca224 */ /* 0x000fe200078e0abc */
[C---:B------:R-:W-:Y:S01]  /*4170*/  ISETP.GT.U32.AND P2, PT, R162.reuse, R192, PT ;  /* 0x000000c0a200720c */ /* 0x040fe20003f44070 */
[----:B------:R-:W-:Y:S02]  /*4180*/  IMAD.MOV R148, RZ, RZ, -R148 ;  /* 0x000000ffff947224 */ /* 0x000fe400078e0a94 */
[----:B------:R-:W-:Y:S01]  /*4190*/  @!P1 IMAD.MOV R189, RZ, RZ, -R189 ;  /* 0x000000ffffbd9224 */ /* 0x000fe200078e0abd */
[----:B------:R-:W-:Y:S01]  /*41a0*/  ISETP.GE.AND P1, PT, R155, RZ, PT ;  /* 0x000000ff9b00720c */ /* 0x000fe20003f26270 */
[----:B------:R-:W-:Y:S02]  /*41b0*/  IMAD R161, R162, R148, R161 ;  /* 0x00000094a2a17224 */ /* 0x000fe400078e02a1 */
[--C-:B------:R-:W-:Y:S02]  /*41c0*/  @!P4 IMAD.IADD R190, R190, 0x1, -R162.reuse ;  /* 0x00000001bebec824 */ /* 0x100fe400078e0aa2 */
[--C-:B------:R-:W-:Y:S01]  /*41d0*/  @!P0 IMAD.IADD R191, R191, 0x1, -R162.reuse ;  /* 0x00000001bfbf8824 */ /* 0x100fe200078e0aa2 */
[----:B------:R-:W-:Y:S01]  /*41e0*/  ISETP.GT.U32.AND P4, PT, R162, R161, PT ;  /* 0x000000a1a200720c */ /* 0x000fe20003f84070 */
[----:B------:R-:W-:Y:S01]  /*41f0*/  IMAD R146, R152, 0x1000, R145 ;  /* 0x0000100098927824 */ /* 0x000fe200078e0291 */
[----:B------:R-:W-:Y:S01]  /*4200*/  LOP3.LUT R145, R150, 0xff, RZ, 0xc0, !PT ;  /* 0x000000ff96917812 */ /* 0x000fe200078ec0ff */
[----:B------:R-:W-:Y:S01]  /*4210*/  @!P2 IMAD.IADD R192, R192, 0x1, -R162 ;  /* 0x00000001c0c0a824 */ /* 0x000fe200078e0aa2 */
[----:B------:R-:W-:Y:S01]  /*4220*/  ISETP.GT.U32.AND P0, PT, R162, R191, PT ;  /* 0x000000bfa200720c */ /* 0x000fe20003f04070 */
[----:B------:R-:W-:-:S03]  /*4230*/  IMAD.HI.U32 R144, R144, R160, RZ ;  /* 0x000000a090907227 */ /* 0x000fc600078e00ff */
[C---:B------:R-:W-:Y:S01]  /*4240*/  ISETP.GT.U32.AND P2, PT, R162.reuse, R192, PT ;  /* 0x000000c0a200720c */ /* 0x040fe20003f44070 */
[----:B------:R-:W-:Y:S01]  /*4250*/  @!P1 IMAD.MOV R190, RZ, RZ, -R190 ;  /* 0x000000ffffbe9224 */ /* 0x000fe200078e0abe */
[----:B------:R-:W-:Y:S01]  /*4260*/  ISETP.GE.AND P1, PT, R157, RZ, PT ;  /* 0x000000ff9d00720c */ /* 0x000fe20003f26270 */
[----:B-1----:R-:W-:Y:S02]  /*4270*/  IMAD.IADD R196, R147, 0x1, R145 ;  /* 0x0000000193c47824 */ /* 0x002fe400078e0291 */
[----:B------:R-:W-:Y:S01]  /*4280*/  IMAD.MOV R145, RZ, RZ, -R144 ;  /* 0x000000ffff917224 */ /* 0x000fe200078e0a90 */
[----:B------:R-:W-:Y:S01]  /*4290*/  LOP3.LUT R144, R151, 0xff, RZ, 0xc0, !PT ;  /* 0x000000ff97907812 */ /* 0x000fe200078ec0ff */
[----:B------:R-:W-:Y:S02]  /*42a0*/  @!P4 IMAD.IADD R161, R161, 0x1, -R162 ;  /* 0x00000001a1a1c824 */ /* 0x000fe400078e0aa2 */
[C---:B------:R-:W-:Y:S01]  /*42b0*/  IMAD R160, R162.reuse, R145, R160 ;  /* 0x00000091a2a07224 */ /* 0x040fe200078e02a0 */
[----:B------:R-:W-:Y:S01]  /*42c0*/  SHF.R.U32.HI R145, RZ, 0x8, R0 ;  /* 0x00000008ff917819 */ /* 0x000fe20000011600 */
[----:B------:R-:W-:Y:S01]  /*42d0*/  @!P0 IMAD.IADD R191, R191, 0x1, -R162 ;  /* 0x00000001bfbf8824 */ /* 0x000fe200078e0aa2 */
[----:B------:R-:W-:Y:S01]  /*42e0*/  ISETP.GT.U32.AND P4, PT, R162, R161, PT ;  /* 0x000000a1a200720c */ /* 0x000fe20003f84070 */
[----:B------:R-:W-:Y:S01]  /*42f0*/  IMAD.IADD R195, R146, 0x1, R144 ;  /* 0x0000000192c37824 */ /* 0x000fe200078e0290 */
[----:B------:R-:W-:Y:S01]  /*4300*/  ISETP.GE.AND P0, PT, R156, RZ, PT ;  /* 0x000000ff9c00720c */ /* 0x000fe20003f06270 */
[----:B------:R-:W-:Y:S01]  /*4310*/  @!P2 IMAD.IADD R192, R192, 0x1, -R162 ;  /* 0x00000001c0c0a824 */ /* 0x000fe200078e0aa2 */
[----:B------:R-:W-:Y:S01]  /*4320*/  ISETP.GT.U32.AND P2, PT, R162, R160, PT ;  /* 0x000000a0a200720c */ /* 0x000fe20003f44070 */
[----:B------:R-:W-:Y:S01]  /*4330*/  IMAD.MOV.U32 R146, RZ, RZ, 0x1f ;  /* 0x0000001fff927424 */ /* 0x000fe200078e00ff */
[----:B------:R-:W-:Y:S01]  /*4340*/  SHF.R.U32.HI R144, RZ, 0xc, R0 ;  /* 0x0000000cff907819 */ /* 0x000fe20000011600 */
[----:B------:R-:W-:-:S02]  /*4350*/  @!P1 IMAD.MOV R191, RZ, RZ, -R191 ;  /* 0x000000ffffbf9224 */ /* 0x000fc400078e0abf */
[----:B------:R-:W-:Y:S01]  /*4360*/  IMAD R24, R204, 0x13, RZ ;  /* 0x00000013cc187824 */ /* 0x000fe200078e02ff */
[----:B------:R-:W-:Y:S02]  /*4370*/  LOP3.LUT P1, RZ, R144, 0x1, RZ, 0xc0, !PT ;  /* 0x0000000190ff7812 */ /* 0x000fe4000782c0ff */
[----:B------:R-:W-:Y:S01]  /*4380*/  IADD3 R25, R146, c[0x0][0x180], RZ ;  /* 0x0000600092197a10 */ /* 0x000fe20007ffe0ff */
[----:B------:R-:W-:Y:S02]  /*4390*/  @!P4 IMAD.IADD R161, R161, 0x1, -R162 ;  /* 0x00000001a1a1c824 */ /* 0x000fe400078e0aa2 */
[----:B------:R-:W-:Y:S01]  /*43a0*/  @!P0 IMAD.MOV R192, RZ, RZ, -R192 ;  /* 0x000000ffffc08224 */ /* 0x000fe200078e0ac0 */
[----:B------:R-:W-:Y:S01]  /*43b0*/  ISETP.GT.AND P4, PT, R25, 0x1f, PT ;  /* 0x0000001f1900780c */ /* 0x000fe20003f84270 */
[----:B------:R-:W-:Y:S01]  /*43c0*/  @!P2 IMAD.IADD R160, R160, 0x1, -R162 ;  /* 0x00000001a0a0a824 */ /* 0x000fe200078e0aa2 */
[----:B------:R-:W-:Y:S01]  /*43d0*/  LOP3.LUT P0, RZ, R145, 0x1, RZ, 0xc0, !PT ;  /* 0x0000000191ff7812 */ /* 0x000fe2000780c0ff */
[----:B------:R-:W-:Y:S01]  /*43e0*/  IMAD.WIDE R144, R24, 0x4, R30 ;  /* 0x0000000418907825 */ /* 0x000fe200078e021e */
[----:B------:R-:W-:-:S02]  /*43f0*/  ISETP.GE.AND P2, PT, R20, c[0x0][0x180], PT ;  /* 0x0000600014007a0c */ /* 0x000fc40003f46270 */
[----:B------:R-:W-:Y:S01]  /*4400*/  SEL R152, RZ, 0x4, !P4 ;  /* 0x00000004ff987807 */ /* 0x000fe20006000000 */
[C---:B------:R-:W-:Y:S01]  /*4410*/  IMAD.WIDE R146, R24.reuse, 0x4, R26 ;  /* 0x0000000418927825 */ /* 0x040fe200078e021a */
[----:B------:R5:W-:Y:S01]  /*4420*/  LDGSTS.E [R202+0x9800], [R144.64], P1 ;  /* 0x0980000090ca7fae */ /* 0x000be20008921848 */
[----:B------:R-:W-:Y:S02]  /*4430*/  ISETP.GE.AND P4, PT, R153, RZ, PT ;  /* 0x000000ff9900720c */ /* 0x000fe40003f86270 */
[----:B------:R-:W-:Y:S01]  /*4440*/  IMAD.WIDE R148, R24, 0x4, R28 ;  /* 0x0000000418947825 */ /* 0x000fe200078e021c */
[----:B------:R5:W-:Y:S01]  /*4450*/  LDGSTS.E [R202+0x9a00], [R146.64], P1 ;  /* 0x09a0000092ca7fae */ /* 0x000be20008921848 */
[----:B------:R-:W-:Y:S02]  /*4460*/  SEL R194, R152, RZ, !P2 ;  /* 0x000000ff98c27207 */ /* 0x000fe40005000000 */
[----:B------:R-:W-:Y:S01]  /*4470*/  IMAD.WIDE R150, R24, 0x4, R32 ;  /* 0x0000000418967825 */ /* 0x000fe200078e0220 */
[----:B------:R-:W-:Y:S01]  /*4480*/  ISETP.GT.U32.AND P5, PT, R162, R160, PT ;  /* 0x000000a0a200720c */ /* 0x000fe20003fa4070 */
[----:B------:R5:W-:Y:S01]  /*4490*/  LDGSTS.E [R202+0x9c00], [R148.64], P1 ;  /* 0x09c0000094ca7fae */ /* 0x000be20008921848 */
[----:B------:R-:W-:Y:S01]  /*44a0*/  ISETP.GT.AND P2, PT, R25, 0x3f, PT ;  /* 0x0000003f1900780c */ /* 0x000fe20003f44270 */
[----:B------:R-:W-:-:S02]  /*44b0*/  IMAD R24, R204, 0x17, RZ ;  /* 0x00000017cc187824 */ /* 0x000fc400078e02ff */
[----:B------:R5:W-:Y:S01]  /*44c0*/  LDGSTS.E [R202+0x9e00], [R150.64], P1 ;  /* 0x09e0000096ca7fae */ /* 0x000be20008921848 */
[----:B------:R-:W-:Y:S01]  /*44d0*/  ISETP.GE.AND P1, PT, R158, RZ, PT ;  /* 0x000000ff9e00720c */ /* 0x000fe20003f26270 */
[----:B------:R-:W-:Y:S01]  /*44e0*/  IMAD.WIDE R152, R24, 0x4, R30 ;  /* 0x0000000418987825 */ /* 0x000fe200078e021e */
[----:B------:R-:W-:Y:S02]  /*44f0*/  SEL R193, R193, RZ, P2 ;  /* 0x000000ffc1c17207 */ /* 0x000fe40001000000 */
[----:B------:R-:W-:Y:S01]  /*4500*/  ISETP.NE.U32.AND P2, PT, R194, RZ, PT ;  /* 0x000000ffc200720c */ /* 0x000fe20003f45070 */
[C---:B------:R-:W-:Y:S01]  /*4510*/  IMAD.WIDE R154, R24.reuse, 0x4, R26 ;  /* 0x00000004189a7825 */ /* 0x040fe200078e021a */
[----:B------:R5:W-:Y:S03]  /*4520*/  LDGSTS.E [R202+0xb800], [R152.64], P0 ;  /* 0x0b80000098ca7fae */ /* 0x000be60008121848 */
[C---:B------:R-:W-:Y:S01]  /*4530*/  IMAD.WIDE R156, R24.reuse, 0x4, R28 ;  /* 0x00000004189c7825 */ /* 0x040fe200078e021c */
[----:B------:R5:W-:Y:S03]  /*4540*/  LDGSTS.E [R202+0xba00], [R154.64], P0 ;  /* 0x0ba000009aca7fae */ /* 0x000be60008121848 */
[----:B------:R-:W-:Y:S01]  /*4550*/  IMAD.WIDE R158, R24, 0x4, R32 ;  /* 0x00000004189e7825 */ /* 0x000fe200078e0220 */
[----:B------:R5:W-:Y:S03]  /*4560*/  LDGSTS.E [R202+0xbc00], [R156.64], P0 ;  /* 0x0bc000009cca7fae */ /* 0x000be60008121848 */
[----:B------:R-:W-:Y:S01]  /*4570*/  @!P5 IMAD.IADD R160, R160, 0x1, -R162 ;  /* 0x00000001a0a0d824 */ /* 0x000fe200078e0aa2 */
[----:B------:R5:W-:Y:S01]  /*4580*/  LDGSTS.E [R202+0xbe00], [R158.64], P0 ;  /* 0x0be000009eca7fae */ /* 0x000be20008121848 */
[----:B------:R-:W-:Y:S01]  /*4590*/  ISETP.NE.U32.AND P0, PT, R193, RZ, PT ;  /* 0x000000ffc100720c */ /* 0x000fe20003f05070 */
[----:B------:R-:W-:Y:S01]  /*45a0*/  @!P1 IMAD.MOV R161, RZ, RZ, -R161 ;  /* 0x000000ffffa19224 */ /* 0x000fe200078e0aa1 */
[----:B------:R-:W-:Y:S01]  /*45b0*/  SHF.R.U32.HI R193, RZ, 0x4, R0 ;  /* 0x00000004ffc17819 */ /* 0x000fe20000011600 */
[----:B------:R-:W-:Y:S01]  /*45c0*/  @!P4 IMAD.MOV R160, RZ, RZ, -R160 ;  /* 0x000000ffffa0c224 */ /* 0x000fe200078e0aa0 */
[----:B------:R-:W-:Y:S01]  /*45d0*/  PRMT R0, R195, 0x5410, R196 ;  /* 0x00005410c3007816 */ /* 0x000fe200000000c4 */
[----:B------:R-:W-:Y:S01]  /*45e0*/  IMAD R24, R204, 0x1b, RZ ;  /* 0x0000001bcc187824 */ /* 0x000fe200078e02ff */
[----:B------:R-:W-:Y:S01]  /*45f0*/  LOP3.LUT P5, RZ, R193, 0x1, RZ, 0xc0, !PT ;  /* 0x00000001c1ff7812 */ /* 0x000fe200078ac0ff */
[----:B------:R-:W-:Y:S01]  /*4600*/  IMAD R20, R20, c[0x0][0x18c], RZ ;  /* 0x0000630014147a24 */ /* 0x000fe200078e02ff */
[----:B------:R-:W-:-:S02]  /*4610*/  ISETP.NE.AND P1, PT, RZ, c[0x0][0x17c], PT ;  /* 0x00005f00ff007a0c */ /* 0x000fc40003f25270 */
[----:B------:R-:W-:Y:S01]  /*4620*/  SHF.R.U64 R162, R0, 0x1f, RZ ;  /* 0x0000001f00a27819 */ /* 0x000fe200000012ff */
[----:B------:R-:W-:Y:S01]  /*4630*/  IMAD.SHL.U32 R246, R20, 0x4, RZ ;  /* 0x0000000414f67824 */ /* 0x000fe200078e00ff */
[C---:B------:R-:W-:Y:S02]  /*4640*/  SEL R199, R231.reuse, R163, !P1 ;  /* 0x000000a3e7c77207 */ /* 0x040fe40004800000 */
[C---:B------:R-:W-:Y:S02]  /*4650*/  SEL R197, R231.reuse, R164, !P1 ;  /* 0x000000a4e7c57207 */ /* 0x040fe40004800000 */
[C---:B------:R-:W-:Y:S01]  /*4660*/  SEL R196, R231.reuse, R165, !P1 ;  /* 0x000000a5e7c47207 */ /* 0x040fe20004800000 */
[C---:B------:R-:W-:Y:S01]  /*4670*/  IMAD.WIDE R164, R24.reuse, 0x4, R28 ;  /* 0x0000000418a47825 */ /* 0x040fe200078e021c */
[C---:B------:R-:W-:Y:S02]  /*4680*/  SEL R195, R231.reuse, R166, !P1 ;  /* 0x000000a6e7c37207 */ /* 0x040fe40004800000 */
[C---:B------:R-:W-:Y:S01]  /*4690*/  SEL R194, R231.reuse, R167, !P1 ;  /* 0x000000a7e7c27207 */ /* 0x040fe20004800000 */
[----:B------:R-:W-:Y:S01]  /*46a0*/  IMAD.WIDE R166, R24, 0x4, R32 ;  /* 0x0000000418a67825 */ /* 0x000fe200078e0220 */
[----:B------:R-:W-:-:S02]  /*46b0*/  SEL R193, R231, R168, !P1 ;  /* 0x000000a8e7c17207 */ /* 0x000fc40004800000 */
[----:B------:R-:W-:Y:S01]  /*46c0*/  SEL R169, R231, R169, !P1 ;  /* 0x000000a9e7a97207 */ /* 0x000fe20004800000 */
[----:B------:R-:W-:Y:S01]  /*46d0*/  IMAD R214, R195, c[0x0][0x190], RZ ;  /* 0x00006400c3d67a24 */ /* 0x000fe200078e02ff */
[----:B------:R-:W-:Y:S01]  /*46e0*/  SEL R170, R231, R170, !P1 ;  /* 0x000000aae7aa7207 */ /* 0x000fe20004800000 */
[----:B------:R-:W-:Y:S01]  /*46f0*/  IMAD R216, R193, c[0x0][0x190], RZ ;  /* 0x00006400c1d87a24 */ /* 0x000fe200078e02ff */
[C---:B------:R-:W-:Y:S02]  /*4700*/  SEL R171, R231.reuse, R171, !P1 ;  /* 0x000000abe7ab7207 */ /* 0x040fe40004800000 */
[C---:B------:R-:W-:Y:S01]  /*4710*/  SEL R172, R231.reuse, R172, !P1 ;  /* 0x000000ace7ac7207 */ /* 0x040fe20004800000 */
[----:B------:R-:W-:Y:S01]  /*4720*/  IMAD R218, R170, c[0x0][0x190], RZ ;  /* 0x00006400aada7a24 */ /* 0x000fe200078e02ff */
[----:B------:R-:W-:Y:S01]  /*4730*/  SEL R173, R231, R173, !P1 ;  /* 0x000000ade7ad7207 */ /* 0x000fe20004800000 */
[----:B------:R-:W-:Y:S01]  /*4740*/  IMAD R25, R171, c[0x0][0x190], RZ ;  /* 0x00006400ab197a24 */ /* 0x000fe200078e02ff */
[C---:B------:R-:W-:Y:S01]  /*4750*/  SEL R174, R231.reuse, R174, !P1 ;  /* 0x000000aee7ae7207 */ /* 0x040fe20004800000 */
[----:B----4-:R-:W-:Y:S01]  /*4760*/  IMAD R37, R172, c[0x0][0x190], RZ ;  /* 0x00006400ac257a24 */ /* 0x010fe200078e02ff */
[----:B------:R-:W-:-:S02]  /*4770*/  SEL R175, R231, R175, !P1 ;  /* 0x000000afe7af7207 */ /* 0x000fc40004800000 */
[C---:B------:R-:W-:Y:S01]  /*4780*/  SEL R176, R231.reuse, R176, !P1 ;  /* 0x000000b0e7b07207 */ /* 0x040fe20004800000 */
[----:B------:R-:W-:Y:S01]  /*4790*/  IMAD R222, R174, c[0x0][0x190], RZ ;  /* 0x00006400aede7a24 */ /* 0x000fe200078e02ff */
[C---:B------:R-:W-:Y:S02]  /*47a0*/  SEL R177, R231.reuse, R177, !P1 ;  /* 0x000000b1e7b17207 */ /* 0x040fe40004800000 */
[C---:B------:R-:W-:Y:S01]  /*47b0*/  SEL R178, R231.reuse, R178, !P1 ;  /* 0x000000b2e7b27207 */ /* 0x040fe20004800000 */
[----:B------:R-:W-:Y:S01]  /*47c0*/  IMAD R36, R176, c[0x0][0x190], RZ ;  /* 0x00006400b0247a24 */ /* 0x000fe200078e02ff */
[----:B------:R-:W-:Y:S01]  /*47d0*/  SEL R179, R231, R179, !P1 ;  /* 0x000000b3e7b37207 */ /* 0x000fe20004800000 */
[----:B------:R-:W-:Y:S01]  /*47e0*/  IMAD R205, R177, c[0x0][0x190], RZ ;  /* 0x00006400b1cd7a24 */ /* 0x000fe200078e02ff */
[----:B------:R-:W-:Y:S01]  /*47f0*/  SEL R203, R231, R180, !P1 ;  /* 0x000000b4e7cb7207 */ /* 0x000fe20004800000 */
[----:B------:R-:W-:Y:S01]  /*4800*/  IMAD R180, R199, c[0x0][0x190], RZ ;  /* 0x00006400c7b47a24 */ /* 0x000fe200078e02ff */
[C---:B------:R-:W-:Y:S01]  /*4810*/  SEL R181, R231.reuse, R181, !P1 ;  /* 0x000000b5e7b57207 */ /* 0x040fe20004800000 */
[----:B------:R-:W-:Y:S01]  /*4820*/  IMAD R226, R178, c[0x0][0x190], RZ ;  /* 0x00006400b2e27a24 */ /* 0x000fe200078e02ff */
[C---:B------:R-:W-:Y:S01]  /*4830*/  SEL R207, R231.reuse, R182, !P1 ;  /* 0x000000b6e7cf7207 */ /* 0x040fe20004800000 */
[----:B------:R-:W-:Y:S01]  /*4840*/  IMAD R182, R196, c[0x0][0x190], RZ ;  /* 0x00006400c4b67a24 */ /* 0x000fe200078e02ff */
[C---:B------:R-:W-:Y:S01]  /*4850*/  SEL R183, R231.reuse, R183, !P1 ;  /* 0x000000b7e7b77207 */ /* 0x040fe20004800000 */
[----:B------:R1:W-:Y:S01]  /*4860*/  STL [R1+0x1f0], R180 ;  /* 0x0001f0b401007387 */ /* 0x0003e20000100800 */
[C---:B------:R-:W-:Y:S01]  /*4870*/  SEL R211, R231.reuse, R184, !P1 ;  /* 0x000000b8e7d37207 */ /* 0x040fe20004800000 */
[----:B------:R-:W-:Y:S01]  /*4880*/  IMAD R184, R194, c[0x0][0x190], RZ ;  /* 0x00006400c2b87a24 */ /* 0x000fe200078e02ff */
[----:B------:R-:W-:Y:S01]  /*4890*/  SEL R185, R231, R185, !P1 ;  /* 0x000000b9e7b97207 */ /* 0x000fe20004800000 */
[----:B------:R-:W-:Y:S01]  /*48a0*/  IMAD R199, R181, c[0x0][0x190], RZ ;  /* 0x00006400b5c77a24 */ /* 0x000fe200078e02ff */
[----:B------:R-:W-:Y:S01]  /*48b0*/  SEL R215, R231, R186, !P1 ;  /* 0x000000bae7d77207 */ /* 0x000fe20004800000 */
[----:B------:R-:W-:Y:S01]  /*48c0*/  IMAD R186, R169, c[0x0][0x190], RZ ;  /* 0x00006400a9ba7a24 */ /* 0x000fe200078e02ff */
[----:B------:R-:W-:Y:S01]  /*48d0*/  SEL R187, R231, R187, !P1 ;  /* 0x000000bbe7bb7207 */ /* 0x000fe20004800000 */
[----:B------:R-:W-:Y:S01]  /*48e0*/  IMAD R196, R179, c[0x0][0x190], RZ ;  /* 0x00006400b3c47a24 */ /* 0x000fe200078e02ff */
[C---:B------:R-:W-:Y:S01]  /*48f0*/  SEL R219, R231.reuse, R188, !P1 ;  /* 0x000000bce7db7207 */ /* 0x040fe20004800000 */
[----:B------:R-:W-:Y:S01]  /*4900*/  IMAD R188, R204, 0x1f, RZ ;  /* 0x0000001fccbc7824 */ /* 0x000fe200078e02ff */
[----:B------:R-:W-:Y:S01]  /*4910*/  SEL R198, R231, R189, !P1 ;  /* 0x000000bde7c67207 */ /* 0x000fe20004800000 */
[----:B------:R-:W-:Y:S01]  /*4920*/  IMAD R204, R183, c[0x0][0x190], RZ ;  /* 0x00006400b7cc7a24 */ /* 0x000fe200078e02ff */
[----:B------:R-:W-:Y:S01]  /*4930*/  SEL R223, R231, R190, !P1 ;  /* 0x000000bee7df7207 */ /* 0x000fe20004800000 */
[----:B------:R-:W-:Y:S01]  /*4940*/  IMAD R190, R173, c[0x0][0x190], RZ ;  /* 0x00006400adbe7a24 */ /* 0x000fe200078e02ff */
[C---:B------:R-:W-:Y:S01]  /*4950*/  SEL R200, R231.reuse, R191, !P1 ;  /* 0x000000bfe7c87207 */ /* 0x040fe20004800000 */
[----:B------:R-:W-:Y:S01]  /*4960*/  IMAD.WIDE R170, R188, 0x4, R26 ;  /* 0x00000004bcaa7825 */ /* 0x000fe200078e021a */
[----:B------:R-:W-:-:S02]  /*4970*/  SEL R227, R231, R192, !P1 ;  /* 0x000000c0e7e37207 */ /* 0x000fc40004800000 */
[----:B------:R-:W-:Y:S01]  /*4980*/  SEL R201, R231, R161, !P1 ;  /* 0x000000a1e7c97207 */ /* 0x000fe20004800000 */
[----:B------:R-:W-:Y:S01]  /*4990*/  IMAD R192, R175, c[0x0][0x190], RZ ;  /* 0x00006400afc07a24 */ /* 0x000fe200078e02ff */
[----:B------:R-:W-:Y:S01]  /*49a0*/  SEL R231, R231, R160, !P1 ;  /* 0x000000a0e7e77207 */ /* 0x000fe20004800000 */
[----:B------:R-:W-:Y:S01]  /*49b0*/  IMAD.WIDE R160, R24, 0x4, R30 ;  /* 0x0000000418a07825 */ /* 0x000fe200078e021e */
[----:B------:R-:W-:Y:S02]  /*49c0*/  SHF.R.U64 R168, R0, 0x1b, RZ ;  /* 0x0000001b00a87819 */ /* 0x000fe400000012ff */
[----:B------:R-:W-:Y:S01]  /*49d0*/  LOP3.LUT P4, RZ, R162, 0x1, RZ, 0xc0, !PT ;  /* 0x00000001a2ff7812 */ /* 0x000fe2000788c0ff */
[----:B------:R-:W-:Y:S01]  /*49e0*/  IMAD.WIDE R162, R24, 0x4, R26 ;  /* 0x0000000418a27825 */ /* 0x000fe200078e021a */
[----:B------:R-:W-:Y:S01]  /*49f0*/  LOP3.LUT P1, RZ, R168, 0x1, RZ, 0xc0, !PT ;  /* 0x00000001a8ff7812 */ /* 0x000fe2000782c0ff */
[----:B------:R5:W-:Y:S01]  /*4a00*/  LDGSTS.E [R202+0xd800], [R160.64], P5 ;  /* 0x0d800000a0ca7fae */ /* 0x000be2000a921848 */
[----:B------:R-:W-:Y:S01]  /*4a10*/  SHF.R.U64 R24, R0, 0x17, RZ ;  /* 0x0000001700187819 */ /* 0x000fe200000012ff */
[----:B------:R-:W-:Y:S01]  /*4a20*/  IMAD.WIDE R168, R188, 0x4, R30 ;  /* 0x00000004bca87825 */ /* 0x000fe200078e021e */
[----:B------:R-:W-:Y:S01]  /*4a30*/  SHF.R.U64 R247, R0, 0x13, RZ ;  /* 0x0000001300f77819 */ /* 0x000fe200000012ff */
[----:B------:R5:W-:Y:S02]  /*4a40*/  LDGSTS.E [R202+0xda00], [R162.64], P5 ;  /* 0x0da00000a2ca7fae */ /* 0x000be4000a921848 */
[----:B------:R-:W-:-:S02]  /*4a50*/  IMAD.WIDE R172, R188, 0x4, R28 ;  /* 0x00000004bcac7825 */ /* 0x000fc400078e021c */
[----:B------:R5:W-:Y:S02]  /*4a60*/  LDGSTS.E [R202+0xdc00], [R164.64], P5 ;  /* 0x0dc00000a4ca7fae */ /* 0x000be4000a921848 */
[----:B------:R-:W-:Y:S02]  /*4a70*/  IMAD.WIDE R174, R188, 0x4, R32 ;  /* 0x00000004bcae7825 */ /* 0x000fe400078e0220 */
[----:B------:R5:W-:Y:S01]  /*4a80*/  LDGSTS.E [R202+0xde00], [R166.64], P5 ;  /* 0x0de00000a6ca7fae */ /* 0x000be2000a921848 */
[----:B------:R-:W-:Y:S01]  /*4a90*/  IADD3 R238, P5, R246, c[0x0][0x168], RZ ;  /* 0x00005a00f6ee7a10 */ /* 0x000fe20007fbe0ff */
[----:B------:R-:W-:Y:S02]  /*4aa0*/  IMAD R208, R200, c[0x0][0x190], RZ ;  /* 0x00006400c8d07a24 */ /* 0x000fe400078e02ff */
[----:B------:R5:W-:Y:S01]  /*4ab0*/  LDGSTS.E [R202+0xf800], [R168.64], !P3 ;  /* 0x0f800000a8ca7fae */ /* 0x000be2000d921848 */
[----:B------:R-:W-:Y:S01]  /*4ac0*/  LEA.HI.X.SX32 R239, R20, c[0x0][0x16c], 0x2, P5 ;  /* 0x00005b0014ef7a11 */ /* 0x000fe200028f16ff */
[----:B------:R-:W-:Y:S01]  /*4ad0*/  IMAD R20, R197, c[0x0][0x190], RZ ;  /* 0x00006400c5147a24 */ /* 0x000fe200078e02ff */
[----:B------:R-:W-:Y:S01]  /*4ae0*/  LEA R178, P5, R182, R238, 0x2 ;  /* 0x000000eeb6b27211 */ /* 0x000fe200078a10ff */
[----:B------:R5:W-:Y:S01]  /*4af0*/  LDGSTS.E [R202+0xfa00], [R170.64], !P3 ;  /* 0x0fa00000aaca7fae */ /* 0x000be2000d921848 */
[----:B------:R-:W-:-:S02]  /*4b00*/  IMAD R206, R198, c[0x0][0x190], RZ ;  /* 0x00006400c6ce7a24 */ /* 0x000fc400078e02ff */
[-C--:B------:R-:W-:Y:S01]  /*4b10*/  LEA.HI.X.SX32 R179, R182, R239.reuse, 0x2, P5 ;  /* 0x000000efb6b37211 */ /* 0x080fe200028f16ff */
[----:B------:R5:W-:Y:S01]  /*4b20*/  LDGSTS.E [R202+0xfc00], [R172.64], !P3 ;  /* 0x0fc00000acca7fae */ /* 0x000be2000d921848 */
[----:B------:R-:W-:Y:S02]  /*4b30*/  IMAD R210, R201, c[0x0][0x190], RZ ;  /* 0x00006400c9d27a24 */ /* 0x000fe400078e02ff */
[----:B------:R-:W-:Y:S01]  /*4b40*/  IMAD R230, R207, c[0x0][0x190], RZ ;  /* 0x00006400cfe67a24 */ /* 0x000fe200078e02ff */
[----:B------:R5:W-:Y:S01]  /*4b50*/  LDGSTS.E [R202+0xfe00], [R174.64], !P3 ;  /* 0x0fe00000aeca7fae */ /* 0x000be2000d921848 */
[C---:B------:R-:W-:Y:S01]  /*4b60*/  LEA R176, P3, R180.reuse, R238, 0x2 ;  /* 0x000000eeb4b07211 */ /* 0x040fe200078610ff */
[----:B------:R-:W-:Y:S02]  /*4b70*/  IMAD R234, R215, c[0x0][0x190], RZ ;  /* 0x00006400d7ea7a24 */ /* 0x000fe400078e02ff */
[----:B------:R-:W-:Y:S01]  /*4b80*/  STL [R1+0x1ac], R20 ;  /* 0x0001ac1401007387 */ /* 0x000fe20000100800 */
[----:B------:R-:W-:-:S02]  /*4b90*/  LEA.HI.X.SX32 R177, R180, R239, 0x2, P3 ;  /* 0x000000efb4b17211 */ /* 0x000fc400018f16ff */
[C---:B-1----:R-:W-:Y:S01]  /*4ba0*/  LEA R180, P3, R184.reuse, R238, 0x2 ;  /* 0x000000eeb8b47211 */ /* 0x042fe200078610ff */
[----:B------:R1:W-:Y:S03]  /*4bb0*/  STL [R1+0x1a8], R182 ;  /* 0x0001a8b601007387 */ /* 0x0003e60000100800 */
[----:B------:R-:W-:Y:S01]  /*4bc0*/  LEA.HI.X.SX32 R181, R184, R239, 0x2, P3 ;  /* 0x000000efb8b57211 */ /* 0x000fe200018f16ff */
[----:B------:R2:W-:Y:S01]  /*4bd0*/  STL [R1+0x1a0], R184 ;  /* 0x0001a0b801007387 */ /* 0x0005e20000100800 */
[----:B-----5:R-:W-:-:S03]  /*4be0*/  IMAD R202, R185, c[0x0][0x190], RZ ;  /* 0x00006400b9ca7a24 */ /* 0x020fc600078e02ff */
[----:B------:R-:W-:Y:S01]  /*4bf0*/  STL [R1+0x1a4], R214 ;  /* 0x0001a4d601007387 */ /* 0x000fe20000100800 */
[----:B-1----:R-:W-:-:S03]  /*4c00*/  LEA R182, P5, R186, R238, 0x2 ;  /* 0x000000eebab67211 */ /* 0x002fc600078a10ff */
[----:B------:R1:W-:Y:S01]  /*4c10*/  STL [R1+0x198], R186 ;  /* 0x000198ba01007387 */ /* 0x0003e20000100800 */
[----:B--2---:R-:W-:-:S03]  /*4c20*/  LEA R184, P3, R25, R238, 0x2 ;  /* 0x000000ee19b87211 */ /* 0x004fc600078610ff */
[----:B------:R-:W-:Y:S01]  /*4c30*/  STL [R1+0x19c], R216 ;  /* 0x00019cd801007387 */ /* 0x000fe20000100800 */
[-C--:B------:R-:W-:Y:S02]  /*4c40*/  LEA.HI.X.SX32 R183, R186, R239.reuse, 0x2, P5 ;  /* 0x000000efbab77211 */ /* 0x080fe400028f16ff */
[-C--:B------:R-:W-:Y:S01]  /*4c50*/  LEA.HI.X.SX32 R185, R25, R239.reuse, 0x2, P3 ;  /* 0x000000ef19b97211 */ /* 0x080fe200018f16ff */
[----:B------:R2:W-:Y:S01]  /*4c60*/  STL [R1+0x190], R25 ;  /* 0x0001901901007387 */ /* 0x0005e20000100800 */
[-C--:B------:R-:W-:Y:S02]  /*4c70*/  LEA R188, P3, R192, R238.reuse, 0x2 ;  /* 0x000000eec0bc7211 */ /* 0x080fe400078610ff */
[----:B-1----:R-:W-:Y:S01]  /*4c80*/  LEA R186, P5, R190, R238, 0x2 ;  /* 0x000000eebeba7211 */ /* 0x002fe200078a10ff */
[----:B------:R-:W-:Y:S01]  /*4c90*/  STL [R1+0x194], R218 ;  /* 0x000194da01007387 */ /* 0x000fe20000100800 */
[----:B------:R-:W-:-:S03]  /*4ca0*/  LEA.HI.X.SX32 R189, R192, R239, 0x2, P3 ;  /* 0x000000efc0bd7211 */ /* 0x000fc600018f16ff */
[----:B------:R1:W-:Y:S01]  /*4cb0*/  STL [R1+0x188], R190 ;  /* 0x000188be01007387 */ /* 0x0003e20000100800 */
[----:B--2---:R-:W-:Y:S01]  /*4cc0*/  IMAD R25, R187, c[0x0][0x190], RZ ;  /* 0x00006400bb197a24 */ /* 0x004fe200078e02ff */
[----:B------:R-:W-:Y:S02]  /*4cd0*/  LEA.HI.X.SX32 R187, R190, R239, 0x2, P5 ;  /* 0x000000efbebb7211 */ /* 0x000fe400028f16ff */
[----:B------:R-:W-:Y:S04]  /*4ce0*/  STL [R1+0x18c], R37 ;  /* 0x00018c2501007387 */ /* 0x000fe80000100800 */
[----:B------:R2:W-:Y:S01]  /*4cf0*/  STL [R1+0x180], R192 ;  /* 0x000180c001007387 */ /* 0x0005e20000100800 */
[----:B-1----:R-:W-:-:S03]  /*4d00*/  LEA R190, P5, R205, R238, 0x2 ;  /* 0x000000eecdbe7211 */ /* 0x002fc600078a10ff */
[----:B------:R-:W-:Y:S01]  /*4d10*/  STL [R1+0x184], R222 ;  /* 0x000184de01007387 */ /* 0x000fe20000100800 */
[----:B------:R-:W-:-:S03]  /*4d20*/  LEA.HI.X.SX32 R191, R205, R239, 0x2, P5 ;  /* 0x000000efcdbf7211 */ /* 0x000fc600028f16ff */
[----:B------:R-:W-:Y:S01]  /*4d30*/  STL [R1+0x168], R205 ;  /* 0x000168cd01007387 */ /* 0x000fe20000100800 */
[CC--:B------:R-:W-:Y:S02]  /*4d40*/  LEA R194, P5, R199.reuse, R238.reuse, 0x2 ;  /* 0x000000eec7c27211 */ /* 0x0c0fe400078a10ff */
[CC--:B--2---:R-:W-:Y:S01]  /*4d50*/  LEA R192, P3, R196.reuse, R238.reuse, 0x2 ;  /* 0x000000eec4c07211 */ /* 0x0c4fe200078610ff */
[----:B------:R-:W-:Y:S01]  /*4d60*/  STL [R1+0x16c], R36 ;  /* 0x00016c2401007387 */ /* 0x000fe20000100800 */
[-C--:B------:R-:W-:Y:S02]  /*4d70*/  LEA.HI.X.SX32 R195, R199, R239.reuse, 0x2, P5 ;  /* 0x000000efc7c37211 */ /* 0x080fe400028f16ff */
[----:B------:R-:W-:Y:S01]  /*4d80*/  LEA.HI.X.SX32 R193, R196, R239, 0x2, P3 ;  /* 0x000000efc4c17211 */ /* 0x000fe200018f16ff */
[----:B------:R-:W-:Y:S01]  /*4d90*/  STL [R1+0x164], R226 ;  /* 0x000164e201007387 */ /* 0x000fe20000100800 */
[----:B------:R-:W-:-:S03]  /*4da0*/  LEA R198, P5, R202, R238, 0x2 ;  /* 0x000000eecac67211 */ /* 0x000fc600078a10ff */
[----:B------:R1:W-:Y:S04]  /*4db0*/  STL [R1+0x160], R196 ;  /* 0x000160c401007387 */ /* 0x0003e80000100800 */
[----:B------:R2:W-:Y:S04]  /*4dc0*/  STL [R1+0x15c], R199 ;  /* 0x00015cc701007387 */ /* 0x0005e80000100800 */
[----:B------:R3:W-:Y:S01]  /*4dd0*/  STL [R1+0x154], R204 ;  /* 0x000154cc01007387 */ /* 0x0007e20000100800 */
[----:B-1----:R-:W-:-:S03]  /*4de0*/  LEA R196, P3, R204, R238, 0x2 ;  /* 0x000000eeccc47211 */ /* 0x002fc600078610ff */
[----:B------:R1:W-:Y:S01]  /*4df0*/  STL [R1+0x14c], R202 ;  /* 0x00014cca01007387 */ /* 0x0003e20000100800 */
[-C--:B------:R-:W-:Y:S02]  /*4e00*/  LEA.HI.X.SX32 R197, R204, R239.reuse, 0x2, P3 ;  /* 0x000000efccc57211 */ /* 0x080fe400018f16ff */
[CC--:B------:R-:W-:Y:S01]  /*4e10*/  LEA R200, P3, R25.reuse, R238.reuse, 0x2 ;  /* 0x000000ee19c87211 */ /* 0x0c0fe200078610ff */
[----:B------:R4:W-:Y:S01]  /*4e20*/  STL [R1+0x144], R25 ;  /* 0x0001441901007387 */ /* 0x0009e20000100800 */
[-C--:B--2---:R-:W-:Y:S02]  /*4e30*/  LEA.HI.X.SX32 R199, R202, R239.reuse, 0x2, P5 ;  /* 0x000000efcac77211 */ /* 0x084fe400028f16ff */
[-C--:B------:R-:W-:Y:S01]  /*4e40*/  LEA.HI.X.SX32 R201, R25, R239.reuse, 0x2, P3 ;  /* 0x000000ef19c97211 */ /* 0x080fe200018f16ff */
[----:B------:R2:W-:Y:S01]  /*4e50*/  STL [R1+0x13c], R206 ;  /* 0x00013cce01007387 */ /* 0x0005e20000100800 */
[-C--:B---3--:R-:W-:Y:S02]  /*4e60*/  LEA R204, P3, R208, R238.reuse, 0x2 ;  /* 0x000000eed0cc7211 */ /* 0x088fe400078610ff */
[-C--:B-1----:R-:W-:Y:S01]  /*4e70*/  LEA R202, P5, R206, R238.reuse, 0x2 ;  /* 0x000000eececa7211 */ /* 0x082fe200078a10ff */
[----:B------:R1:W-:Y:S01]  /*4e80*/  STL [R1+0x134], R208 ;  /* 0x000134d001007387 */ /* 0x0003e20000100800 */
[-C--:B------:R-:W-:Y:S01]  /*4e90*/  LEA.HI.X.SX32 R205, R208, R239.reuse, 0x2, P3 ;  /* 0x000000efd0cd7211 */ /* 0x080fe200018f16ff */
[----:B----4-:R-:W-:Y:S01]  /*4ea0*/  IMAD R25, R203, c[0x0][0x190], RZ ;  /* 0x00006400cb197a24 */ /* 0x010fe200078e02ff */
[----:B------:R-:W-:Y:S01]  /*4eb0*/  LEA.HI.X.SX32 R203, R206, R239, 0x2, P5 ;  /* 0x000000efcecb7211 */ /* 0x000fe200028f16ff */
[----:B------:R3:W-:Y:S01]  /*4ec0*/  STL [R1+0x12c], R210 ;  /* 0x00012cd201007387 */ /* 0x0007e20000100800 */
[----:B--2---:R-:W-:-:S03]  /*4ed0*/  LEA R206, P5, R210, R238, 0x2 ;  /* 0x000000eed2ce7211 */ /* 0x004fc600078a10ff */
[----:B------:R2:W-:Y:S01]  /*4ee0*/  STL [R1+0x158], R25 ;  /* 0x0001581901007387 */ /* 0x0005e20000100800 */
[-C--:B-1----:R-:W-:Y:S02]  /*4ef0*/  LEA R208, P3, R20, R238.reuse, 0x2 ;  /* 0x000000ee14d07211 */ /* 0x082fe400078610ff */
[-C--:B------:R-:W-:Y:S01]  /*4f00*/  LEA.HI.X.SX32 R207, R210, R239.reuse, 0x2, P5 ;  /* 0x000000efd2cf7211 */ /* 0x080fe200028f16ff */
[----:B------:R-:W-:Y:S01]  /*4f10*/  STL [R1+0x150], R230 ;  /* 0x000150e601007387 */ /* 0x000fe20000100800 */
[-C--:B------:R-:W-:Y:S01]  /*4f20*/  LEA.HI.X.SX32 R209, R20, R239.reuse, 0x2, P3 ;  /* 0x000000ef14d17211 */ /* 0x080fe200018f16ff */
[----:B------:R-:W-:Y:S01]  /*4f30*/  IMAD R20, R211, c[0x0][0x190], RZ ;  /* 0x00006400d3147a24 */ /* 0x000fe200078e02ff */
[-C--:B------:R-:W-:Y:S01]  /*4f40*/  LEA R212, P3, R216, R238.reuse, 0x2 ;  /* 0x000000eed8d47211 */ /* 0x080fe200078610ff */
[----:B------:R-:W0:Y:S01]  /*4f50*/  LDGDEPBAR ;  /* 0x00000000000079af */ /* 0x000e220000000000 */
[-C--:B---3--:R-:W-:Y:S02]  /*4f60*/  LEA R210, P5, R214, R238.reuse, 0x2 ;  /* 0x000000eed6d27211 */ /* 0x088fe400078a10ff */
[----:B------:R-:W-:Y:S01]  /*4f70*/  LEA.HI.X.SX32 R213, R216, R239, 0x2, P3 ;  /* 0x000000efd8d57211 */ /* 0x000fe200018f16ff */
[----:B------:R1:W-:Y:S01]  /*4f80*/  STL [R1+0x148], R20 ;  /* 0x0001481401007387 */ /* 0x0003e20000100800 */
[----:B------:R-:W-:-:S02]  /*4f90*/  LEA R216, P3, R37, R238, 0x2 ;  /* 0x000000ee25d87211 */ /* 0x000fc400078610ff */
[-C--:B------:R-:W-:Y:S01]  /*4fa0*/  LEA.HI.X.SX32 R211, R214, R239.reuse, 0x2, P5 ;  /* 0x000000efd6d37211 */ /* 0x080fe200028f16ff */
[----:B------:R3:W-:Y:S01]  /*4fb0*/  STL [R1+0x140], R234 ;  /* 0x000140ea01007387 */ /* 0x0007e20000100800 */
[-C--:B------:R-:W-:Y:S01]  /*4fc0*/  LEA.HI.X.SX32 R217, R37, R239.reuse, 0x2, P3 ;  /* 0x000000ef25d97211 */ /* 0x080fe200018f16ff */
[----:B------:R-:W-:Y:S01]  /*4fd0*/  IMAD R37, R219, c[0x0][0x190], RZ ;  /* 0x00006400db257a24 */ /* 0x000fe200078e02ff */
[-C--:B------:R-:W-:Y:S02]  /*4fe0*/  LEA R220, P3, R36, R238.reuse, 0x2 ;  /* 0x000000ee24dc7211 */ /* 0x080fe400078610ff */
[-C--:B------:R-:W-:Y:S02]  /*4ff0*/  LEA R214, P5, R218, R238.reuse, 0x2 ;  /* 0x000000eedad67211 */ /* 0x080fe400078a10ff */
[-C--:B------:R-:W-:Y:S01]  /*5000*/  LEA.HI.X.SX32 R221, R36, R239.reuse, 0x2, P3 ;  /* 0x000000ef24dd7211 */ /* 0x080fe200018f16ff */
[----:B------:R-:W-:Y:S01]  /*5010*/  IMAD R36, R223, c[0x0][0x190], RZ ;  /* 0x00006400df247a24 */ /* 0x000fe200078e02ff */
[----:B------:R-:W-:Y:S01]  /*5020*/  LEA R224, P3, R25, R238, 0x2 ;  /* 0x000000ee19e07211 */ /* 0x000fe200078610ff */
[----:B------:R-:W-:Y:S01]  /*5030*/  STL [R1+0x138], R37 ;  /* 0x0001382501007387 */ /* 0x000fe20000100800 */
[----:B------:R-:W-:-:S02]  /*5040*/  LEA.HI.X.SX32 R215, R218, R239, 0x2, P5 ;  /* 0x000000efdad77211 */ /* 0x000fc400028f16ff */
[-C--:B------:R-:W-:Y:S01]  /*5050*/  LEA.HI.X.SX32 R225, R25, R239.reuse, 0x2, P3 ;  /* 0x000000ef19e17211 */ /* 0x080fe200018f16ff */
[----:B--2---:R-:W-:Y:S01]  /*5060*/  IMAD R25, R227, c[0x0][0x190], RZ ;  /* 0x00006400e3197a24 */ /* 0x004fe200078e02ff */
[-C--:B------:R-:W-:Y:S01]  /*5070*/  LEA R228, P3, R20, R238.reuse, 0x2 ;  /* 0x000000ee14e47211 */ /* 0x080fe200078610ff */
[----:B------:R-:W-:Y:S01]  /*5080*/  STL [R1+0x130], R36 ;  /* 0x0001302401007387 */ /* 0x000fe20000100800 */
[-C--:B------:R-:W-:Y:S02]  /*5090*/  LEA R218, P5, R222, R238.reuse, 0x2 ;  /* 0x000000eededa7211 */ /* 0x080fe400078a10ff */
[-C--:B------:R-:W-:Y:S01]  /*50a0*/  LEA.HI.X.SX32 R229, R20, R239.reuse, 0x2, P3 ;  /* 0x000000ef14e57211 */ /* 0x080fe200018f16ff */
[----:B-1----:R-:W-:Y:S01]  /*50b0*/  IMAD R20, R231, c[0x0][0x190], RZ ;  /* 0x00006400e7147a24 */ /* 0x002fe200078e02ff */
[----:B------:R-:W-:Y:S01]  /*50c0*/  LEA R232, P3, R37, R238, 0x2 ;  /* 0x000000ee25e87211 */ /* 0x000fe200078610ff */
[----:B------:R-:W-:Y:S01]  /*50d0*/  STL [R1+0x128], R25 ;  /* 0x0001281901007387 */ /* 0x000fe20000100800 */
[----:B------:R-:W-:-:S02]  /*50e0*/  LEA.HI.X.SX32 R219, R222, R239, 0x2, P5 ;  /* 0x000000efdedb7211 */ /* 0x000fc400028f16ff */
[CC--:B------:R-:W-:Y:S01]  /*50f0*/  LEA R222, P5, R226.reuse, R238.reuse, 0x2 ;  /* 0x000000eee2de7211 */ /* 0x0c0fe200078a10ff */
[----:B------:R1:W-:Y:S01]  /*5100*/  STL [R1+0x124], R20 ;  /* 0x0001241401007387 */ /* 0x0003e20000100800 */
[-C--:B------:R-:W-:Y:S02]  /*5110*/  LEA.HI.X.SX32 R233, R37, R239.reuse, 0x2, P3 ;  /* 0x000000ef25e97211 */ /* 0x080fe400018f16ff */
[CC--:B------:R-:W-:Y:S02]  /*5120*/  LEA R236, P3, R25.reuse, R238.reuse, 0x2 ;  /* 0x000000ee19ec7211 */ /* 0x0c0fe400078610ff */
[-C--:B------:R-:W-:Y:S02]  /*5130*/  LEA.HI.X.SX32 R223, R226, R239.reuse, 0x2, P5 ;  /* 0x000000efe2df7211 */ /* 0x080fe400028f16ff */
[----:B------:R-:W-:Y:S02]  /*5140*/  LEA R226, P5, R230, R238, 0x2 ;  /* 0x000000eee6e27211 */ /* 0x000fe400078a10ff */
[----:B------:R-:W-:-:S02]  /*5150*/  LEA.HI.X.SX32 R237, R25, R239, 0x2, P3 ;  /* 0x000000ef19ed7211 */ /* 0x000fc400018f16ff */
[----:B------:R-:W-:Y:S02]  /*5160*/  LOP3.LUT P3, RZ, R24, 0x1, RZ, 0xc0, !PT ;  /* 0x0000000118ff7812 */ /* 0x000fe4000786c0ff */
[----:B------:R-:W-:Y:S02]  /*5170*/  LEA.HI.X.SX32 R227, R230, R239, 0x2, P5 ;  /* 0x000000efe6e37211 */ /* 0x000fe400028f16ff */
[----:B------:R-:W-:Y:S02]  /*5180*/  LOP3.LUT R24, R21, UR4, RZ, 0x3c, !PT ;  /* 0x0000000415187c12 */ /* 0x000fe4000f8e3cff */
[----:B------:R-:W-:-:S03]  /*5190*/  LEA R230, P5, R234, R238, 0x2 ;  /* 0x000000eeeae67211 */ /* 0x000fc600078a10ff */
[----:B------:R2:W-:Y:S01]  /*51a0*/  LDGSTS.E [R24+0x20000], [R176.64], P2 ;  /* 0x20000000b0187fae */ /* 0x0005e20009121848 */
[-C--:B------:R-:W-:Y:S02]  /*51b0*/  LEA.HI.X.SX32 R231, R234, R239.reuse, 0x2, P5 ;  /* 0x000000efeae77211 */ /* 0x080fe400028f16ff */
[CC--:B---3--:R-:W-:Y:S01]  /*51c0*/  LEA R234, P5, R36.reuse, R238.reuse, 0x2 ;  /* 0x000000ee24ea7211 */ /* 0x0c8fe200078a10ff */
[----:B------:R2:W-:Y:S03]  /*51d0*/  LDGSTS.E [R24+0x20400], [R178.64], P2 ;  /* 0x20400000b2187fae */ /* 0x0005e60009121848 */
[----:B------:R-:W-:Y:S01]  /*51e0*/  LEA.HI.X.SX32 R235, R36, R239, 0x2, P5 ;  /* 0x000000ef24eb7211 */ /* 0x000fe200028f16ff */
[----:B------:R2:W-:Y:S01]  /*51f0*/  LDGSTS.E [R24+0x20800], [R180.64], P2 ;  /* 0x20800000b4187fae */ /* 0x0005e20009121848 */
[----:B------:R-:W-:-:S03]  /*5200*/  LEA R238, P5, R20, R238, 0x2 ;  /* 0x000000ee14ee7211 */ /* 0x000fc600078a10ff */
[----:B------:R2:W-:Y:S01]  /*5210*/  LDGSTS.E [R24+0x20c00], [R182.64], P2 ;  /* 0x20c00000b6187fae */ /* 0x0005e20009121848 */
[----:B------:R-:W-:Y:S02]  /*5220*/  LEA.HI.X.SX32 R239, R20, R239, 0x2, P5 ;  /* 0x000000ef14ef7211 */ /* 0x000fe400028f16ff */
[----:B-1----:R-:W-:Y:S01]  /*5230*/  LOP3.LUT R20, R24, 0x40, RZ, 0x3c, !PT ;  /* 0x0000004018147812 */ /* 0x002fe200078e3cff */
[----:B------:R2:W-:Y:S01]  /*5240*/  LDGSTS.E [R24+0x21000], [R184.64], P2 ;  /* 0x21000000b8187fae */ /* 0x0005e20009121848 */
[----:B------:R-:W-:Y:S02]  /*5250*/  LOP3.LUT P5, RZ, R247, 0x1, RZ, 0xc0, !PT ;  /* 0x00000001f7ff7812 */ /* 0x000fe400078ac0ff */
[----:B------:R-:W-:Y:S01]  /*5260*/  SHF.R.U64 R247, R0, 0xf, RZ ;  /* 0x0000000f00f77819 */ /* 0x000fe200000012ff */
[----:B------:R2:W-:Y:S04]  /*5270*/  LDGSTS.E [R24+0x21400], [R186.64], P2 ;  /* 0x21400000ba187fae */ /* 0x0005e80009121848 */
        /* <DEDUP_REMOVED lines=26> */
[----:B------:R-:W0:Y:S04]  /*5420*/  LDGDEPBAR ;  /* 0x00000000000079af */ /* 0x000e280000000000 */
[----:B------:R-:W-:Y:S01]  /*5430*/  BAR.SYNC.DEFER_BLOCKING 0x0 ;  /* 0x0000000000007b1d */ /* 0x000fe20000010000 */
[----:B------:R-:W-:Y:S01]  /*5440*/  LOP3.LUT P2, RZ, R247, 0x1, RZ, 0xc0, !PT ;  /* 0x00000001f7ff7812 */ /* 0x000fe2000784c0ff */
[----:B------:R-:W-:-:S04]  /*5450*/  IMAD.MOV.U32 R247, RZ, RZ, c[0x0][0x188] ;  /* 0x00006200fff77624 */ /* 0x000fc800078e00ff */
[----:B------:R-:W-:Y:S01]  /*5460*/  IMAD.SHL.U32 R247, R247, 0x20, RZ ;  /* 0x00000020f7f77824 */ /* 0x000fe200078e00ff */
[----:B--2---:R-:W2:Y:S03]  /*5470*/  LDL.LU.64 R24, [R1+0x78] ;  /* 0x0000780001187983 */ /* 0x004ea60000300a00 */
[C---:B------:R-:W-:Y:S01]  /*5480*/  IMAD.WIDE R30, R247.reuse, 0x4, R30 ;  /* 0x00000004f71e7825 */ /* 0x040fe200078e021e */
[----:B------:R-:W3:Y:S03]  /*5490*/  LDL.LU.64 R36, [R1+0x30] ;  /* 0x0000300001247983 */ /* 0x000ee60000300a00 */
[C---:B------:R-:W-:Y:S01]  /*54a0*/  IMAD.WIDE R26, R247.reuse, 0x4, R26 ;  /* 0x00000004f71a7825 */ /* 0x040fe200078e021a */
[----:B-1----:R-:W4:Y:S03]  /*54b0*/  LDL.LU R20, [R1+0xe50] ;  /* 0x000e500001147983 */ /* 0x002f260000300800 */
[----:B------:R-:W-:-:S04]  /*54c0*/  IMAD.WIDE R28, R247, 0x4, R28 ;  /* 0x00000004f71c7825 */ /* 0x000fc800078e021c */
[----:B------:R-:W-:Y:S01]  /*54d0*/  IMAD.MOV.U32 R247, RZ, RZ, c[0x0][0x188] ;  /* 0x00006200fff77624 */ /* 0x000fe200078e00ff */
[----:B------:R-:W-:Y:S01]  /*54e0*/  @!PT LDS RZ, [RZ] ;  /* 0x00000000fffff984 */ /* 0x000fe20000000800 */
[----:B------:R-:W-:Y:S01]  /*54f0*/  @!PT LDS RZ, [RZ] ;  /* 0x00000000fffff984 */ /* 0x000fe20000000800 */
[----:B------:R-:W-:Y:S01]  /*5500*/  @!PT LDS RZ, [RZ] ;  /* 0x00000000fffff984 */ /* 0x000fe20000000800 */
[----:B------:R1:W-:Y:S04]  /*5510*/  LDGSTS.E [R21+0x10000], [R30.64], P4 ;  /* 0x100000001e157fae */ /* 0x0003e8000a121848 */
[----:B------:R5:W-:Y:S04]  /*5520*/  LDGSTS.E [R21+0x10200], [R26.64], P4 ;  /* 0x102000001a157fae */ /* 0x000be8000a121848 */
[----:B------:R5:W-:Y:S04]  /*5530*/  LDGSTS.E [R21+0x10400], [R28.64], P4 ;  /* 0x104000001c157fae */ /* 0x000be8000a121848 */
[----:B-1----:R-:W2:Y:S01]  /*5540*/  LDL.LU.64 R30, [R1+0x88] ;  /* 0x00008800011e7983 */ /* 0x002ea20000300a00 */
[----:B-----5:R-:W-:-:S03]  /*5550*/  IMAD.SHL.U32 R27, R247, 0x20, RZ ;  /* 0x00000020f71b7824 */ /* 0x020fc600078e00ff */
[----:B------:R-:W5:Y:S01]  /*5560*/  LDL.LU.64 R28, [R1+0x80] ;  /* 0x00008000011c7983 */ /* 0x000f620000300a00 */
[----:B------:R-:W-:-:S05]  /*5570*/  IMAD.WIDE R32, R27, 0x4, R32 ;  /* 0x000000041b207825 */ /* 0x000fca00078e0220 */
[----:B------:R1:W-:Y:S04]  /*5580*/  LDGSTS.E [R21+0x10600], [R32.64], P4 ;  /* 0x1060000020157fae */ /* 0x0003e8000a121848 */
[----:B-1----:R-:W3:Y:S01]  /*5590*/  LDL.LU.64 R32, [R1+0x70] ;  /* 0x0000700001207983 */ /* 0x002ee20000300a00 */
[----:B------:R-:W-:-:S04]  /*55a0*/  SHF.R.U64 R247, R0, 0xb, RZ ;  /* 0x0000000b00f77819 */ /* 0x000fc800000012ff */
[----:B------:R-:W-:Y:S01]  /*55b0*/  LOP3.LUT P4, RZ, R247, 0x1, RZ, 0xc0, !PT ;  /* 0x00000001f7ff7812 */ /* 0x000fe2000788c0ff */
[----:B------:R-:W-:Y:S02]  /*55c0*/  IMAD.MOV.U32 R247, RZ, RZ, c[0x0][0x188] ;  /* 0x00006200fff77624 */ /* 0x000fe400078e00ff */
[----:B--2---:R-:W-:-:S05]  /*55d0*/  IMAD.WIDE R30, R27, 0x4, R30 ;  /* 0x000000041b1e7825 */ /* 0x004fca00078e021e */
[----:B------:R1:W-:Y:S01]  /*55e0*/  LDGSTS.E [R21+0x12000], [R30.64], P1 ;  /* 0x120000001e157fae */ /* 0x0003e20008921848 */
[----:B-----5:R-:W-:-:S04]  /*55f0*/  IMAD.WIDE R28, R27, 0x4, R28 ;  /* 0x000000041b1c7825 */ /* 0x020fc800078e021c */
[----:B------:R-:W-:Y:S01]  /*5600*/  IMAD.WIDE R26, R27, 0x4, R24 ;  /* 0x000000041b1a7825 */ /* 0x000fe200078e0218 */
[----:B------:R2:W-:Y:S04]  /*5610*/  LDGSTS.E [R21+0x12200], [R28.64], P1 ;  /* 0x122000001c157fae */ /* 0x0005e80008921848 */
[----:B------:R-:W5:Y:S04]  /*5620*/  LDL.LU.64 R24, [R1+0xe48] ;  /* 0x000e480001187983 */ /* 0x000f680000300a00 */
[----:B-1----:R-:W4:Y:S01]  /*5630*/  LDL.LU.64 R30, [R1+0x38] ;  /* 0x00003800011e7983 */ /* 0x002f220000300a00 */
[----:B--2---:R-:W-:-:S03]  /*5640*/  IMAD.SHL.U32 R29, R247, 0x20, RZ ;  /* 0x00000020f71d7824 */ /* 0x004fc600078e00ff */
[----:B------:R1:W-:Y:S01]  /*5650*/  LDGSTS.E [R21+0x12400], [R26.64], P1 ;  /* 0x124000001a157fae */ /* 0x0003e20008921848 */
[----:B---3--:R-:W-:-:S05]  /*5660*/  IMAD.WIDE R32, R29, 0x4, R32 ;  /* 0x000000041d207825 */ /* 0x008fca00078e0220 */
[----:B------:R2:W-:Y:S04]  /*5670*/  LDGSTS.E [R21+0x12600], [R32.64], P1 ;  /* 0x1260000020157fae */ /* 0x0005e80008921848 */
[----:B-1----:R-:W3:Y:S04]  /*5680*/  LDL.LU.64 R26, [R1+0x28] ;  /* 0x00002800011a7983 */ /* 0x002ee80000300a00 */
[----:B--2---:R-:W1:Y:S02]  /*5690*/  S2R R33, SR_TID.X ;  /* 0x0000000000217919 */ /* 0x004e640000002100 */
[----:B-1----:R-:W-:-:S05]  /*56a0*/  LOP3.LUT R33, R33, 0x7f, RZ, 0xc0, !PT ;  /* 0x0000007f21217812 */ /* 0x002fca00078ec0ff */
[----:B------:R-:W-:Y:S02]  /*56b0*/  IMAD.SHL.U32 R33, R33, 0x4, RZ ;  /* 0x0000000421217824 */ /* 0x000fe400078e00ff */
[----:B----4-:R-:W-:-:S04]  /*56c0*/  IMAD.WIDE R30, R29, 0x4, R30 ;  /* 0x000000041d1e7825 */ /* 0x010fc800078e021e */
[----:B------:R-:W-:Y:S01]  /*56d0*/  IMAD.WIDE R28, R29, 0x4, R36 ;  /* 0x000000041d1c7825 */ /* 0x000fe200078e0224 */
[----:B------:R1:W-:Y:S04]  /*56e0*/  LDGSTS.E [R33+0x14000], [R30.64], P3 ;  /* 0x140000001e217fae */ /* 0x0003e80009921848 */
[----:B------:R-:W2:Y:S04]  /*56f0*/  LDL.LU.64 R36, [R1+0xe40] ;  /* 0x000e400001247983 */ /* 0x000ea80000300a00 */
[----:B------:R-:W4:Y:S04]  /*5700*/  LDL.LU R21, [R1+0xe3c] ;  /* 0x000e3c0001157983 */ /* 0x000f280000300800 */
[----:B-1----:R-:W4:Y:S01]  /*5710*/  LDL.LU.64 R30, [R1+0x20] ;  /* 0x00002000011e7983 */ /* 0x002f220000300a00 */
[----:B------:R-:W-:-:S03]  /*5720*/  IMAD.MOV.U32 R32, RZ, RZ, c[0x0][0x188] ;  /* 0x00006200ff207624 */ /* 0x000fc600078e00ff */
[----:B------:R1:W-:Y:S01]  /*5730*/  LDGSTS.E [R33+0x14200], [R28.64], P3 ;  /* 0x142000001c217fae */ /* 0x0003e20009921848 */
[----:B------:R-:W-:-:S04]  /*5740*/  IMAD.SHL.U32 R32, R32, 0x20, RZ ;  /* 0x0000002020207824 */ /* 0x000fc800078e00ff */
[----:B---3--:R-:W-:-:S04]  /*5750*/  IMAD.WIDE R26, R32, 0x4, R26 ;  /* 0x00000004201a7825 */ /* 0x008fc800078e021a */
[C---:B-----5:R-:W-:Y:S01]  /*5760*/  IMAD.WIDE R24, R32.reuse, 0x4, R24 ;  /* 0x0000000420187825 */ /* 0x060fe200078e0218 */
[----:B------:R3:W-:Y:S03]  /*5770*/  LDGSTS.E [R33+0x14400], [R26.64], P3 ;  /* 0x144000001a217fae */ /* 0x0007e60009921848 */
[----:B------:R-:W-:-:S04]  /*5780*/  IMAD.WIDE R38, R32, 0x4, R38 ;  /* 0x0000000420267825 */ /* 0x000fc800078e0226 */
[----:B------:R-:W-:Y:S01]  /*5790*/  IMAD.WIDE R16, R32, 0x4, R16 ;  /* 0x0000000420107825 */ /* 0x000fe200078e0210 */
[----:B---3--:R-:W-:-:S03]  /*57a0*/  SHF.R.U64 R26, R0, 0x3, RZ ;  /* 0x00000003001a7819 */ /* 0x008fc600000012ff */
[----:B------:R-:W-:-:S04]  /*57b0*/  IMAD.WIDE R40, R32, 0x4, R40 ;  /* 0x0000000420287825 */ /* 0x000fc800078e0228 */
[----:B------:R-:W-:-:S04]  /*57c0*/  IMAD.WIDE R22, R32, 0x4, R22 ;  /* 0x0000000420167825 */ /* 0x000fc800078e0216 */
[----:B------:R-:W-:-:S04]  /*57d0*/  IMAD.WIDE R42, R32, 0x4, R42 ;  /* 0x00000004202a7825 */ /* 0x000fc800078e022a */
[----:B------:R-:W-:-:S04]  /*57e0*/  IMAD.WIDE R12, R32, 0x4, R12 ;  /* 0x00000004200c7825 */ /* 0x000fc800078e020c */
[----:B------:R-:W-:-:S04]  /*57f0*/  IMAD.WIDE R46, R32, 0x4, R46 ;  /* 0x00000004202e7825 */ /* 0x000fc800078e022e */
[----:B--2---:R-:W-:-:S04]  /*5800*/  IMAD.WIDE R36, R32, 0x4, R36 ;  /* 0x0000000420247825 */ /* 0x004fc800078e0224 */
[----:B----4-:R-:W-:-:S04]  /*5810*/  IMAD.WIDE R20, R32, 0x4, R20 ;  /* 0x0000000420147825 */ /* 0x010fc800078e0214 */
[----:B-1----:R-:W-:Y:S02]  /*5820*/  IMAD.WIDE R28, R32, 0x4, R30 ;  /* 0x00000004201c7825 */ /* 0x002fe400078e021e */
[----:B------:R-:W2:Y:S04]  /*5830*/  LDL.LU.64 R30, [R1] ;  /* 0x00000000011e7983 */ /* 0x000ea80000300a00 */
[----:B------:R1:W-:Y:S01]  /*5840*/  LDGSTS.E [R33+0x14600], [R28.64], P3 ;  /* 0x146000001c217fae */ /* 0x0003e20009921848 */
[----:B------:R-:W-:-:S03]  /*5850*/  LOP3.LUT P3, RZ, R26, 0x1, RZ, 0xc0, !PT ;  /* 0x000000011aff7812 */ /* 0x000fc6000786c0ff */
[----:B------:R3:W-:Y:S04]  /*5860*/  LDGSTS.E [R33+0x16000], [R20.64], P5 ;  /* 0x1600000014217fae */ /* 0x0007e8000a921848 */
[----:B------:R4:W-:Y:S04]  /*5870*/  LDGSTS.E [R33+0x16200], [R36.64], P5 ;  /* 0x1620000024217fae */ /* 0x0009e8000a921848 */
[----:B-1----:R-:W5:Y:S01]  /*5880*/  LDL.LU.64 R28, [R1+0x8] ;  /* 0x00000800011c7983 */ /* 0x002f620000300a00 */
[----:B---3--:R-:W-:-:S03]  /*5890*/  SHF.R.U64 R20, R0, 0x1e, RZ ;  /* 0x0000001e00147819 */ /* 0x008fc600000012ff */
[----:B------:R1:W-:Y:S04]  /*58a0*/  LDGSTS.E [R33+0x16400], [R24.64], P5 ;  /* 0x1640000018217fae */ /* 0x0003e8000a921848 */
[----:B------:R-:W3:Y:S04]  /*58b0*/  LDL.LU.64 R26, [R1+0x10] ;  /* 0x00001000011a7983 */ /* 0x000ee80000300a00 */
[----:B------:R1:W-:Y:S01]  /*58c0*/  LDGSTS.E [R33+0x16600], [R38.64], P5 ;  /* 0x1660000026217fae */ /* 0x0003e2000a921848 */
[----:B------:R-:W-:-:S03]  /*58d0*/  LOP3.LUT P5, RZ, R20, 0x1, RZ, 0xc0, !PT ;  /* 0x0000000114ff7812 */ /* 0x000fc600078ac0ff */
[----:B----4-:R-:W4:Y:S04]  /*58e0*/  LDL.LU.64 R36, [R1+0x18] ;  /* 0x0000180001247983 */ /* 0x010f280000300a00 */
[----:B------:R1:W-:Y:S04]  /*58f0*/  LDGSTS.E [R33+0x18000], [R16.64], P2 ;  /* 0x1800000010217fae */ /* 0x0003e80009121848 */
[----:B-1----:R-:W2:Y:S04]  /*5900*/  LDL.LU.64 R24, [R1+0xd0] ;  /* 0x0000d00001187983 */ /* 0x002ea80000300a00 */
[----:B------:R-:W2:Y:S01]  /*5910*/  LDL.LU.64 R38, [R1+0xc0] ;  /* 0x0000c00001267983 */ /* 0x000ea20000300a00 */
[----:B------:R-:W-:-:S03]  /*5920*/  SHF.R.U64 R16, R0, 0x1a, RZ ;  /* 0x0000001a00107819 */ /* 0x000fc600000012ff */
[----:B------:R-:W2:Y:S04]  /*5930*/  LDL.LU.64 R20, [R1+0x90] ;  /* 0x0000900001147983 */ /* 0x000ea80000300a00 */
[----:B------:R1:W-:Y:S04]  /*5940*/  LDGSTS.E [R33+0x18200], [R40.64], P2 ;  /* 0x1820000028217fae */ /* 0x0003e80009121848 */
[----:B------:R1:W-:Y:S04]  /*5950*/  LDGSTS.E [R33+0x18400], [R22.64], P2 ;  /* 0x1840000016217fae */ /* 0x0003e80009121848 */
[----:B------:R1:W-:Y:S01]  /*5960*/  LDGSTS.E [R33+0x18600], [R42.64], P2 ;  /* 0x186000002a217fae */ /* 0x0003e20009121848 */
[----:B------:R-:W-:-:S03]  /*5970*/  LOP3.LUT P2, RZ, R16, 0x1, RZ, 0xc0, !PT ;  /* 0x0000000110ff7812 */ /* 0x000fc6000784c0ff */
[----:B-1----:R-:W3:Y:S04]  /*5980*/  LDL.LU.64 R40, [R1+0xa8] ;  /* 0x0000a80001287983 */ /* 0x002ee80000300a00 */
[----:B------:R-:W3:Y:S04]  /*5990*/  LDL.LU.64 R22, [R1+0xb8] ;  /* 0x0000b80001167983 */ /* 0x000ee80000300a00 */
[----:B------:R-:W3:Y:S04]  /*59a0*/  LDL.LU.64 R42, [R1+0xb0] ;  /* 0x0000b000012a7983 */ /* 0x000ee80000300a00 */
[----:B------:R1:W-:Y:S04]  /*59b0*/  LDGSTS.E [R33+0x1a000], [R12.64], P4 ;  /* 0x1a0000000c217fae */ /* 0x0003e8000a121848 */
[----:B------:R-:W3:Y:S04]  /*59c0*/  LDL.LU.64 R16, [R1+0xa0] ;  /* 0x0000a00001107983 */ /* 0x000ee80000300a00 */
[----:B------:R1:W-:Y:S04]  /*59d0*/  LDGSTS.E [R33+0x1a200], [R46.64], P4 ;  /* 0x1a2000002e217fae */ /* 0x0003e8000a121848 */
[----:B-1----:R-:W4:Y:S01]  /*59e0*/  LDL.LU.64 R46, [R1+0x98] ;  /* 0x00009800012e7983 */ /* 0x002f220000300a00 */
[----:B------:R-:W-:-:S04]  /*59f0*/  SHF.R.U64 R247, R0, 0x7, RZ ;  /* 0x0000000700f77819 */ /* 0x000fc800000012ff */
[----:B------:R-:W-:Y:S02]  /*5a00*/  LOP3.LUT P1, RZ, R247, 0x1, RZ, 0xc0, !PT ;  /* 0x00000001f7ff7812 */ /* 0x000fe4000782c0ff */
[----:B------:R-:W1:Y:S01]  /*5a10*/  S2R R247, SR_TID.X ;  /* 0x0000000000f77919 */ /* 0x000e620000002100 */
[----:B------:R-:W-:-:S04]  /*5a20*/  IMAD.WIDE R18, R32, 0x4, R18 ;  /* 0x0000000420127825 */ /* 0x000fc800078e0212 */
[C---:B------:R-:W-:Y:S01]  /*5a30*/  IMAD.WIDE R50, R32.reuse, 0x4, R50 ;  /* 0x0000000420327825 */ /* 0x040fe200078e0232 */
[----:B------:R1:W-:Y:S03]  /*5a40*/  LDGSTS.E [R33+0x1a400], [R18.64], P4 ;  /* 0x1a40000012217fae */ /* 0x0003e6000a121848 */
[C---:B------:R-:W-:Y:S01]  /*5a50*/  IMAD.WIDE R8, R32.reuse, 0x4, R8 ;  /* 0x0000000420087825 */ /* 0x040fe200078e0208 */
[----:B------:R1:W-:Y:S03]  /*5a60*/  LDGSTS.E [R33+0x1a600], [R50.64], P4 ;  /* 0x1a60000032217fae */ /* 0x0003e6000a121848 */
[C---:B------:R-:W-:Y:S01]  /*5a70*/  IMAD.WIDE R52, R32.reuse, 0x4, R52 ;  /* 0x0000000420347825 */ /* 0x040fe200078e0234 */
[----:B------:R1:W-:Y:S03]  /*5a80*/  LDGSTS.E [R33+0x1c000], [R8.64], P1 ;  /* 0x1c00000008217fae */ /* 0x0003e60008921848 */
[C---:B------:R-:W-:Y:S01]  /*5a90*/  IMAD.WIDE R14, R32.reuse, 0x4, R14 ;  /* 0x00000004200e7825 */ /* 0x040fe200078e020e */
[----:B------:R2:W-:Y:S03]  /*5aa0*/  LDGSTS.E [R33+0x1c200], [R52.64], P1 ;  /* 0x1c20000034217fae */ /* 0x0005e60008921848 */
[----:B------:R-:W-:Y:S01]  /*5ab0*/  IMAD.WIDE R54, R32, 0x4, R54 ;  /* 0x0000000420367825 */ /* 0x000fe200078e0236 */
[----:B------:R2:W-:Y:S01]  /*5ac0*/  LDGSTS.E [R33+0x1c400], [R14.64], P1 ;  /* 0x1c4000000e217fae */ /* 0x0005e20008921848 */
[----:B-1----:R-:W-:-:S02]  /*5ad0*/  LOP3.LUT R247, R247, 0x7f, RZ, 0xc0, !PT ;  /* 0x0000007ff7f77812 */ /* 0x002fc400078ec0ff */
[----:B------:R-:W-:Y:S01]  /*5ae0*/  IMAD.WIDE R62, R32, 0x4, R62 ;  /* 0x00000004203e7825 */ /* 0x000fe200078e023e */
[----:B------:R-:W-:Y:S01]  /*5af0*/  SHF.R.U64 R8, R0, 0x12, RZ ;  /* 0x0000001200087819 */ /* 0x000fe200000012ff */
[----:B------:R1:W-:Y:S02]  /*5b00*/  LDGSTS.E [R33+0x1c600], [R54.64], P1 ;  /* 0x1c60000036217fae */ /* 0x0003e40008921848 */
[C---:B------:R-:W-:Y:S02]  /*5b10*/  IMAD.WIDE R58, R32.reuse, 0x4, R58 ;  /* 0x00000004203a7825 */ /* 0x040fe400078e023a */
[----:B------:R1:W-:Y:S02]  /*5b20*/  LDGSTS.E [R33+0x1e000], [R62.64], P3 ;  /* 0x1e0000003e217fae */ /* 0x0003e40009921848 */
[----:B------:R-:W-:Y:S02]  /*5b30*/  IMAD.WIDE R10, R32, 0x4, R10 ;  /* 0x00000004200a7825 */ /* 0x000fe400078e020a */
[----:B------:R1:W-:Y:S02]  /*5b40*/  LDGSTS.E [R33+0x1e200], [R58.64], P3 ;  /* 0x1e2000003a217fae */ /* 0x0003e40009921848 */
[----:B------:R-:W-:Y:S01]  /*5b50*/  IMAD.SHL.U32 R247, R247, 0x4, RZ ;  /* 0x00000004f7f77824 */ /* 0x000fe200078e00ff */
[----:B------:R-:W-:Y:S01]  /*5b60*/  LOP3.LUT P1, RZ, R8, 0x1, RZ, 0xc0, !PT ;  /* 0x0000000108ff7812 */ /* 0x000fe2000782c0ff */
[----:B------:R2:W-:Y:S01]  /*5b70*/  LDGSTS.E [R33+0x1e400], [R10.64], P3 ;  /* 0x1e4000000a217fae */ /* 0x0005e20009921848 */
[----:B------:R-:W-:Y:S01]  /*5b80*/  IMAD.WIDE R60, R32, 0x4, R60 ;  /* 0x00000004203c7825 */ /* 0x000fe200078e023c */
[----:B------:R-:W-:-:S04]  /*5b90*/  SHF.R.U64 R12, R0, 0x16, RZ ;  /* 0x00000016000c7819 */ /* 0x000fc800000012ff */
[----:B------:R-:W-:Y:S01]  /*5ba0*/  LOP3.LUT P4, RZ, R12, 0x1, RZ, 0xc0, !PT ;  /* 0x000000010cff7812 */ /* 0x000fe2000788c0ff */
[----:B------:R1:W-:Y:S01]  /*5bb0*/  LDGSTS.E [R33+0x1e600], [R60.64], P3 ;  /* 0x1e6000003c217fae */ /* 0x0003e20009921848 */
[----:B--2---:R-:W-:Y:S01]  /*5bc0*/  IMAD.WIDE R10, R32, 0x4, R20 ;  /* 0x00000004200a7825 */ /* 0x004fe200078e0214 */
[----:B------:R-:W-:-:S03]  /*5bd0*/  LOP3.LUT R20, R247, 0x20, RZ, 0x3c, !PT ;  /* 0x00000020f7147812 */ /* 0x000fc600078e3cff */
[----:B---3--:R-:W-:-:S04]  /*5be0*/  IMAD.WIDE R12, R32, 0x4, R16 ;  /* 0x00000004200c7825 */ /* 0x008fc800078e0210 */
[----:B----4-:R-:W-:-:S05]  /*5bf0*/  IMAD.WIDE R8, R32, 0x4, R46 ;  /* 0x0000000420087825 */ /* 0x010fca00078e022e */
[----:B------:R2:W-:Y:S04]  /*5c00*/  LDGSTS.E [R20+0x10800], [R8.64], P5 ;  /* 0x1080000008147fae */ /* 0x0005e8000a921848 */
[----:B------:R3:W-:Y:S04]  /*5c10*/  LDGSTS.E [R20+0x10a00], [R10.64], P5 ;  /* 0x10a000000a147fae */ /* 0x0007e8000a921848 */
[----:B------:R4:W-:Y:S01]  /*5c20*/  LDGSTS.E [R20+0x10c00], [R12.64], P5 ;  /* 0x10c000000c147fae */ /* 0x0009e2000a921848 */
[----:B--2---:R-:W-:-:S04]  /*5c30*/  IMAD.WIDE R8, R32, 0x4, R42 ;  /* 0x0000000420087825 */ /* 0x004fc800078e022a */
[C---:B---3--:R-:W-:Y:S01]  /*5c40*/  IMAD.WIDE R10, R32.reuse, 0x4, R22 ;  /* 0x00000004200a7825 */ /* 0x048fe200078e0216 */
[----:B------:R2:W-:Y:S03]  /*5c50*/  LDGSTS.E [R20+0x10e00], [R8.64], P5 ;  /* 0x10e0000008147fae */ /* 0x0005e6000a921848 */
[C---:B----4-:R-:W-:Y:S01]  /*5c60*/  IMAD.WIDE R12, R32.reuse, 0x4, R40 ;  /* 0x00000004200c7825 */ /* 0x050fe200078e0228 */
[----:B------:R-:W3:Y:S04]  /*5c70*/  LDL.LU.64 R22, [R1+0x118] ;  /* 0x0001180001167983 */ /* 0x000ee80000300a00 */
[----:B------:R-:W4:Y:S01]  /*5c80*/  LDL.LU.64 R40, [R1+0x110] ;  /* 0x0001100001287983 */ /* 0x000f220000300a00 */
[----:B--2---:R-:W-:-:S03]  /*5c90*/  IMAD.WIDE R8, R32, 0x4, R38 ;  /* 0x0000000420087825 */ /* 0x004fc600078e0226 */
[----:B------:R2:W-:Y:S04]  /*5ca0*/  LDGSTS.E [R20+0x12800], [R10.64], P2 ;  /* 0x128000000a147fae */ /* 0x0005e80009121848 */
[----:B------:R1:W-:Y:S04]  /*5cb0*/  LDGSTS.E [R20+0x12a00], [R12.64], P2 ;  /* 0x12a000000c147fae */ /* 0x0003e80009121848 */
[----:B------:R1:W-:Y:S01]  /*5cc0*/  LDGSTS.E [R20+0x12c00], [R8.64], P2 ;  /* 0x12c0000008147fae */ /* 0x0003e20009121848 */
[----:B--2---:R-:W-:-:S03]  /*5cd0*/  IMAD.WIDE R10, R32, 0x4, R24 ;  /* 0x00000004200a7825 */ /* 0x004fc600078e0218 */
[----:B------:R-:W2:Y:S04]  /*5ce0*/  LDL.LU.64 R38, [R1+0x108] ;  /* 0x0001080001267983 */ /* 0x000ea80000300a00 */
[----:B------:R-:W2:Y:S01]  /*5cf0*/  LDL.LU.64 R24, [R1+0x100] ;  /* 0x0001000001187983 */ /* 0x000ea20000300a00 */
[----:B-1----:R-:W-:-:S03]  /*5d00*/  IMAD.WIDE R8, R32, 0x4, R36 ;  /* 0x0000000420087825 */ /* 0x002fc600078e0224 */
[----:B------:R5:W-:Y:S04]  /*5d10*/  LDGSTS.E [R20+0x12e00], [R10.64], P2 ;  /* 0x12e000000a147fae */ /* 0x000be80009121848 */
[----:B------:R-:W2:Y:S01]  /*5d20*/  LDL.LU.64 R36, [R1+0xd8] ;  /* 0x0000d80001247983 */ /* 0x000ea20000300a00 */
[----:B------:R-:W-:-:S03]  /*5d30*/  IMAD.WIDE R12, R32, 0x4, R26 ;  /* 0x00000004200c7825 */ /* 0x000fc600078e021a */
[----:B------:R1:W-:Y:S01]  /*5d40*/  LDGSTS.E [R20+0x14800], [R8.64], P4 ;  /* 0x1480000008147fae */ /* 0x0003e2000a121848 */
[----:B-----5:R-:W-:-:S03]  /*5d50*/  IMAD.WIDE R10, R32, 0x4, R28 ;  /* 0x00000004200a7825 */ /* 0x020fc600078e021c */
[----:B------:R-:W5:Y:S04]  /*5d60*/  LDL.LU.64 R26, [R1+0xc8] ;  /* 0x0000c800011a7983 */ /* 0x000f680000300a00 */
[----:B------:R-:W5:Y:S01]  /*5d70*/  LDL.LU.64 R28, [R1+0x68] ;  /* 0x00006800011c7983 */ /* 0x000f620000300a00 */
[----:B-1----:R-:W-:Y:S01]  /*5d80*/  IMAD.WIDE R8, R32, 0x4, R30 ;  /* 0x0000000420087825 */ /* 0x002fe200078e021e */
[----:B------:R-:W-:Y:S02]  /*5d90*/  SHF.R.U64 R14, R0, 0xe, RZ ;  /* 0x0000000e000e7819 */ /* 0x000fe400000012ff */
[----:B------:R-:W5:Y:S04]  /*5da0*/  LDL.LU.64 R30, [R1+0x60] ;  /* 0x00006000011e7983 */ /* 0x000f680000300a00 */
[----:B------:R-:W1:Y:S01]  /*5db0*/  S2R R247, SR_TID.X ;  /* 0x0000000000f77919 */ /* 0x000e620000002100 */
[----:B------:R-:W-:-:S02]  /*5dc0*/  LOP3.LUT P3, RZ, R14, 0x1, RZ, 0xc0, !PT ;  /* 0x000000010eff7812 */ /* 0x000fc4000786c0ff */
[----:B------:R-:W-:Y:S01]  /*5dd0*/  SHF.R.U64 R14, R0, 0xa, RZ ;  /* 0x0000000a000e7819 */ /* 0x000fe200000012ff */
[----:B------:R-:W-:Y:S01]  /*5de0*/  IMAD.WIDE R74, R32, 0x4, R74 ;  /* 0x00000004204a7825 */ /* 0x000fe200078e024a */
[----:B------:R1:W-:Y:S02]  /*5df0*/  LDGSTS.E [R20+0x14a00], [R12.64], P4 ;  /* 0x14a000000c147fae */ /* 0x0003e4000a121848 */
[----:B------:R-:W-:Y:S01]  /*5e00*/  LOP3.LUT P5, RZ, R14, 0x1, RZ, 0xc0, !PT ;  /* 0x000000010eff7812 */ /* 0x000fe200078ac0ff */
[----:B------:R-:W-:Y:S01]  /*5e10*/  IMAD.WIDE R6, R32, 0x4, R6 ;  /* 0x0000000420067825 */ /* 0x000fe200078e0206 */
[----:B------:R1:W-:Y:S01]  /*5e20*/  LDGSTS.E [R20+0x14c00], [R10.64], P4 ;  /* 0x14c000000a147fae */ /* 0x0003e2000a121848 */
[----:B------:R-:W-:Y:S02]  /*5e30*/  SHF.R.U64 R14, R0, 0x6, RZ ;  /* 0x00000006000e7819 */ /* 0x000fe400000012ff */
        /* <DEDUP_REMOVED lines=8> */
[----:B------:R-:W-:-:S02]  /*5ec0*/  LOP3.LUT P2, RZ, R14, 0x1, RZ, 0xc0, !PT ;  /* 0x000000010eff7812 */ /* 0x000fc4000784c0ff */
[C---:B------:R-:W-:Y:S01]  /*5ed0*/  IMAD.WIDE R66, R32.reuse, 0x4, R66 ;  /* 0x0000000420427825 */ /* 0x040fe200078e0242 */
[----:B------:R2:W-:Y:S03]  /*5ee0*/  LDGSTS.E [R20+0x16e00], [R44.64], P1 ;  /* 0x16e000002c147fae */ /* 0x0005e60008921848 */
[----:B------:R-:W-:Y:S01]  /*5ef0*/  IMAD.WIDE R76, R32, 0x4, R76 ;  /* 0x00000004204c7825 */ /* 0x000fe200078e024c */
[----:B------:R2:W-:Y:S01]  /*5f00*/  LDGSTS.E [R20+0x18800], [R70.64], P3 ;  /* 0x1880000046147fae */ /* 0x0005e20009921848 */
[----:B-1----:R-:W-:Y:S02]  /*5f10*/  SHF.R.U64 R10, R0, 0x2, RZ ;  /* 0x00000002000a7819 */ /* 0x002fe400000012ff */
[C---:B------:R-:W-:Y:S01]  /*5f20*/  IMAD.WIDE R72, R32.reuse, 0x4, R72 ;  /* 0x0000000420487825 */ /* 0x040fe200078e0248 */
[----:B------:R1:W-:Y:S03]  /*5f30*/  LDGSTS.E [R20+0x18a00], [R68.64], P3 ;  /* 0x18a0000044147fae */ /* 0x0003e60009921848 */
[C---:B------:R-:W-:Y:S01]  /*5f40*/  IMAD.WIDE R34, R32.reuse, 0x4, R34 ;  /* 0x0000000420227825 */ /* 0x040fe200078e0222 */
[----:B------:R1:W-:Y:S03]  /*5f50*/  LDGSTS.E [R20+0x18c00], [R66.64], P3 ;  /* 0x18c0000042147fae */ /* 0x0003e60009921848 */
[----:B------:R-:W-:Y:S01]  /*5f60*/  IMAD.WIDE R2, R32, 0x4, R2 ;  /* 0x0000000420027825 */ /* 0x000fe200078e0202 */
[----:B------:R1:W-:Y:S01]  /*5f70*/  LDGSTS.E [R20+0x18e00], [R76.64], P3 ;  /* 0x18e000004c147fae */ /* 0x0003e20009921848 */
[----:B------:R-:W-:-:S02]  /*5f80*/  LOP3.LUT P4, RZ, R10, 0x1, RZ, 0xc0, !PT ;  /* 0x000000010aff7812 */ /* 0x000fc4000788c0ff */
[----:B------:R-:W-:Y:S01]  /*5f90*/  SHF.R.U64 R6, R0, 0x1d, RZ ;  /* 0x0000001d00067819 */ /* 0x000fe200000012ff */
[----:B------:R1:W-:Y:S01]  /*5fa0*/  LDGSTS.E [R20+0x1a800], [R72.64], P5 ;  /* 0x1a80000048147fae */ /* 0x0003e2000a921848 */
[C---:B------:R-:W-:Y:S01]  /*5fb0*/  IMAD.WIDE R4, R32.reuse, 0x4, R4 ;  /* 0x0000000420047825 */ /* 0x040fe200078e0204 */
[----:B------:R-:W-:Y:S02]  /*5fc0*/  LOP3.LUT R247, R247, 0x7f, RZ, 0xc0, !PT ;  /* 0x0000007ff7f77812 */ /* 0x000fe400078ec0ff */
[----:B------:R1:W-:Y:S01]  /*5fd0*/  LDGSTS.E [R20+0x1aa00], [R34.64], P5 ;  /* 0x1aa0000022147fae */ /* 0x0003e2000a921848 */
[----:B------:R-:W-:-:S03]  /*5fe0*/  IMAD.WIDE R122, R32, 0x4, R122 ;  /* 0x00000004207a7825 */ /* 0x000fc600078e027a */
[----:B------:R1:W-:Y:S01]  /*5ff0*/  LDGSTS.E [R20+0x1ac00], [R2.64], P5 ;  /* 0x1ac0000002147fae */ /* 0x0003e2000a921848 */
[----:B------:R-:W-:Y:S01]  /*6000*/  IMAD.WIDE R56, R32, 0x4, R56 ;  /* 0x0000000420387825 */ /* 0x000fe200078e0238 */
[----:B------:R-:W-:Y:S02]  /*6010*/  LOP3.LUT P1, RZ, R6, 0x1, RZ, 0xc0, !PT ;  /* 0x0000000106ff7812 */ /* 0x000fe4000782c0ff */
[----:B------:R4:W-:Y:S01]  /*6020*/  LDGSTS.E [R20+0x1ae00], [R4.64], P5 ;  /* 0x1ae0000004147fae */ /* 0x0009e2000a921848 */
[----:B------:R-:W-:Y:S01]  /*6030*/  IMAD.WIDE R48, R32, 0x4, R48 ;  /* 0x0000000420307825 */ /* 0x000fe200078e0230 */
[----:B------:R-:W-:Y:S02]  /*6040*/  SHF.R.U64 R6, R0, 0x19, RZ ;  /* 0x0000001900067819 */ /* 0x000fe400000012ff */
[----:B------:R2:W-:Y:S01]  /*6050*/  LDGSTS.E [R20+0x1c800], [R122.64], P2 ;  /* 0x1c8000007a147fae */ /* 0x0005e20009121848 */
[----:B------:R-:W-:Y:S01]  /*6060*/  IMAD.WIDE R128, R32, 0x4, R128 ;  /* 0x0000000420807825 */ /* 0x000fe200078e0280 */
[----:B-1----:R-:W-:-:S03]  /*6070*/  SHF.R.U64 R2, R0, 0x15, RZ ;  /* 0x0000001500027819 */ /* 0x002fc600000012ff */
[----:B------:R-:W-:Y:S01]  /*6080*/  IMAD.SHL.U32 R247, R247, 0x4, RZ ;  /* 0x00000004f7f77824 */ /* 0x000fe200078e00ff */
[----:B------:R1:W-:Y:S01]  /*6090*/  LDGSTS.E [R20+0x1ca00], [R56.64], P2 ;  /* 0x1ca0000038147fae */ /* 0x0003e20009121848 */
[----:B------:R-:W-:Y:S01]  /*60a0*/  LOP3.LUT P5, RZ, R2, 0x1, RZ, 0xc0, !PT ;  /* 0x0000000102ff7812 */ /* 0x000fe200078ac0ff */
[----:B------:R-:W-:Y:S01]  /*60b0*/  IMAD.WIDE R118, R32, 0x4, R118 ;  /* 0x0000000420767825 */ /* 0x000fe200078e0276 */
[----:B------:R-:W-:Y:S01]  /*60c0*/  SHF.R.U64 R2, R0, 0x11, RZ ;  /* 0x0000001100027819 */ /* 0x000fe200000012ff */
[----:B------:R1:W-:Y:S02]  /*60d0*/  LDGSTS.E [R20+0x1cc00], [R48.64], P2 ;  /* 0x1cc0000030147fae */ /* 0x0003e40009121848 */
[----:B------:R-:W-:Y:S02]  /*60e0*/  IMAD.WIDE R124, R32, 0x4, R124 ;  /* 0x00000004207c7825 */ /* 0x000fe400078e027c */
[----:B------:R1:W-:Y:S01]  /*60f0*/  LDGSTS.E [R20+0x1ce00], [R128.64], P2 ;  /* 0x1ce0000080147fae */ /* 0x0003e20009121848 */
[----:B------:R-:W-:Y:S01]  /*6100*/  LOP3.LUT P2, RZ, R2, 0x1, RZ, 0xc0, !PT ;  /* 0x0000000102ff7812 */ /* 0x000fe2000784c0ff */
[----:B------:R-:W-:Y:S01]  /*6110*/  IMAD.WIDE R126, R32, 0x4, R126 ;  /* 0x00000004207e7825 */ /* 0x000fe200078e027e */
[----:B------:R-:W-:Y:S01]  /*6120*/  LOP3.LUT P3, RZ, R6, 0x1, RZ, 0xc0, !PT ;  /* 0x0000000106ff7812 */ /* 0x000fe2000786c0ff */
[----:B------:R1:W-:Y:S01]  /*6130*/  LDGSTS.E [R20+0x1e800], [R118.64], P4 ;  /* 0x1e80000076147fae */ /* 0x0003e2000a121848 */
[----:B------:R-:W-:Y:S01]  /*6140*/  LOP3.LUT R21, R247, 0x40, RZ, 0x3c, !PT ;  /* 0x00000040f7157812 */ /* 0x000fe200078e3cff */
[----:B------:R-:W-:-:S02]  /*6150*/  IMAD.WIDE R120, R32, 0x4, R120 ;  /* 0x0000000420787825 */ /* 0x000fc400078e0278 */
[----:B------:R1:W-:Y:S04]  /*6160*/  LDGSTS.E [R20+0x1ea00], [R124.64], P4 ;  /* 0x1ea000007c147fae */ /* 0x0003e8000a121848 */
[----:B------:R1:W-:Y:S04]  /*6170*/  LDGSTS.E [R20+0x1ec00], [R126.64], P4 ;  /* 0x1ec000007e147fae */ /* 0x0003e8000a121848 */
[----:B------:R1:W-:Y:S01]  /*6180*/  LDGSTS.E [R20+0x1ee00], [R120.64], P4 ;  /* 0x1ee0000078147fae */ /* 0x0003e2000a121848 */
[----:B---3--:R-:W-:-:S03]  /*6190*/  IMAD.WIDE R2, R32, 0x4, R22 ;  /* 0x0000000420027825 */ /* 0x008fc600078e0216 */
[----:B------:R-:W3:Y:S01]  /*61a0*/  LDL.LU.64 R22, [R1+0xf8] ;  /* 0x0000f80001167983 */ /* 0x000ee20000300a00 */
[----:B----4-:R-:W-:-:S03]  /*61b0*/  IMAD.WIDE R4, R32, 0x4, R40 ;  /* 0x0000000420047825 */ /* 0x010fc600078e0228 */
[----:B------:R-:W4:Y:S04]  /*61c0*/  LDL.LU.64 R40, [R1+0xf0] ;  /* 0x0000f00001287983 */ /* 0x000f280000300a00 */
[----:B------:R1:W-:Y:S04]  /*61d0*/  LDGSTS.E [R21+0x11000], [R2.64], P1 ;  /* 0x1100000002157fae */ /* 0x0003e80008921848 */
[----:B------:R1:W-:Y:S01]  /*61e0*/  LDGSTS.E [R21+0x11200], [R4.64], P1 ;  /* 0x1120000004157fae */ /* 0x0003e20008921848 */
[----:B--2---:R-:W-:-:S03]  /*61f0*/  IMAD.WIDE R6, R32, 0x4, R38 ;  /* 0x0000000420067825 */ /* 0x004fc600078e0226 */
[----:B------:R-:W2:Y:S01]  /*6200*/  LDL.LU.64 R38, [R1+0xe8] ;  /* 0x0000e80001267983 */ /* 0x000ea20000300a00 */
[----:B-1----:R-:W-:-:S03]  /*6210*/  IMAD.WIDE R2, R32, 0x4, R24 ;  /* 0x0000000420027825 */ /* 0x002fc600078e0218 */
[----:B------:R-:W2:Y:S04]  /*6220*/  LDL.LU.64 R24, [R1+0xe0] ;  /* 0x0000e00001187983 */ /* 0x000ea80000300a00 */
[----:B------:R5:W-:Y:S01]  /*6230*/  LDGSTS.E [R21+0x11400], [R6.64], P1 ;  /* 0x1140000006157fae */ /* 0x000be20008921848 */
[----:B------:R-:W-:-:S03]  /*6240*/  IMAD.WIDE R4, R32, 0x4, R36 ;  /* 0x0000000420047825 */ /* 0x000fc600078e0224 */
[----:B------:R-:W2:Y:S04]  /*6250*/  LDL.LU.64 R36, [R1+0x58] ;  /* 0x0000580001247983 */ /* 0x000ea80000300a00 */
[----:B------:R1:W-:Y:S01]  /*6260*/  LDGSTS.E [R21+0x11600], [R2.64], P1 ;  /* 0x1160000002157fae */ /* 0x0003e20008921848 */
[----:B-----5:R-:W-:-:S03]  /*6270*/  IMAD.WIDE R6, R32, 0x4, R26 ;  /* 0x0000000420067825 */ /* 0x020fc600078e021a */
[----:B------:R5:W-:Y:S04]  /*6280*/  LDGSTS.E [R21+0x13000], [R4.64], P3 ;  /* 0x1300000004157fae */ /* 0x000be80009921848 */
[----:B------:R-:W2:Y:S01]  /*6290*/  LDL.LU.64 R26, [R1+0x50] ;  /* 0x00005000011a7983 */ /* 0x000ea20000300a00 */
[----:B-1----:R-:W-:Y:S01]  /*62a0*/  IMAD.WIDE R2, R32, 0x4, R28 ;  /* 0x0000000420027825 */ /* 0x002fe200078e021c */
[----:B------:R-:W-:Y:S02]  /*62b0*/  SHF.R.U64 R8, R0, 0xd, RZ ;  /* 0x0000000d00087819 */ /* 0x000fe400000012ff */
[----:B------:R-:W2:Y:S01]  /*62c0*/  LDL.LU.64 R28, [R1+0x48] ;  /* 0x00004800011c7983 */ /* 0x000ea20000300a00 */
[----:B-----5:R-:W-:-:S03]  /*62d0*/  IMAD.WIDE R4, R32, 0x4, R30 ;  /* 0x0000000420047825 */ /* 0x020fc600078e021e */
[----:B------:R2:W-:Y:S04]  /*62e0*/  LDGSTS.E [R21+0x13200], [R6.64], P3 ;  /* 0x1320000006157fae */ /* 0x0005e80009921848 */
[----:B------:R-:W5:Y:S04]  /*62f0*/  LDL.LU.64 R30, [R1+0x40] ;  /* 0x00004000011e7983 */ /* 0x000f680000300a00 */
[----:B------:R1:W-:Y:S04]  /*6300*/  STL [R1+0x3c0], RZ ;  /* 0x0003c0ff01007387 */ /* 0x0003e80000100800 */
        /* <DEDUP_REMOVED lines=212> */
[----:B------:R1:W-:Y:S01]  /*7050*/  STL [R1+0x7b4], RZ ;  /* 0x0007b4ff01007387 */ /* 0x0003e20000100800 */
[----:B------:R-:W-:-:S03]  /*7060*/  IMAD.WIDE R250, R32, 0x4, R250 ;  /* 0x0000000420fa7825 */ /* 0x000fc600078e02fa */
[----:B------:R1:W-:Y:S01]  /*7070*/  STL [R1+0x7b8], RZ ;  /* 0x0007b8ff01007387 */ /* 0x0003e20000100800 */
[----:B------:R-:W-:-:S03]  /*7080*/  IMAD.WIDE R248, R32, 0x4, R248 ;  /* 0x0000000420f87825 */ /* 0x000fc600078e02f8 */
[----:B------:R1:W-:Y:S01]  /*7090*/  STL [R1+0x7bc], RZ ;  /* 0x0007bcff01007387 */ /* 0x0003e20000100800 */
[----:B------:R-:W-:-:S03]  /*70a0*/  LOP3.LUT P4, RZ, R8, 0x1, RZ, 0xc0, !PT ;  /* 0x0000000108ff7812 */ /* 0x000fc6000788c0ff */
[----:B------:R1:W-:Y:S01]  /*70b0*/  LDGSTS.E [R21+0x13400], [R2.64], P3 ;  /* 0x1340000002157fae */ /* 0x0003e20009921848 */
[----:B------:R-:W-:-:S03]  /*70c0*/  IMAD.WIDE R244, R32, 0x4, R244 ;  /* 0x0000000420f47825 */ /* 0x000fc600078e02f4 */
[----:B------:R1:W-:Y:S01]  /*70d0*/  STL [R1+0x7a0], RZ ;  /* 0x0007a0ff01007387 */ /* 0x0003e20000100800 */
[----:B------:R-:W-:-:S03]  /*70e0*/  SHF.R.U64 R8, R0, 0x9, RZ ;  /* 0x0000000900087819 */ /* 0x000fc600000012ff */
[----:B------:R2:W-:Y:S01]  /*70f0*/  STL [R1+0x7a4], RZ ;  /* 0x0007a4ff01007387 */ /* 0x0005e20000100800 */
[----:B------:R-:W-:Y:S01]  /*7100*/  IMAD.WIDE R242, R32, 0x4, R242 ;  /* 0x0000000420f27825 */ /* 0x000fe200078e02f2 */
[----:B-1----:R-:W-:Y:S02]  /*7110*/  SHF.R.U64 R2, R0, 0x5, RZ ;  /* 0x0000000500027819 */ /* 0x002fe400000012ff */
[----:B------:R1:W-:Y:S01]  /*7120*/  STL [R1+0x7a8], RZ ;  /* 0x0007a8ff01007387 */ /* 0x0003e20000100800 */
[----:B------:R-:W-:-:S03]  /*7130*/  IMAD.WIDE R106, R32, 0x4, R106 ;  /* 0x00000004206a7825 */ /* 0x000fc600078e026a */
[----:B------:R1:W-:Y:S01]  /*7140*/  STL [R1+0x7ac], RZ ;  /* 0x0007acff01007387 */ /* 0x0003e20000100800 */
[----:B------:R-:W-:-:S03]  /*7150*/  IMAD.WIDE R114, R32, 0x4, R114 ;  /* 0x0000000420727825 */ /* 0x000fc600078e0272 */
[----:B------:R4:W-:Y:S01]  /*7160*/  LDGSTS.E [R21+0x13600], [R4.64], P3 ;  /* 0x1360000004157fae */ /* 0x0009e20009921848 */
[----:B------:R-:W-:-:S03]  /*7170*/  LOP3.LUT P3, RZ, R2, 0x1, RZ, 0xc0, !PT ;  /* 0x0000000102ff7812 */ /* 0x000fc6000786c0ff */
[----:B------:R1:W-:Y:S01]  /*7180*/  STL [R1+0x790], RZ ;  /* 0x000790ff01007387 */ /* 0x0003e20000100800 */
[----:B------:R-:W-:-:S03]  /*7190*/  SHF.R.U64 R2, R0, 0x1, RZ ;  /* 0x0000000100027819 */ /* 0x000fc600000012ff */
[----:B------:R1:W-:Y:S01]  /*71a0*/  STL [R1+0x794], RZ ;  /* 0x000794ff01007387 */ /* 0x0003e20000100800 */
[----:B------:R-:W-:Y:S01]  /*71b0*/  LOP3.LUT P1, RZ, R8, 0x1, RZ, 0xc0, !PT ;  /* 0x0000000108ff7812 */ /* 0x000fe2000782c0ff */
[C---:B------:R-:W-:Y:S02]  /*71c0*/  IMAD.WIDE R116, R32.reuse, 0x4, R116 ;  /* 0x0000000420747825 */ /* 0x040fe400078e0274 */
[----:B------:R1:W-:Y:S04]  /*71d0*/  LDGSTS.E [R21+0x15000], [R250.64], P5 ;  /* 0x15000000fa157fae */ /* 0x0003e8000a921848 */
[----:B------:R1:W-:Y:S01]  /*71e0*/  STL [R1+0x798], RZ ;  /* 0x000798ff01007387 */ /* 0x0003e20000100800 */
[----:B------:R-:W-:-:S03]  /*71f0*/  IMAD.WIDE R112, R32, 0x4, R112 ;  /* 0x0000000420707825 */ /* 0x000fc600078e0270 */
[----:B------:R1:W-:Y:S04]  /*7200*/  LDGSTS.E [R21+0x15200], [R248.64], P5 ;  /* 0x15200000f8157fae */ /* 0x0003e8000a921848 */
[----:B------:R1:W-:Y:S01]  /*7210*/  STL [R1+0x79c], RZ ;  /* 0x00079cff01007387 */ /* 0x0003e20000100800 */
[----:B------:R-:W-:-:S03]  /*7220*/  IMAD.WIDE R98, R32, 0x4, R98 ;  /* 0x0000000420627825 */ /* 0x000fc600078e0262 */
[----:B------:R1:W-:Y:S04]  /*7230*/  LDGSTS.E [R21+0x15400], [R244.64], P5 ;  /* 0x15400000f4157fae */ /* 0x0003e8000a921848 */
[----:B------:R1:W-:Y:S01]  /*7240*/  STL [R1+0x780], RZ ;  /* 0x000780ff01007387 */ /* 0x0003e20000100800 */
[----:B------:R-:W-:-:S03]  /*7250*/  IMAD.WIDE R108, R32, 0x4, R108 ;  /* 0x00000004206c7825 */ /* 0x000fc600078e026c */
[----:B------:R1:W-:Y:S01]  /*7260*/  LDGSTS.E [R21+0x15600], [R242.64], P5 ;  /* 0x15600000f2157fae */ /* 0x0003e2000a921848 */
[----:B------:R-:W-:-:S03]  /*7270*/  LOP3.LUT P5, RZ, R2, 0x1, RZ, 0xc0, !PT ;  /* 0x0000000102ff7812 */ /* 0x000fc600078ac0ff */
[----:B------:R1:W-:Y:S01]  /*7280*/  STL [R1+0x784], RZ ;  /* 0x000784ff01007387 */ /* 0x0003e20000100800 */
[----:B------:R-:W-:-:S03]  /*7290*/  SHF.R.U64 R2, R0, 0x1c, RZ ;  /* 0x0000001c00027819 */ /* 0x000fc600000012ff */
[----:B------:R1:W-:Y:S01]  /*72a0*/  STL [R1+0x788], RZ ;  /* 0x000788ff01007387 */ /* 0x0003e20000100800 */
[----:B------:R-:W-:-:S03]  /*72b0*/  IMAD.WIDE R110, R32, 0x4, R110 ;  /* 0x00000004206e7825 */ /* 0x000fc600078e026e */
[----:B------:R1:W-:Y:S01]  /*72c0*/  LDGSTS.E [R21+0x17000], [R106.64], P2 ;  /* 0x170000006a157fae */ /* 0x0003e20009121848 */
[----:B------:R-:W-:-:S03]  /*72d0*/  IMAD.WIDE R104, R32, 0x4, R104 ;  /* 0x0000000420687825 */ /* 0x000fc600078e0268 */
[----:B------:R1:W-:Y:S04]  /*72e0*/  STL [R1+0x78c], RZ ;  /* 0x00078cff01007387 */ /* 0x0003e80000100800 */
        /* <DEDUP_REMOVED lines=31> */
[----:B------:R1:W-:Y:S04]  /*74e0*/  STL [R1+0x338], RZ ;  /* 0x000338ff01007387 */ /* 0x0003e80000100800 */
        /* <DEDUP_REMOVED lines=11> */
[----:B------:R1:W-:Y:S01]  /*75a0*/  STL [R1+0x5a8], RZ ;  /* 0x0005a8ff01007387 */ /* 0x0003e20000100800 */
[----:B------:R-:W-:-:S03]  /*75b0*/  IMAD.WIDE R80, R32, 0x4, R80 ;  /* 0x0000000420507825 */ /* 0x000fc600078e0250 */
[----:B------:R1:W-:Y:S04]  /*75c0*/  LDGSTS.E [R21+0x1d200], [R92.64], P3 ;  /* 0x1d2000005c157fae */ /* 0x0003e80009921848 */
[----:B------:R1:W-:Y:S01]  /*75d0*/  STL [R1+0x5ac], RZ ;  /* 0x0005acff01007387 */ /* 0x0003e20000100800 */
[----:B------:R-:W-:-:S03]  /*75e0*/  LOP3.LUT R247, R247, 0x60, RZ, 0x3c, !PT ;  /* 0x00000060f7f77812 */ /* 0x000fc600078e3cff */
[----:B------:R1:W-:Y:S04]  /*75f0*/  LDGSTS.E [R21+0x1d400], [R94.64], P3 ;  /* 0x1d4000005e157fae */ /* 0x0003e80009921848 */
[----:B------:R1:W-:Y:S01]  /*7600*/  STL [R1+0x710], RZ ;  /* 0x000710ff01007387 */ /* 0x0003e20000100800 */
[----:B----4-:R-:W-:-:S03]  /*7610*/  IMAD.WIDE R4, R32, 0x4, R40 ;  /* 0x0000000420047825 */ /* 0x010fc600078e0228 */
[----:B------:R4:W-:Y:S01]  /*7620*/  LDGSTS.E [R21+0x1d600], [R88.64], P3 ;  /* 0x1d60000058157fae */ /* 0x0009e20009921848 */
[----:B------:R-:W-:Y:S01]  /*7630*/  LOP3.LUT P3, RZ, R2, 0x1, RZ, 0xc0, !PT ;  /* 0x0000000102ff7812 */ /* 0x000fe2000786c0ff */
[C---:B---3--:R-:W-:Y:S02]  /*7640*/  IMAD.WIDE R2, R32.reuse, 0x4, R22 ;  /* 0x0000000420027825 */ /* 0x048fe400078e0216 */
[----:B------:R3:W-:Y:S04]  /*7650*/  STL [R1+0x714], RZ ;  /* 0x000714ff01007387 */ /* 0x0007e80000100800 */
[----:B------:R3:W-:Y:S04]  /*7660*/  STL [R1+0x718], RZ ;  /* 0x000718ff01007387 */ /* 0x0007e80000100800 */
[----:B------:R3:W-:Y:S04]  /*7670*/  STL [R1+0x71c], RZ ;  /* 0x00071cff01007387 */ /* 0x0007e80000100800 */
[----:B------:R1:W-:Y:S04]  /*7680*/  LDGSTS.E [R21+0x1f000], [R78.64], P5 ;  /* 0x1f0000004e157fae */ /* 0x0003e8000a921848 */
[----:B------:R3:W-:Y:S01]  /*7690*/  STL [R1+0x700], RZ ;  /* 0x000700ff01007387 */ /* 0x0007e20000100800 */
[----:B--2---:R-:W-:-:S03]  /*76a0*/  IMAD.WIDE R6, R32, 0x4, R38 ;  /* 0x0000000420067825 */ /* 0x004fc600078e0226 */
[----:B------:R2:W-:Y:S04]  /*76b0*/  LDGSTS.E [R21+0x1f200], [R84.64], P5 ;  /* 0x1f20000054157fae */ /* 0x0005e8000a921848 */
[----:B------:R3:W-:Y:S04]  /*76c0*/  STL [R1+0x704], RZ ;  /* 0x000704ff01007387 */ /* 0x0007e80000100800 */
[----:B------:R1:W-:Y:S04]  /*76d0*/  LDGSTS.E [R21+0x1f400], [R86.64], P5 ;  /* 0x1f40000056157fae */ /* 0x0003e8000a921848 */
[----:B------:R3:W-:Y:S04]  /*76e0*/  STL [R1+0x708], RZ ;  /* 0x000708ff01007387 */ /* 0x0007e80000100800 */
[----:B------:R1:W-:Y:S04]  /*76f0*/  LDGSTS.E [R21+0x1f600], [R80.64], P5 ;  /* 0x1f60000050157fae */ /* 0x0003e8000a921848 */
[----:B------:R3:W-:Y:S04]  /*7700*/  STL [R1+0x70c], RZ ;  /* 0x00070cff01007387 */ /* 0x0007e80000100800 */
[----:B------:R1:W-:Y:S04]  /*7710*/  LDGSTS.E [R247+0x11800], [R2.64], P2 ;  /* 0x1180000002f77fae */ /* 0x0003e80009121848 */
[----:B------:R3:W-:Y:S04]  /*7720*/  STL [R1+0x6f0], RZ ;  /* 0x0006f0ff01007387 */ /* 0x0007e80000100800 */
[----:B------:R2:W-:Y:S01]  /*7730*/  LDGSTS.E [R247+0x11a00], [R4.64], P2 ;  /* 0x11a0000004f77fae */ /* 0x0005e20009121848 */
[----:B-1----:R-:W-:-:S03]  /*7740*/  IMAD.WIDE R2, R32, 0x4, R24 ;  /* 0x0000000420027825 */ /* 0x002fc600078e0218 */
[----:B------:R3:W-:Y:S01]  /*7750*/  STL [R1+0x6f4], RZ ;  /* 0x0006f4ff01007387 */ /* 0x0007e20000100800 */
[----:B------:R-:W-:-:S03]  /*7760*/  SHF.R.U64 R8, R0, 0xc, RZ ;  /* 0x0000000c00087819 */ /* 0x000fc600000012ff */
[----:B------:R3:W-:Y:S01]  /*7770*/  STL [R1+0x6f8], RZ ;  /* 0x0006f8ff01007387 */ /* 0x0007e20000100800 */
[----:B--2---:R-:W-:-:S03]  /*7780*/  IMAD.WIDE R4, R32, 0x4, R36 ;  /* 0x0000000420047825 */ /* 0x004fc600078e0224 */
[----:B------:R3:W-:Y:S04]  /*7790*/  STL [R1+0x6fc], RZ ;  /* 0x0006fcff01007387 */ /* 0x0007e80000100800 */
[----:B------:R3:W-:Y:S04]  /*77a0*/  STL [R1+0x6e0], RZ ;  /* 0x0006e0ff01007387 */ /* 0x0007e80000100800 */
[----:B------:R5:W-:Y:S04]  /*77b0*/  LDGSTS.E [R247+0x11c00], [R6.64], P2 ;  /* 0x11c0000006f77fae */ /* 0x000be80009121848 */
[----:B------:R3:W-:Y:S01]  /*77c0*/  STL [R1+0x6e4], RZ ;  /* 0x0006e4ff01007387 */ /* 0x0007e20000100800 */
[----:B------:R-:W-:-:S03]  /*77d0*/  LOP3.LUT P5, RZ, R8, 0x1, RZ, 0xc0, !PT ;  /* 0x0000000108ff7812 */ /* 0x000fc600078ac0ff */
[----:B------:R1:W-:Y:S04]  /*77e0*/  LDGSTS.E [R247+0x11e00], [R2.64], P2 ;  /* 0x11e0000002f77fae */ /* 0x0003e80009121848 */
[----:B------:R3:W-:Y:S01]  /*77f0*/  STL [R1+0x6e8], RZ ;  /* 0x0006e8ff01007387 */ /* 0x0007e20000100800 */
[----:B-----5:R-:W-:-:S03]  /*7800*/  IMAD.WIDE R6, R32, 0x4, R30 ;  /* 0x0000000420067825 */ /* 0x020fc600078e021e */
[----:B------:R2:W-:Y:S01]  /*7810*/  LDGSTS.E [R247+0x13800], [R4.64], P4 ;  /* 0x1380000004f77fae */ /* 0x0005e2000a121848 */
[----:B------:R-:W-:Y:S01]  /*7820*/  SHF.R.U64 R8, R0, 0x8, RZ ;  /* 0x0000000800087819 */ /* 0x000fe200000012ff */
[C---:B-1----:R-:W-:Y:S02]  /*7830*/  IMAD.WIDE R2, R32.reuse, 0x4, R26 ;  /* 0x0000000420027825 */ /* 0x042fe400078e021a */
[----:B------:R3:W-:Y:S04]  /*7840*/  STL [R1+0x6ec], RZ ;  /* 0x0006ecff01007387 */ /* 0x0007e80000100800 */
[----:B------:R3:W-:Y:S01]  /*7850*/  STL [R1+0x40], RZ ;  /* 0x000040ff01007387 */ /* 0x0007e20000100800 */
[----:B------:R-:W-:-:S03]  /*7860*/  IMAD.WIDE R240, R32, 0x4, R240 ;  /* 0x0000000420f07825 */ /* 0x000fc600078e02f0 */
[----:B------:R3:W-:Y:S01]  /*7870*/  STL [R1+0x44], RZ ;  /* 0x000044ff01007387 */ /* 0x0007e20000100800 */
[----:B--2---:R-:W-:-:S03]  /*7880*/  IMAD.WIDE R4, R32, 0x4, R28 ;  /* 0x0000000420047825 */ /* 0x004fc600078e021c */
[----:B------:R3:W-:Y:S01]  /*7890*/  STL [R1+0x48], RZ ;  /* 0x000048ff01007387 */ /* 0x0007e20000100800 */
[----:B------:R-:W-:-:S03]  /*78a0*/  IMAD.WIDE R130, R32, 0x4, R130 ;  /* 0x0000000420827825 */ /* 0x000fc600078e0282 */
[----:B------:R3:W-:Y:S01]  /*78b0*/  STL [R1+0x4c], RZ ;  /* 0x00004cff01007387 */ /* 0x0007e20000100800 */
[----:B------:R-:W-:Y:S01]  /*78c0*/  IMAD.WIDE R132, R32, 0x4, R132 ;  /* 0x0000000420847825 */ /* 0x000fe200078e0284 */
[----:B------:R-:W-:Y:S02]  /*78d0*/  LOP3.LUT P2, RZ, R8, 0x1, RZ, 0xc0, !PT ;  /* 0x0000000108ff7812 */ /* 0x000fe4000784c0ff */
[----:B------:R3:W-:Y:S01]  /*78e0*/  LDGSTS.E [R247+0x13a00], [R2.64], P4 ;  /* 0x13a0000002f77fae */ /* 0x0007e2000a121848 */
[----:B------:R-:W-:Y:S01]  /*78f0*/  IMAD.WIDE R134, R32, 0x4, R134 ;  /* 0x0000000420867825 */ /* 0x000fe200078e0286 */
[----:B------:R-:W-:Y:S02]  /*7900*/  SHF.R.U64 R0, R0, 0x4, RZ ;  /* 0x0000000400007819 */ /* 0x000fe400000012ff */
[----:B------:R3:W-:Y:S01]  /*7910*/  STL [R1+0x270], RZ ;  /* 0x000270ff01007387 */ /* 0x0007e20000100800 */
[----:B------:R-:W-:-:S03]  /*7920*/  IMAD.WIDE R136, R32, 0x4, R136 ;  /* 0x0000000420887825 */ /* 0x000fc600078e0288 */
[----:B------:R3:W-:Y:S01]  /*7930*/  LDGSTS.E [R247+0x13c00], [R4.64], P4 ;  /* 0x13c0000004f77fae */ /* 0x0007e2000a121848 */
[----:B------:R-:W-:-:S03]  /*7940*/  IMAD.WIDE R138, R32, 0x4, R138 ;  /* 0x00000004208a7825 */ /* 0x000fc600078e028a */
[----:B------:R3:W-:Y:S01]  /*7950*/  STL [R1+0x274], RZ ;  /* 0x000274ff01007387 */ /* 0x0007e20000100800 */
[----:B------:R-:W-:-:S03]  /*7960*/  IMAD.WIDE R140, R32, 0x4, R140 ;  /* 0x00000004208c7825 */ /* 0x000fc600078e028c */
[----:B------:R3:W-:Y:S01]  /*7970*/  LDGSTS.E [R247+0x13e00], [R6.64], P4 ;  /* 0x13e0000006f77fae */ /* 0x0007e2000a121848 */
[----:B------:R-:W-:-:S03]  /*7980*/  IMAD.WIDE R142, R32, 0x4, R142 ;  /* 0x00000004208e7825 */ /* 0x000fc600078e028e */
[----:B------:R3:W-:Y:S01]  /*7990*/  STL [R1+0x278], RZ ;  /* 0x000278ff01007387 */ /* 0x0007e20000100800 */
[----:B------:R-:W-:-:S03]  /*79a0*/  LOP3.LUT P4, RZ, R0, 0x1, RZ, 0xc0, !PT ;  /* 0x0000000100ff7812 */ /* 0x000fc6000788c0ff */
[----:B------:R1:W-:Y:S01]  /*79b0*/  LDGSTS.E [R247+0x15800], [R240.64], P1 ;  /* 0x15800000f0f77fae */ /* 0x0003e20008921848 */
[----:B------:R-:W-:-:S03]  /*79c0*/  IMAD.WIDE R144, R32, 0x4, R144 ;  /* 0x0000000420907825 */ /* 0x000fc600078e0290 */
        /* <DEDUP_REMOVED lines=13> */
[----:B------:R-:W-:-:S03]  /*7aa0*/  ULDC UR4, c[0x0][0x18c] ;  /* 0x0000630000047ab9 */ /* 0x000fc60000000800 */
[----:B------:R1:W-:Y:S01]  /*7ab0*/  LDGSTS.E [R247+0x17a00], [R138.64], P3 ;  /* 0x17a000008af77fae */ /* 0x0003e20009921848 */
[----:B------:R-:W-:-:S03]  /*7ac0*/  IMAD.WIDE R154, R32, 0x4, R154 ;  /* 0x00000004209a7825 */ /* 0x000fc600078e029a */
[----:B------:R3:W-:Y:S01]  /*7ad0*/  STL [R1+0x650], RZ ;  /* 0x000650ff01007387 */ /* 0x0007e20000100800 */
[----:B------:R-:W-:-:S03]  /*7ae0*/  IMAD.WIDE R156, R32, 0x4, R156 ;  /* 0x00000004209c7825 */ /* 0x000fc600078e029c */
[----:B------:R1:W-:Y:S04]  /*7af0*/  LDGSTS.E [R247+0x17c00], [R140.64], P3 ;  /* 0x17c000008cf77fae */ /* 0x0003e80009921848 */
[----:B------:R3:W-:Y:S01]  /*7b00*/  STL [R1+0x654], RZ ;  /* 0x000654ff01007387 */ /* 0x0007e20000100800 */
[----:B------:R-:W-:-:S03]  /*7b10*/  USHF.L.U32 UR4, UR4, 0x5, URZ ;  /* 0x0000000504047899 */ /* 0x000fc6000800063f */
        /* <DEDUP_REMOVED lines=14> */
[----:B------:R-:W-:-:S03]  /*7c00*/  USHF.R.U32.HI UR6, URZ, 0x1, UR7 ;  /* 0x000000013f067899 */ /* 0x000fc60008011607 */
[----:B------:R3:W-:Y:S01]  /*7c10*/  STL [R1+0x648], RZ ;  /* 0x000648ff01007387 */ /* 0x0007e20000100800 */
[----:B------:R-:W-:-:S03]  /*7c20*/  IMAD.WIDE R168, R32, 0x4, R168 ;  /* 0x0000000420a87825 */ /* 0x000fc600078e02a8 */
[----:B------:R1:W-:Y:S04]  /*7c30*/  LDGSTS.E [R247+0x1b800], [R152.64], P2 ;  /* 0x1b80000098f77fae */ /* 0x0003e80009121848 */
[----:B------:R3:W-:Y:S01]  /*7c40*/  STL [R1+0x64c], RZ ;  /* 0x00064cff01007387 */ /* 0x0007e20000100800 */
[----:B------:R-:W-:-:S03]  /*7c50*/  IMAD.U32 R8, RZ, RZ, UR4 ;  /* 0x00000004ff087e24 */ /* 0x000fc6000f8e00ff */
        /* <DEDUP_REMOVED lines=8> */
[----:B------:R3:W-:Y:S04]  /*7ce0*/  STL [R1+0x638], RZ ;  /* 0x000638ff01007387 */ /* 0x0007e80000100800 */
[----:B------:R1:W-:Y:S04]  /*7cf0*/  LDGSTS.E [R247+0x1d800], [R160.64], P4 ;  /* 0x1d800000a0f77fae */ /* 0x0003e8000a121848 */
[----:B------:R3:W-:Y:S01]  /*7d00*/  STL [R1+0x63c], RZ ;  /* 0x00063cff01007387 */ /* 0x0007e20000100800 */
[----:B------:R-:W-:-:S03]  /*7d10*/  IMAD.WIDE R176, R8, 0x4, R176 ;  /* 0x0000000408b07825 */ /* 0x000fc600078e02b0 */
[----:B------:R1:W-:Y:S01]  /*7d20*/  LDGSTS.E [R247+0x1da00], [R162.64], P4 ;  /* 0x1da00000a2f77fae */ /* 0x0003e2000a121848 */
[----:B------:R-:W-:-:S03]  /*7d30*/  LOP3.LUT R32, R33, UR6, RZ, 0x3c, !PT ;  /* 0x0000000621207c12 */ /* 0x000fc6000f8e3cff */
        /* <DEDUP_REMOVED lines=8> */
[----:B------:R1:W-:Y:S04]  /*7dc0*/  LDGSTS.E [R247+0x1f800], [R168.64], !P6 ;  /* 0x1f800000a8f77fae */ /* 0x0003e8000f121848 */
        /* <DEDUP_REMOVED lines=8> */
[----:B------:R3:W-:Y:S01]  /*7e50*/  LDGSTS.E [R247+0x1fe00], [R174.64], !P6 ;  /* 0x1fe00000aef77fae */ /* 0x0007e2000f121848 */
[----:B------:R-:W-:-:S03]  /*7e60*/  USHF.R.U32.HI UR5, URZ, 0x1, UR7 ;  /* 0x000000013f057899 */ /* 0x000fc60008011607 */
[----:B------:R3:W-:Y:S01]  /*7e70*/  STL [R1+0x4e8], RZ ;  /* 0x0004e8ff01007387 */ /* 0x0007e20000100800 */
[----:B------:R-:W-:-:S03]  /*7e80*/  IMAD.WIDE R190, R8, 0x4, R190 ;  /* 0x0000000408be7825 */ /* 0x000fc600078e02be */
[----:B------:R-:W0:Y:S04]  /*7e90*/  LDGDEPBAR ;  /* 0x00000000000079af */ /* 0x000e280000000000 */
        /* <DEDUP_REMOVED lines=28> */
[----:B------:R-:W-:-:S03]  /*8060*/  LOP3.LUT R33, R33, 0x40, RZ, 0x3c, !PT ;  /* 0x0000004021217812 */ /* 0x000fc600078e3cff */
        /* <DEDUP_REMOVED lines=36> */
[----:B------:R-:W-:-:S03]  /*82b0*/  IMAD.MOV.U32 R31, RZ, RZ, 0x1f ;  /* 0x0000001fff1f7424 */ /* 0x000fc600078e00ff */
        /* <DEDUP_REMOVED lines=12> */
[----:B------:R-:W-:-:S03]  /*8380*/  IADD3 R31, R31, c[0x0][0x180], RZ ;  /* 0x000060001f1f7a10 */ /* 0x000fc60007ffe0ff */
[----:B------:R1:W-:Y:S04]  /*8390*/  LDGSTS.E [R33+0x26600], [R226.64], P0 ;  /* 0x26600000e2217fae */ /* 0x0003e80008121848 */
[----:B------:R3:W-:Y:S04]  /*83a0*/  STL [R1+0x174], RZ ;  /* 0x000174ff01007387 */ /* 0x0007e80000100800 */
[----:B------:R1:W-:Y:S04]  /*83b0*/  LDGSTS.E [R33+0x26a00], [R228.64], P0 ;  /* 0x26a00000e4217fae */ /* 0x0003e80008121848 */
[----:B------:R3:W-:Y:S04]  /*83c0*/  STL [R1+0x178], RZ ;  /* 0x000178ff01007387 */ /* 0x0007e80000100800 */
[----:B------:R1:W-:Y:S04]  /*83d0*/  LDGSTS.E [R33+0x26e00], [R230.64], P0 ;  /* 0x26e00000e6217fae */ /* 0x0003e80008121848 */
[----:B------:R3:W-:Y:S04]  /*83e0*/  STL [R1+0x17c], RZ ;  /* 0x00017cff01007387 */ /* 0x0007e80000100800 */
[----:B------:R1:W-:Y:S04]  /*83f0*/  LDGSTS.E [R33+0x27200], [R232.64], P0 ;  /* 0x27200000e8217fae */ /* 0x0003e80008121848 */
[----:B------:R1:W-:Y:S04]  /*8400*/  LDGSTS.E [R33+0x27600], [R234.64], P0 ;  /* 0x27600000ea217fae */ /* 0x0003e80008121848 */
[----:B------:R2:W-:Y:S04]  /*8410*/  LDGSTS.E [R33+0x27a00], [R236.64], P0 ;  /* 0x27a00000ec217fae */ /* 0x0005e80008121848 */
[----:B------:R2:W-:Y:S01]  /*8420*/  LDGSTS.E [R33+0x27e00], [R8.64], P0 ;  /* 0x27e0000008217fae */ /* 0x0005e20008121848 */
[----:B------:R-:W-:-:S03]  /*8430*/  ISETP.GE.AND P0, PT, R31, 0x20, PT ;  /* 0x000000201f00780c */ /* 0x000fc60003f06270 */
[----:B------:R-:W0:Y:S01]  /*8440*/  LDGDEPBAR ;  /* 0x00000000000079af */ /* 0x000e220000000000 */
[----:B------:R-:W-:Y:S01]  /*8450*/  CS2R R248, SRZ ;  /* 0x0000000000f87805 */ /* 0x000fe2000001ff00 */
[----:B------:R-:W-:Y:S01]  /*8460*/  CS2R R250, SRZ ;  /* 0x0000000000fa7805 */ /* 0x000fe2000001ff00 */
[----:B-1----:R-:W-:Y:S01]  /*8470*/  CS2R R192, SRZ ;  /* 0x0000000000c07805 */ /* 0x002fe2000001ff00 */
[----:B------:R-:W-:Y:S01]  /*8480*/  CS2R R194, SRZ ;  /* 0x0000000000c27805 */ /* 0x000fe2000001ff00 */
        /* <DEDUP_REMOVED lines=38> */
[----:B----4-:R-:W-:Y:S01]  /*86f0*/  CS2R R88, SRZ ;  /* 0x0000000000587805 */ /* 0x010fe2000001ff00 */
        /* <DEDUP_REMOVED lines=9> */
[----:B-----5:R-:W-:Y:S01]  /*8790*/  CS2R R132, SRZ ;  /* 0x0000000000847805 */ /* 0x020fe2000001ff00 */
[----:B------:R-:W-:Y:S01]  /*87a0*/  CS2R R134, SRZ ;  /* 0x0000000000867805 */ /* 0x000fe2000001ff00 */
[----:B------:R-:W-:Y:S01]  /*87b0*/  CS2R R128, SRZ ;  /* 0x0000000000807805 */ /* 0x000fe2000001ff00 */
[----:B--2---:R-:W-:Y:S01]  /*87c0*/  CS2R R130, SRZ ;  /* 0x0000000000827805 */ /* 0x004fe2000001ff00 */
        /* <DEDUP_REMOVED lines=40> */
[----:B------:R-:W-:Y:S05]  /*8a50*/  @!P0 BRA `(.L_x_0) ;  /* 0x0001633000008947 */ /* 0x000fea0003800000 */
[----:B---3--:R-:W2:Y:S04]  /*8a60*/  LDL.LU R27, [R1+0x1f4] ;  /* 0x0001f400011b7983 */ /* 0x008ea80000300800 */
[----:B------:R-:W3:Y:S04]  /*8a70*/  LDL.LU R29, [R1+0x1f8] ;  /* 0x0001f800011d7983 */ /* 0x000ee80000300800 */
[----:B------:R-:W4:Y:S04]  /*8a80*/  LDL.LU R30, [R1+0x1fc] ;  /* 0x0001fc00011e7983 */ /* 0x000f280000300800 */
[----:B------:R-:W4:Y:S01]  /*8a90*/  LDL.LU R247, [R1+0x200] ;  /* 0x0002000001f77983 */ /* 0x000f220000300800 */
[----:B------:R-:W-:-:S03]  /*8aa0*/  IMAD.MOV.U32 R243, RZ, RZ, c[0x0][0x188] ;  /* 0x00006200fff37624 */ /* 0x000fc600078e00ff */
[----:B------:R-:W-:Y:S04]  /*8ab0*/  STL [R1+0xe40], R252 ;  /* 0x000e40fc01007387 */ /* 0x000fe80000100800 */
[----:B------:R-:W-:Y:S01]  /*8ac0*/  STL [R1+0xe3c], R246 ;  /* 0x000e3cf601007387 */ /* 0x000fe20000100800 */
[----:B------:R-:W-:-:S04]  /*8ad0*/  SHF.R.S32.HI R48, RZ, 0x1f, R31 ;  /* 0x0000001fff307819 */ /* 0x000fc8000001141f */
[----:B------:R-:W-:Y:S02]  /*8ae0*/  LEA.HI R48, R48, R31, RZ, 0x5 ;  /* 0x0000001f30307211 */ /* 0x000fe400078f28ff */
[----:B--2---:R-:W-:-:S04]  /*8af0*/  SHF.R.S32.HI R0, RZ, 0x1f, R27 ;  /* 0x0000001fff007819 */ /* 0x004fc8000001141b */
[----:B------:R-:W-:Y:S02]  /*8b00*/  SHF.L.U64.HI R4, R27, 0x2, R0 ;  /* 0x000000021b047819 */ /* 0x000fe40000010200 */
[----:B------:R-:W1:Y:S01]  /*8b10*/  S2R R27, SR_TID.X ;  /* 0x00000000001b7919 */ /* 0x000e620000002100 */
[----:B---3--:R-:W-:Y:S02]  /*8b20*/  SHF.R.S32.HI R2, RZ, 0x1f, R29 ;  /* 0x0000001fff027819 */ /* 0x008fe4000001141d */
[----:B----4-:R-:W-:Y:S01]  /*8b30*/  SHF.R.S32.HI R3, RZ, 0x1f, R30 ;  /* 0x0000001fff037819 */ /* 0x010fe2000001141e */
[----:B------:R-:W-:Y:S01]  /*8b40*/  STL [R1+0xa08], R4 ;  /* 0x000a080401007387 */ /* 0x000fe20000100800 */
[----:B------:R-:W-:Y:S02]  /*8b50*/  SHF.L.U64.HI R2, R29, 0x2, R2 ;  /* 0x000000021d027819 */ /* 0x000fe40000010202 */
[----:B------:R-:W-:Y:S01]  /*8b60*/  SHF.R.S32.HI R0, RZ, 0x1f, R247 ;  /* 0x0000001fff007819 */ /* 0x000fe200000114f7 */
[----:B------:R-:W2:Y:S04]  /*8b70*/  LDL.LU R28, [R1+0x124] ;  /* 0x00012400011c7983 */ /* 0x000ea80000300800 */
[----:B------:R-:W3:Y:S01]  /*8b80*/  LDL.LU R29, [R1+0x12c] ;  /* 0x00012c00011d7983 */ /* 0x000ee20000300800 */
[----:B-1----:R-:W-:-:S03]  /*8b90*/  LOP3.LUT R26, R27, 0x1f, RZ, 0xc0, !PT ;  /* 0x0000001f1b1a7812 */ /* 0x002fc600078ec0ff */
[----:B------:R1:W-:Y:S02]  /*8ba0*/  STL [R1+0xa0c], R2 ;  /* 0x000a0c0201007387 */ /* 0x0003e40000100800 */
[----:B------:R-:W-:Y:S01]  /*8bb0*/  IMAD R21, R26, c[0x0][0x18c], RZ ;  /* 0x000063001a157a24 */ /* 0x000fe200078e02ff */
[----:B------:R-:W-:Y:S01]  /*8bc0*/  SHF.L.U64.HI R0, R247, 0x2, R0 ;  /* 0x00000002f7007819 */ /* 0x000fe20000010200 */
[----:B------:R-:W4:Y:S01]  /*8bd0*/  S2R R26, SR_TID.X ;  /* 0x00000000001a7919 */ /* 0x000f220000002100 */
[----:B-1----:R-:W-:-:S03]  /*8be0*/  SHF.L.U64.HI R2, R30, 0x2, R3 ;  /* 0x000000021e027819 */ /* 0x002fc60000010203 */
[----:B------:R-:W3:Y:S04]  /*8bf0*/  LDL.LU R27, [R1+0x128] ;  /* 0x00012800011b7983 */ /* 0x000ee80000300800 */
[----:B------:R-:W3:Y:S01]  /*8c00*/  LDL.LU R30, [R1+0x134] ;  /* 0x00013400011e7983 */ /* 0x000ee20000300800 */
[----:B------:R-:W-:Y:S01]  /*8c10*/  IMAD.U32 R3, RZ, RZ, UR7 ;  /* 0x00000007ff037e24 */ /* 0x000fe2000f8e00ff */
[----:B------:R-:W-:Y:S01]  /*8c20*/  SHF.R.S32.HI R247, RZ, 0x1f, R21 ;  /* 0x0000001ffff77819 */ /* 0x000fe20000011415 */
[----:B------:R-:W-:Y:S01]  /*8c30*/  USHF.R.S32.HI UR6, URZ, 0x1f, UR4 ;  /* 0x0000001f3f067899 */ /* 0x000fe20008011404 */
[----:B------:R4:W-:Y:S02]  /*8c40*/  STL [R1+0xa10], R2 ;  /* 0x000a100201007387 */ /* 0x0009e40000100800 */
[----:B------:R-:W-:-:S02]  /*8c50*/  SHF.L.U64.HI R247, R21, 0x2, R247 ;  /* 0x0000000215f77819 */ /* 0x000fc400000102f7 */
[----:B------:R1:W-:Y:S04]  /*8c60*/  STL [R1+0xa14], R0 ;  /* 0x000a140001007387 */ /* 0x0003e80000100800 */
[----:B------:R-:W-:Y:S01]  /*8c70*/  STL [R1+0xe44], R247 ;  /* 0x000e44f701007387 */ /* 0x000fe20000100800 */
[----:B----4-:R-:W-:-:S03]  /*8c80*/  LOP3.LUT R2, R26, 0x1c, RZ, 0xc0, !PT ;  /* 0x0000001c1a027812 */ /* 0x010fc600078ec0ff */
[----:B------:R-:W-:Y:S01]  /*8c90*/  STL [R1+0xe60], R48 ;  /* 0x000e603001007387 */ /* 0x000fe20000100800 */
[C---:B------:R-:W-:Y:S02]  /*8ca0*/  LOP3.LUT R4, R26.reuse, 0x7, RZ, 0xc0, !PT ;  /* 0x000000071a047812 */ /* 0x040fe400078ec0ff */
[----:B-1----:R-:W-:Y:S01]  /*8cb0*/  LOP3.LUT R0, R26, 0x3, RZ, 0xc0, !PT ;  /* 0x000000031a007812 */ /* 0x002fe200078ec0ff */
[----:B------:R-:W-:Y:S01]  /*8cc0*/  IMAD R3, R3, 0x2, R2 ;  /* 0x0000000203037824 */ /* 0x000fe200078e0202 */
[----:B------:R-:W4:Y:S01]  /*8cd0*/  LDL.LU R23, [R1+0x130] ;  /* 0x0001300001177983 */ /* 0x000f220000300800 */
[----:B------:R-:W-:Y:S02]  /*8ce0*/  IMAD R5, R4, 0x90, RZ ;  /* 0x0000009004057824 */ /* 0x000fe400078e02ff */
[----:B------:R-:W-:Y:S01]  /*8cf0*/  IMAD R0, R0, 0x820, RZ ;  /* 0x0000082000007824 */ /* 0x000fe200078e02ff */
[----:B------:R-:W4:Y:S01]  /*8d00*/  LDL.LU R17, [R1+0x13c] ;  /* 0x00013c0001117983 */ /* 0x000f220000300800 */
[----:B------:R-:W-:-:S03]  /*8d10*/  IMAD.SHL.U32 R2, R26, 0x2, RZ ;  /* 0x000000021a027824 */ /* 0x000fc600078e00ff */
[----:B------:R-:W-:Y:S02]  /*8d20*/  LOP3.LUT R246, R0, R3, RZ, 0x3c, !PT ;  /* 0x0000000300f67212 */ /* 0x000fe400078e3cff */
[----:B------:R-:W-:-:S05]  /*8d30*/  LOP3.LUT R0, R5, 0x30, R2, 0x78, !PT ;  /* 0x0000003005007812 */ /* 0x000fca00078e7802 */
[----:B------:R1:W-:Y:S04]  /*8d40*/  STL [R1+0xa40], R0 ;  /* 0x000a400001007387 */ /* 0x0003e80000100800 */
[----:B------:R-:W4:Y:S04]  /*8d50*/  LDL.LU R20, [R1+0x138] ;  /* 0x0001380001147983 */ /* 0x000f280000300800 */
[----:B------:R-:W4:Y:S01]  /*8d60*/  LDL.LU R31, [R1+0x144] ;  /* 0x00014400011f7983 */ /* 0x000f220000300800 */
[----:B------:R-:W-:Y:S02]  /*8d70*/  USHF.L.U32 UR5, UR4, 0x3, URZ ;  /* 0x0000000304057899 */ /* 0x000fe4000800063f */
[----:B------:R-:W-:Y:S01]  /*8d80*/  USHF.L.U64.HI UR10, UR4, 0x3, UR6 ;  /* 0x00000003040a7899 */ /* 0x000fe20008010206 */
[----:B------:R-:W-:Y:S04]  /*8d90*/  STL [R1+0xa34], R246 ;  /* 0x000a34f601007387 */ /* 0x000fe80000100800 */
[----:B------:R-:W-:Y:S01]  /*8da0*/  STL [R1+0xe48], R246 ;  /* 0x000e48f601007387 */ /* 0x000fe20000100800 */
[----:B--2---:R-:W-:-:S02]  /*8db0*/  LEA R49, P0, R28, UR5, 0x2 ;  /* 0x000000051c317c11 */ /* 0x004fc4000f8010ff */
[----:B------:R-:W-:Y:S02]  /*8dc0*/  SHF.R.S32.HI R55, RZ, 0x1f, R28 ;  /* 0x0000001fff377819 */ /* 0x000fe4000001141c */
[C---:B---3--:R-:W-:Y:S01]  /*8dd0*/  LEA R50, P1, R29.reuse, UR5, 0x2 ;  /* 0x000000051d327c11 */ /* 0x048fe2000f8210ff */
[----:B------:R-:W-:Y:S01]  /*8de0*/  STL [R1+0xe64], R49 ;  /* 0x000e643101007387 */ /* 0x000fe20000100800 */
[----:B------:R-:W-:Y:S02]  /*8df0*/  SHF.R.S32.HI R59, RZ, 0x1f, R29 ;  /* 0x0000001fff3b7819 */ /* 0x000fe4000001141d */
[----:B------:R-:W-:Y:S01]  /*8e00*/  LEA.HI.X R55, R28, UR10, R55, 0x2, P0 ;  /* 0x0000000a1c377c11 */ /* 0x000fe200080f1437 */
[----:B------:R-:W-:Y:S01]  /*8e10*/  STL [R1+0xe5c], R50 ;  /* 0x000e5c3201007387 */ /* 0x000fe20000100800 */
[----:B------:R-:W-:Y:S02]  /*8e20*/  LEA.HI.X R59, R29, UR10, R59, 0x2, P1 ;  /* 0x0000000a1d3b7c11 */ /* 0x000fe400088f143b */
[----:B------:R-:W-:-:S02]  /*8e30*/  LEA R51, P2, R27, UR5, 0x2 ;  /* 0x000000051b337c11 */ /* 0x000fc4000f8410ff */
[----:B------:R-:W-:-:S03]  /*8e40*/  SHF.R.S32.HI R61, RZ, 0x1f, R27 ;  /* 0x0000001fff3d7819 */ /* 0x000fc6000001141b */
[----:B------:R-:W-:Y:S01]  /*8e50*/  STL [R1+0xe68], R51 ;  /* 0x000e683301007387 */ /* 0x000fe20000100800 */
[----:B------:R-:W-:-:S03]  /*8e60*/  LEA.HI.X R61, R27, UR10, R61, 0x2, P2 ;  /* 0x0000000a1b3d7c11 */ /* 0x000fc600090f143d */
[----:B------:R-:W2:Y:S04]  /*8e70*/  LDL.LU R24, [R1+0x140] ;  /* 0x0001400001187983 */ /* 0x000ea80000300800 */
[----:B------:R-:W3:Y:S01]  /*8e80*/  LDL.LU R25, [R1+0x14c] ;  /* 0x00014c0001197983 */ /* 0x000ee20000300800 */
[----:B------:R-:W-:-:S03]  /*8e90*/  SHF.R.S32.HI R63, RZ, 0x1f, R30 ;  /* 0x0000001fff3f7819 */ /* 0x000fc6000001141e */
[----:B------:R-:W3:Y:S01]  /*8ea0*/  LDL.LU R21, [R1+0x148] ;  /* 0x0001480001157983 */ /* 0x000ee20000300800 */
[----:B------:R-:W-:-:S03]  /*8eb0*/  LEA R52, P3, R30, UR5, 0x2 ;  /* 0x000000051e347c11 */ /* 0x000fc6000f8610ff */
[----:B------:R-:W3:Y:S04]  /*8ec0*/  LDL.LU R26, [R1+0x154] ;  /* 0x00015400011a7983 */ /* 0x000ee80000300800 */
[----:B------:R-:W-:Y:S04]  /*8ed0*/  STL [R1+0xe54], R55 ;  /* 0x000e543701007387 */ /* 0x000fe80000100800 */
[----:B------:R-:W-:Y:S01]  /*8ee0*/  STL [R1+0xe50], R59 ;  /* 0x000e503b01007387 */ /* 0x000fe20000100800 */
[----:B------:R-:W-:-:S03]  /*8ef0*/  LEA.HI.X R63, R30, UR10, R63, 0x2, P3 ;  /* 0x0000000a1e3f7c11 */ /* 0x000fc600098f143f */
[----:B------:R-:W-:Y:S04]  /*8f00*/  STL [R1+0xe58], R61 ;  /* 0x000e583d01007387 */ /* 0x000fe80000100800 */
[----:B------:R-:W3:Y:S04]  /*8f10*/  LDL.LU R28, [R1+0x150] ;  /* 0x00015000011c7983 */ /* 0x000ee80000300800 */
[----:B------:R-:W3:Y:S04]  /*8f20*/  LDL.LU R29, [R1+0x15c] ;  /* 0x00015c00011d7983 */ /* 0x000ee80000300800 */
[----:B------:R-:W3:Y:S04]  /*8f30*/  LDL.LU R27, [R1+0x158] ;  /* 0x00015800011b7983 */ /* 0x000ee80000300800 */
[----:B------:R-:W3:Y:S01]  /*8f40*/  LDL.LU R30, [R1+0x160] ;  /* 0x00016000011e7983 */ /* 0x000ee20000300800 */
[----:B----4-:R-:W-:-:S02]  /*8f50*/  SHF.R.S32.HI R111, RZ, 0x1f, R31 ;  /* 0x0000001fff6f7819 */ /* 0x010fc4000001141f */
[C---:B------:R-:W-:Y:S01]  /*8f60*/  LEA R60, P3, R31.reuse, UR5, 0x2 ;  /* 0x000000051f3c7c11 */ /* 0x040fe2000f8610ff */
[----:B------:R-:W-:Y:S03]  /*8f70*/  STL [R1+0xe4c], R63 ;  /* 0x000e4c3f01007387 */ /* 0x000fe60000100800 */
[----:B------:R-:W-:Y:S02]  /*8f80*/  LEA.HI.X R111, R31, UR10, R111, 0x2, P3 ;  /* 0x0000000a1f6f7c11 */ /* 0x000fe400098f146f */
[----:B------:R-:W4:Y:S01]  /*8f90*/  LDL.LU R31, [R1+0x164] ;  /* 0x00016400011f7983 */ /* 0x000f220000300800 */
[----:B------:R-:W-:Y:S02]  /*8fa0*/  SHF.R.S32.HI R93, RZ, 0x1f, R23 ;  /* 0x0000001fff5d7819 */ /* 0x000fe40000011417 */
[----:B------:R-:W-:Y:S01]  /*8fb0*/  LEA R53, P0, R23, UR5, 0x2 ;  /* 0x0000000517357c11 */ /* 0x000fe2000f8010ff */
[----:B------:R-:W4:Y:S01]  /*8fc0*/  LDL.LU R19, [R1+0x168] ;  /* 0x0001680001137983 */ /* 0x000f220000300800 */
[----:B------:R-:W-:-:S02]  /*8fd0*/  SHF.R.S32.HI R95, RZ, 0x1f, R17 ;  /* 0x0000001fff5f7819 */ /* 0x000fc40000011411 */
[----:B------:R-:W-:Y:S01]  /*8fe0*/  LEA R54, P1, R17, UR5, 0x2 ;  /* 0x0000000511367c11 */ /* 0x000fe2000f8210ff */
[----:B------:R-:W4:Y:S01]  /*8ff0*/  LDL.LU R16, [R1+0x16c] ;  /* 0x00016c0001107983 */ /* 0x000f220000300800 */
[----:B------:R-:W-:Y:S02]  /*9000*/  SHF.R.S32.HI R109, RZ, 0x1f, R20 ;  /* 0x0000001fff6d7819 */ /* 0x000fe40000011414 */
[C---:B------:R-:W-:Y:S01]  /*9010*/  LEA R58, P2, R20.reuse, UR5, 0x2 ;  /* 0x00000005143a7c11 */ /* 0x040fe2000f8410ff */
[----:B------:R-:W4:Y:S01]  /*9020*/  LDL.LU R22, [R1+0x180] ;  /* 0x0001800001167983 */ /* 0x000f220000300800 */
[----:B------:R-:W-:Y:S02]  /*9030*/  LEA.HI.X R93, R23, UR10, R93, 0x2, P0 ;  /* 0x0000000a175d7c11 */ /* 0x000fe400080f145d */
[----:B------:R-:W-:Y:S01]  /*9040*/  LEA.HI.X R95, R17, UR10, R95, 0x2, P1 ;  /* 0x0000000a115f7c11 */ /* 0x000fe200088f145f */
[----:B------:R-:W4:Y:S01]  /*9050*/  LDL.LU R23, [R1+0x184] ;  /* 0x0001840001177983 */ /* 0x000f220000300800 */
[----:B------:R-:W-:-:S03]  /*9060*/  LEA.HI.X R109, R20, UR10, R109, 0x2, P2 ;  /* 0x0000000a146d7c11 */ /* 0x000fc600090f146d */
[----:B------:R-:W4:Y:S04]  /*9070*/  LDL.LU R17, [R1+0x188] ;  /* 0x0001880001117983 */ /* 0x000f280000300800 */
[----:B------:R-:W4:Y:S01]  /*9080*/  LDL.LU R20, [R1+0x18c] ;  /* 0x00018c0001147983 */ /* 0x000f220000300800 */
[----:B--2---:R-:W-:Y:S02]  /*9090*/  SHF.R.S32.HI R125, RZ, 0x1f, R24 ;  /* 0x0000001fff7d7819 */ /* 0x004fe40000011418 */
[----:B------:R-:W-:Y:S02]  /*90a0*/  LEA R62, P0, R24, UR5, 0x2 ;  /* 0x00000005183e7c11 */ /* 0x000fe4000f8010ff */
[----:B---3--:R-:W-:Y:S02]  /*90b0*/  SHF.R.S32.HI R127, RZ, 0x1f, R25 ;  /* 0x0000001fff7f7819 */ /* 0x008fe40000011419 */
[----:B------:R-:W-:-:S02]  /*90c0*/  LEA R92, P1, R25, UR5, 0x2 ;  /* 0x00000005195c7c11 */ /* 0x000fc4000f8210ff */
[----:B------:R-:W-:Y:S02]  /*90d0*/  LEA.HI.X R125, R24, UR10, R125, 0x2, P0 ;  /* 0x0000000a187d7c11 */ /* 0x000fe400080f147d */
[----:B------:R-:W-:Y:S01]  /*90e0*/  SHF.R.S32.HI R175, RZ, 0x1f, R26 ;  /* 0x0000001fffaf7819 */ /* 0x000fe2000001141a */
[----:B------:R-:W2:Y:S01]  /*90f0*/  LDL.LU R24, [R1+0x190] ;  /* 0x0001900001187983 */ /* 0x000ea20000300800 */
[----:B------:R-:W-:Y:S02]  /*9100*/  LEA R108, P3, R26, UR5, 0x2 ;  /* 0x000000051a6c7c11 */ /* 0x000fe4000f8610ff */
[----:B------:R-:W-:Y:S02]  /*9110*/  SHF.R.S32.HI R173, RZ, 0x1f, R21 ;  /* 0x0000001fffad7819 */ /* 0x000fe40000011415 */
[----:B------:R-:W-:Y:S02]  /*9120*/  LEA R94, P2, R21, UR5, 0x2 ;  /* 0x00000005155e7c11 */ /* 0x000fe4000f8410ff */
[----:B------:R-:W-:-:S02]  /*9130*/  LEA.HI.X R127, R25, UR10, R127, 0x2, P1 ;  /* 0x0000000a197f7c11 */ /* 0x000fc400088f147f */
[----:B------:R-:W-:Y:S01]  /*9140*/  LEA.HI.X R175, R26, UR10, R175, 0x2, P3 ;  /* 0x0000000a1aaf7c11 */ /* 0x000fe200098f14af */
[----:B------:R-:W3:Y:S01]  /*9150*/  LDL.LU R25, [R1+0x194] ;  /* 0x0001940001197983 */ /* 0x000ee20000300800 */
[----:B------:R-:W-:-:S03]  /*9160*/  LEA.HI.X R173, R21, UR10, R173, 0x2, P2 ;  /* 0x0000000a15ad7c11 */ /* 0x000fc600090f14ad */
[----:B------:R-:W3:Y:S01]  /*9170*/  LDL.LU R21, [R1+0x198] ;  /* 0x0001980001157983 */ /* 0x000ee20000300800 */
[----:B------:R-:W-:Y:S02]  /*9180*/  SHF.R.S32.HI R189, RZ, 0x1f, R28 ;  /* 0x0000001fffbd7819 */ /* 0x000fe4000001141c */
[----:B------:R-:W-:Y:S01]  /*9190*/  LEA R110, P0, R28, UR5, 0x2 ;  /* 0x000000051c6e7c11 */ /* 0x000fe2000f8010ff */
[----:B------:R-:W3:Y:S01]  /*91a0*/  LDL.LU R26, [R1+0x19c] ;  /* 0x00019c00011a7983 */ /* 0x000ee20000300800 */
[----:B------:R-:W-:Y:S02]  /*91b0*/  SHF.R.S32.HI R191, RZ, 0x1f, R29 ;  /* 0x0000001fffbf7819 */ /* 0x000fe4000001141d */
[----:B------:R-:W-:Y:S02]  /*91c0*/  LEA R124, P1, R29, UR5, 0x2 ;  /* 0x000000051d7c7c11 */ /* 0x000fe4000f8210ff */
[----:B------:R-:W-:Y:S02]  /*91d0*/  SHF.R.S32.HI R199, RZ, 0x1f, R30 ;  /* 0x0000001fffc77819 */ /* 0x000fe4000001141e */
[----:B------:R-:W-:-:S02]  /*91e0*/  LEA R172, P3, R30, UR5, 0x2 ;  /* 0x000000051eac7c11 */ /* 0x000fc4000f8610ff */
[----:B------:R-:W-:Y:S02]  /*91f0*/  SHF.R.S32.HI R197, RZ, 0x1f, R27 ;  /* 0x0000001fffc57819 */ /* 0x000fe4000001141b */
[----:B------:R-:W-:Y:S02]  /*9200*/  LEA.HI.X R199, R30, UR10, R199, 0x2, P3 ;  /* 0x0000000a1ec77c11 */ /* 0x000fe400098f14c7 */
[----:B------:R-:W1:Y:S01]  /*9210*/  LDL.LU R30, [R1+0x1a0] ;  /* 0x0001a000011e7983 */ /* 0x000e620000300800 */
[----:B------:R-:W-:Y:S02]  /*9220*/  LEA R126, P2, R27, UR5, 0x2 ;  /* 0x000000051b7e7c11 */ /* 0x000fe4000f8410ff */
[----:B------:R-:W-:Y:S02]  /*9230*/  LEA.HI.X R189, R28, UR10, R189, 0x2, P0 ;  /* 0x0000000a1cbd7c11 */ /* 0x000fe400080f14bd */
[----:B----4-:R-:W-:Y:S01]  /*9240*/  SHF.R.S32.HI R205, RZ, 0x1f, R31 ;  /* 0x0000001fffcd7819 */ /* 0x010fe2000001141f */
[----:B------:R-:W4:Y:S01]  /*9250*/  LDL.LU R28, [R1+0x1a4] ;  /* 0x0001a400011c7983 */ /* 0x000f220000300800 */
[----:B------:R-:W-:-:S02]  /*9260*/  LEA R174, P0, R31, UR5, 0x2 ;  /* 0x000000051fae7c11 */ /* 0x000fc4000f8010ff */
[----:B------:R-:W-:Y:S02]  /*9270*/  LEA.HI.X R191, R29, UR10, R191, 0x2, P1 ;  /* 0x0000000a1dbf7c11 */ /* 0x000fe400088f14bf */
[----:B------:R-:W-:Y:S01]  /*9280*/  LEA.HI.X R197, R27, UR10, R197, 0x2, P2 ;  /* 0x0000000a1bc57c11 */ /* 0x000fe200090f14c5 */
[----:B------:R-:W4:Y:S01]  /*9290*/  LDL.LU R29, [R1+0x1a8] ;  /* 0x0001a800011d7983 */ /* 0x000f220000300800 */
[----:B------:R-:W-:-:S03]  /*92a0*/  LEA.HI.X R205, R31, UR10, R205, 0x2, P0 ;  /* 0x0000000a1fcd7c11 */ /* 0x000fc600080f14cd */
[----:B------:R-:W4:Y:S04]  /*92b0*/  LDL.LU R27, [R1+0x1ac] ;  /* 0x0001ac00011b7983 */ /* 0x000f280000300800 */
[----:B------:R-:W4:Y:S01]  /*92c0*/  LDL.LU R31, [R1+0x1f0] ;  /* 0x0001f000011f7983 */ /* 0x000f220000300800 */
[----:B------:R-:W-:Y:S02]  /*92d0*/  SHF.R.S32.HI R207, RZ, 0x1f, R19 ;  /* 0x0000001fffcf7819 */ /* 0x000fe40000011413 */
[----:B------:R-:W-:Y:S02]  /*92e0*/  LEA R188, P1, R19, UR5, 0x2 ;  /* 0x0000000513bc7c11 */ /* 0x000fe4000f8210ff */
[----:B------:R-:W-:Y:S02]  /*92f0*/  SHF.R.S32.HI R213, RZ, 0x1f, R16 ;  /* 0x0000001fffd57819 */ /* 0x000fe40000011410 */
[----:B------:R-:W-:-:S02]  /*9300*/  LEA R190, P2, R16, UR5, 0x2 ;  /* 0x0000000510be7c11 */ /* 0x000fc4000f8410ff */
[----:B------:R-:W-:Y:S02]  /*9310*/  SHF.R.S32.HI R221, RZ, 0x1f, R23 ;  /* 0x0000001fffdd7819 */ /* 0x000fe40000011417 */
[----:B------:R-:W-:Y:S02]  /*9320*/  LEA R198, P0, R23, UR5, 0x2 ;  /* 0x0000000517c67c11 */ /* 0x000fe4000f8010ff */
[----:B------:R-:W-:Y:S02]  /*9330*/  SHF.R.S32.HI R215, RZ, 0x1f, R22 ;  /* 0x0000001fffd77819 */ /* 0x000fe40000011416 */
[----:B------:R-:W-:Y:S02]  /*9340*/  LEA R196, P3, R22, UR5, 0x2 ;  /* 0x0000000516c47c11 */ /* 0x000fe4000f8610ff */
[----:B------:R-:W-:Y:S02]  /*9350*/  LEA.HI.X R207, R19, UR10, R207, 0x2, P1 ;  /* 0x0000000a13cf7c11 */ /* 0x000fe400088f14cf */
[----:B------:R-:W-:-:S02]  /*9360*/  LEA.HI.X R213, R16, UR10, R213, 0x2, P2 ;  /* 0x0000000a10d57c11 */ /* 0x000fc400090f14d5 */
[----:B------:R-:W-:Y:S02]  /*9370*/  SHF.R.S32.HI R223, RZ, 0x1f, R17 ;  /* 0x0000001fffdf7819 */ /* 0x000fe40000011411 */
[----:B------:R-:W-:Y:S02]  /*9380*/  LEA R204, P1, R17, UR5, 0x2 ;  /* 0x0000000511cc7c11 */ /* 0x000fe4000f8210ff */
[----:B------:R-:W-:Y:S02]  /*9390*/  LEA.HI.X R221, R23, UR10, R221, 0x2, P0 ;  /* 0x0000000a17dd7c11 */ /* 0x000fe400080f14dd */
[----:B------:R-:W-:Y:S02]  /*93a0*/  LEA.HI.X R215, R22, UR10, R215, 0x2, P3 ;  /* 0x0000000a16d77c11 */ /* 0x000fe400098f14d7 */
[----:B------:R-:W-:Y:S02]  /*93b0*/  SHF.R.S32.HI R237, RZ, 0x1f, R20 ;  /* 0x0000001fffed7819 */ /* 0x000fe40000011414 */
[----:B------:R-:W-:-:S02]  /*93c0*/  LEA R206, P2, R20, UR5, 0x2 ;  /* 0x0000000514ce7c11 */ /* 0x000fc4000f8410ff */
[----:B------:R-:W-:Y:S02]  /*93d0*/  LEA.HI.X R223, R17, UR10, R223, 0x2, P1 ;  /* 0x0000000a11df7c11 */ /* 0x000fe400088f14df */
[----:B------:R-:W-:Y:S02]  /*93e0*/  LEA.HI.X R237, R20, UR10, R237, 0x2, P2 ;  /* 0x0000000a14ed7c11 */ /* 0x000fe400090f14ed */
[----:B--2---:R-:W-:Y:S02]  /*93f0*/  SHF.R.S32.HI R239, RZ, 0x1f, R24 ;  /* 0x0000001fffef7819 */ /* 0x004fe40000011418 */
[----:B------:R-:W-:Y:S02]  /*9400*/  LEA R212, P3, R24, UR5, 0x2 ;  /* 0x0000000518d47c11 */ /* 0x000fe4000f8610ff */
[----:B---3--:R-:W-:Y:S02]  /*9410*/  SHF.R.S32.HI R4, RZ, 0x1f, R25 ;  /* 0x0000001fff047819 */ /* 0x008fe40000011419 */
[----:B------:R-:W-:-:S02]  /*9420*/  LEA R214, P0, R25, UR5, 0x2 ;  /* 0x0000000519d67c11 */ /* 0x000fc4000f8010ff */
[----:B------:R-:W-:Y:S02]  /*9430*/  SHF.R.S32.HI R3, RZ, 0x1f, R21 ;  /* 0x0000001fff037819 */ /* 0x000fe40000011415 */
[----:B------:R-:W-:Y:S02]  /*9440*/  LEA R220, P1, R21, UR5, 0x2 ;  /* 0x0000000515dc7c11 */ /* 0x000fe4000f8210ff */
[----:B------:R-:W-:Y:S02]  /*9450*/  LEA.HI.X R4, R25, UR10, R4, 0x2, P0 ;  /* 0x0000000a19047c11 */ /* 0x000fe400080f1404 */
[----:B------:R-:W-:Y:S02]  /*9460*/  LEA.HI.X R239, R24, UR10, R239, 0x2, P3 ;  /* 0x0000000a18ef7c11 */ /* 0x000fe400098f14ef */
[----:B------:R-:W-:Y:S02]  /*9470*/  SHF.R.S32.HI R2, RZ, 0x1f, R26 ;  /* 0x0000001fff027819 */ /* 0x000fe4000001141a */
[----:B------:R-:W-:Y:S01]  /*9480*/  LEA R222, P2, R26, UR5, 0x2 ;  /* 0x000000051ade7c11 */ /* 0x000fe2000f8410ff */
[----:B------:R4:W-:Y:S01]  /*9490*/  STL [R1+0x4], R4 ;  /* 0x0000040401007387 */ /* 0x0009e20000100800 */
[----:B------:R-:W-:-:S02]  /*94a0*/  LEA.HI.X R3, R21, UR10, R3, 0x2, P1 ;  /* 0x0000000a15037c11 */ /* 0x000fc400088f1403 */
[----:B------:R-:W-:Y:S02]  /*94b0*/  LEA.HI.X R2, R26, UR10, R2, 0x2, P2 ;  /* 0x0000000a1a027c11 */ /* 0x000fe400090f1402 */
[----:B-1----:R-:W-:Y:S02]  /*94c0*/  SHF.R.S32.HI R0, RZ, 0x1f, R30 ;  /* 0x0000001fff007819 */ /* 0x002fe4000001141e */
[C---:B------:R-:W-:Y:S01]  /*94d0*/  LEA R236, P3, R30.reuse, UR5, 0x2 ;  /* 0x000000051eec7c11 */ /* 0x040fe2000f8610ff */
[----:B------:R1:W-:Y:S03]  /*94e0*/  STL [R1+0xc], R3 ;  /* 0x00000c0301007387 */ /* 0x0003e60000100800 */
[----:B------:R-:W-:Y:S02]  /*94f0*/  LEA.HI.X R0, R30, UR10, R0, 0x2, P3 ;  /* 0x0000000a1e007c11 */ /* 0x000fe400098f1400 */
[----:B----4-:R-:W-:-:S02]  /*9500*/  SHF.R.S32.HI R4, RZ, 0x1f, R28 ;  /* 0x0000001fff047819 */ /* 0x010fc4000001141c */
[C---:B------:R-:W-:Y:S02]  /*9510*/  LEA R238, P0, R28.reuse, UR5, 0x2 ;  /* 0x000000051cee7c11 */ /* 0x040fe4000f8010ff */
[----:B------:R-:W-:Y:S01]  /*9520*/  LEA R7, P1, R29, UR5, 0x2 ;  /* 0x000000051d077c11 */ /* 0x000fe2000f8210ff */
[----:B------:R2:W-:Y:S01]  /*9530*/  STL [R1+0x74], R2 ;  /* 0x0000740201007387 */ /* 0x0005e20000100800 */
[----:B------:R-:W-:Y:S02]  /*9540*/  LEA.HI.X R4, R28, UR10, R4, 0x2, P0 ;  /* 0x0000000a1c047c11 */ /* 0x000fe400080f1404 */
[----:B------:R-:W-:Y:S01]  /*9550*/  LEA R6, P2, R27, UR5, 0x2 ;  /* 0x000000051b067c11 */ /* 0x000fe2000f8410ff */
[----:B------:R3:W-:Y:S01]  /*9560*/  STL [R1+0x78], R0 ;  /* 0x0000780001007387 */ /* 0x0007e20000100800 */
[----:B------:R-:W-:-:S03]  /*9570*/  LEA R5, P3, R31, UR5, 0x2 ;  /* 0x000000051f057c11 */ /* 0x000fc6000f8610ff */
[----:B------:R-:W-:Y:S04]  /*9580*/  STL [R1], R7 ;  /* 0x0000000701007387 */ /* 0x000fe80000100800 */
[----:B------:R-:W-:Y:S04]  /*9590*/  STL [R1+0x8], R6 ;  /* 0x0000080601007387 */ /* 0x000fe80000100800 */
[----:B------:R2:W-:Y:S04]  /*95a0*/  STL [R1+0x70], R5 ;  /* 0x0000700501007387 */ /* 0x0005e80000100800 */
[----:B------:R1:W-:Y:S04]  /*95b0*/  STL [R1+0x7c], R4 ;  /* 0x00007c0401007387 */ /* 0x0003e80000100800 */
[----:B------:R-:W4:Y:S04]  /*95c0*/  LDL R51, [R1+0xa18] ;  /* 0x000a180001337983 */ /* 0x000f280000100800 */
[----:B------:R-:W4:Y:S04]  /*95d0*/  LDL R49, [R1+0xa1c] ;  /* 0x000a1c0001317983 */ /* 0x000f280000100800 */
[----:B------:R-:W4:Y:S04]  /*95e0*/  LDL R48, [R1+0xa20] ;  /* 0x000a200001307983 */ /* 0x000f280000100800 */
[----:B------:R-:W4:Y:S01]  /*95f0*/  LDL R50, [R1+0xa24] ;  /* 0x000a240001327983 */ /* 0x000f220000100800 */
[----:B-1----:R-:W-:Y:S01]  /*9600*/  SHF.R.S32.HI R3, RZ, 0x1f, R29 ;  /* 0x0000001fff037819 */ /* 0x002fe2000001141d */
[----:B------:R-:W-:Y:S01]  /*9610*/  IMAD.MOV.U32 R30, RZ, RZ, c[0x0][0x188] ;  /* 0x00006200ff1e7624 */ /* 0x000fe200078e00ff */
[----:B--2---:R-:W-:-:S02]  /*9620*/  SHF.R.S32.HI R2, RZ, 0x1f, R27 ;  /* 0x0000001fff027819 */ /* 0x004fc4000001141b */
[----:B------:R-:W-:Y:S01]  /*9630*/  LEA.HI.X R246, R29, UR10, R3, 0x2, P1 ;  /* 0x0000000a1df67c11 */ /* 0x000fe200088f1403 */
[C---:B------:R-:W-:Y:S01]  /*9640*/  IMAD R29, R30.reuse, 0x1f, RZ ;  /* 0x0000001f1e1d7824 */ /* 0x040fe200078e02ff */
[----:B---3--:R-:W-:Y:S02]  /*9650*/  SHF.R.S32.HI R0, RZ, 0x1f, R31 ;  /* 0x0000001fff007819 */ /* 0x008fe4000001141f */
[----:B------:R-:W-:Y:S01]  /*9660*/  LEA.HI.X R247, R27, UR10, R2, 0x2, P2 ;  /* 0x0000000a1bf77c11 */ /* 0x000fe200090f1402 */
[----:B------:R-:W-:Y:S01]  /*9670*/  IMAD.MOV.U32 R27, RZ, RZ, c[0x0][0x180] ;  /* 0x00006000ff1b7624 */ /* 0x000fe200078e00ff */
[----:B------:R-:W-:Y:S01]  /*9680*/  LEA.HI.X R252, R31, UR10, R0, 0x2, P3 ;  /* 0x0000000a1ffc7c11 */ /* 0x000fe200098f1400 */
[----:B------:R-:W-:Y:S01]  /*9690*/  IMAD.MOV.U32 R31, RZ, RZ, c[0x0][0x188] ;  /* 0x00006200ff1f7624 */ /* 0x000fe200078e00ff */
[----:B------:R-:W-:Y:S01]  /*96a0*/  SHF.R.S32.HI R0, RZ, 0x1f, R29 ;  /* 0x0000001fff007819 */ /* 0x000fe2000001141d */
[----:B------:R-:W-:Y:S01]  /*96b0*/  IMAD R30, R30, 0x1e, RZ ;  /* 0x0000001e1e1e7824 */ /* 0x000fe200078e02ff */
[----:B------:R-:W-:Y:S01]  /*96c0*/  IADD3 R27, R27, -0x40, RZ ;  /* 0xffffffc01b1b7810 */ /* 0x000fe20007ffe0ff */
[C---:B------:R-:W-:Y:S01]  /*96d0*/  IMAD.SHL.U32 R32, R29.reuse, 0x4, RZ ;  /* 0x000000041d207824 */ /* 0x040fe200078e00ff */
[----:B------:R-:W-:Y:S01]  /*96e0*/  SHF.L.U64.HI R0, R29, 0x2, R0 ;  /* 0x000000021d007819 */ /* 0x000fe20000010200 */
[----:B------:R-:W-:Y:S01]  /*96f0*/  IMAD R29, R31, 0x1c, RZ ;  /* 0x0000001c1f1d7824 */ /* 0x000fe200078e02ff */
[----:B------:R-:W-:Y:S01]  /*9700*/  SHF.R.S32.HI R2, RZ, 0x1f, R30 ;  /* 0x0000001fff027819 */ /* 0x000fe2000001141e */
[----:B------:R-:W-:-:S02]  /*9710*/  IMAD.MOV.U32 R245, RZ, RZ, R27 ;  /* 0x000000fffff57224 */ /* 0x000fc400078e001b */
[C---:B------:R-:W-:Y:S01]  /*9720*/  IMAD R27, R31.reuse, 0x1d, RZ ;  /* 0x0000001d1f1b7824 */ /* 0x040fe200078e02ff */
[C---:B------:R-:W-:Y:S01]  /*9730*/  SHF.L.U64.HI R2, R30.reuse, 0x2, R2 ;  /* 0x000000021e027819 */ /* 0x040fe20000010202 */
[----:B------:R-:W-:Y:S01]  /*9740*/  IMAD.SHL.U32 R33, R30, 0x4, RZ ;  /* 0x000000041e217824 */ /* 0x000fe200078e00ff */
[----:B------:R-:W-:Y:S01]  /*9750*/  SHF.R.S32.HI R5, RZ, 0x1f, R29 ;  /* 0x0000001fff057819 */ /* 0x000fe2000001141d */
[----:B------:R-:W-:Y:S02]  /*9760*/  IMAD.MOV.U32 R30, RZ, RZ, c[0x0][0x188] ;  /* 0x00006200ff1e7624 */ /* 0x000fe400078e00ff */
[----:B------:R-:W-:Y:S01]  /*9770*/  IMAD R31, R31, 0x1b, RZ ;  /* 0x0000001b1f1f7824 */ /* 0x000fe200078e02ff */
[C---:B------:R-:W-:Y:S01]  /*9780*/  SHF.L.U64.HI R5, R29.reuse, 0x2, R5 ;  /* 0x000000021d057819 */ /* 0x040fe20000010205 */
[----:B------:R-:W-:Y:S01]  /*9790*/  IMAD.SHL.U32 R35, R29, 0x4, RZ ;  /* 0x000000041d237824 */ /* 0x000fe200078e00ff */
[----:B------:R-:W-:Y:S01]  /*97a0*/  SHF.R.S32.HI R4, RZ, 0x1f, R27 ;  /* 0x0000001fff047819 */ /* 0x000fe2000001141b */
[C---:B------:R-:W-:Y:S01]  /*97b0*/  IMAD R29, R30.reuse, 0x19, RZ ;  /* 0x000000191e1d7824 */ /* 0x040fe200078e02ff */
[----:B------:R-:W-:Y:S01]  /*97c0*/  SHF.R.S32.HI R6, RZ, 0x1f, R31 ;  /* 0x0000001fff067819 */ /* 0x000fe2000001141f */
[C---:B------:R-:W-:Y:S01]  /*97d0*/  IMAD.SHL.U32 R34, R27.reuse, 0x4, RZ ;  /* 0x000000041b227824 */ /* 0x040fe200078e00ff */
[----:B------:R-:W-:Y:S01]  /*97e0*/  SHF.L.U64.HI R4, R27, 0x2, R4 ;  /* 0x000000021b047819 */ /* 0x000fe20000010204 */
[----:B------:R-:W-:Y:S01]  /*97f0*/  IMAD R27, R30, 0x1a, RZ ;  /* 0x0000001a1e1b7824 */ /* 0x000fe200078e02ff */
[C---:B------:R-:W-:Y:S01]  /*9800*/  SHF.L.U64.HI R6, R31.reuse, 0x2, R6 ;  /* 0x000000021f067819 */ /* 0x040fe20000010206 */
[----:B------:R-:W-:Y:S01]  /*9810*/  IMAD.SHL.U32 R36, R31, 0x4, RZ ;  /* 0x000000041f247824 */ /* 0x000fe200078e00ff */
[----:B------:R-:W-:Y:S01]  /*9820*/  SHF.R.S32.HI R8, RZ, 0x1f, R29 ;  /* 0x0000001fff087819 */ /* 0x000fe2000001141d */
[----:B------:R-:W-:-:S02]  /*9830*/  IMAD.MOV.U32 R31, RZ, RZ, c[0x0][0x188] ;  /* 0x00006200ff1f7624 */ /* 0x000fc400078e00ff */
[----:B------:R-:W-:Y:S01]  /*9840*/  IMAD R30, R30, 0x18, RZ ;  /* 0x000000181e1e7824 */ /* 0x000fe200078e02ff */
[C---:B------:R-:W-:Y:S01]  /*9850*/  SHF.L.U64.HI R8, R29.reuse, 0x2, R8 ;  /* 0x000000021d087819 */ /* 0x040fe20000010208 */
[----:B------:R-:W-:Y:S01]  /*9860*/  IMAD.SHL.U32 R38, R29, 0x4, RZ ;  /* 0x000000041d267824 */ /* 0x000fe200078e00ff */
[----:B------:R-:W-:Y:S01]  /*9870*/  SHF.R.S32.HI R7, RZ, 0x1f, R27 ;  /* 0x0000001fff077819 */ /* 0x000fe2000001141b */
[----:B------:R-:W-:Y:S01]  /*9880*/  IMAD R29, R31, 0x16, RZ ;  /* 0x000000161f1d7824 */ /* 0x000fe200078e02ff */
        /* <DEDUP_REMOVED lines=25> */
[----:B------:R-:W-:Y:S01]  /*9a20*/  IMAD.SHL.U32 R29, R31, 0x10, RZ ;  /* 0x000000101f1d7824 */ /* 0x000fe200078e00ff */
        /* <DEDUP_REMOVED lines=23> */
[----:B------:R-:W-:Y:S02]  /*9ba0*/  IMAD.SHL.U32 R244, R29, 0x4, RZ ;  /* 0x000000041df47824 */ /* 0x000fe400078e00ff */
[----:B------:R-:W-:Y:S01]  /*9bb0*/  IMAD R29, R31, 0xa, RZ ;  /* 0x0000000a1f1d7824 */ /* 0x000fe200078e02ff */
[----:B------:R-:W-:Y:S02]  /*9bc0*/  SHF.R.S32.HI R21, RZ, 0x1f, R30 ;  /* 0x0000001fff157819 */ /* 0x000fe4000001141e */
[----:B------:R-:W-:Y:S02]  /*9bd0*/  SHF.R.S32.HI R19, RZ, 0x1f, R27 ;  /* 0x0000001fff137819 */ /* 0x000fe4000001141b */
[----:B------:R-:W-:Y:S01]  /*9be0*/  SHF.L.U64.HI R21, R30, 0x2, R21 ;  /* 0x000000021e157819 */ /* 0x000fe20000010215 */
[----:B------:R-:W-:Y:S01]  /*9bf0*/  IMAD.MOV.U32 R30, RZ, RZ, c[0x0][0x188] ;  /* 0x00006200ff1e7624 */ /* 0x000fe200078e00ff */
[----:B------:R-:W-:Y:S01]  /*9c00*/  SHF.R.S32.HI R23, RZ, 0x1f, R29 ;  /* 0x0000001fff177819 */ /* 0x000fe2000001141d */
[C---:B------:R-:W-:Y:S01]  /*9c10*/  IMAD.SHL.U32 R57, R27.reuse, 0x4, RZ ;  /* 0x000000041b397824 */ /* 0x040fe200078e00ff */
[----:B------:R-:W-:Y:S01]  /*9c20*/  SHF.L.U64.HI R19, R27, 0x2, R19 ;  /* 0x000000021b137819 */ /* 0x000fe20000010213 */
[----:B------:R-:W-:Y:S01]  /*9c30*/  IMAD R27, R31, 0xb, RZ ;  /* 0x0000000b1f1b7824 */ /* 0x000fe200078e02ff */
[----:B------:R-:W-:Y:S01]  /*9c40*/  SHF.L.U64.HI R23, R29, 0x2, R23 ;  /* 0x000000021d177819 */ /* 0x000fe20000010217 */
[----:B------:R-:W-:-:S02]  /*9c50*/  IMAD R31, R30, 0x9, RZ ;  /* 0x000000091e1f7824 */ /* 0x000fc400078e02ff */
[C---:B------:R-:W-:Y:S01]  /*9c60*/  IMAD R29, R30.reuse, 0x7, RZ ;  /* 0x000000071e1d7824 */ /* 0x040fe200078e02ff */
[----:B------:R-:W-:Y:S01]  /*9c70*/  SHF.R.S32.HI R22, RZ, 0x1f, R27 ;  /* 0x0000001fff167819 */ /* 0x000fe2000001141b */
[C---:B------:R-:W-:Y:S01]  /*9c80*/  IMAD R242, R30.reuse, 0x3, RZ ;  /* 0x000000031ef27824 */ /* 0x040fe200078e02ff */
[----:B------:R-:W-:Y:S02]  /*9c90*/  SHF.R.S32.HI R24, RZ, 0x1f, R31 ;  /* 0x0000001fff187819 */ /* 0x000fe4000001141f */
[----:B------:R-:W-:Y:S01]  /*9ca0*/  SHF.R.S32.HI R26, RZ, 0x1f, R29 ;  /* 0x0000001fff1a7819 */ /* 0x000fe2000001141d */
[C---:B------:R-:W-:Y:S01]  /*9cb0*/  IMAD R241, R30.reuse, 0x5, RZ ;  /* 0x000000051ef17824 */ /* 0x040fe200078e02ff */
[----:B------:R-:W-:Y:S01]  /*9cc0*/  SHF.L.U64.HI R22, R27, 0x2, R22 ;  /* 0x000000021b167819 */ /* 0x000fe20000010216 */
[C---:B------:R-:W-:Y:S01]  /*9cd0*/  IMAD.SHL.U32 R27, R30.reuse, 0x8, RZ ;  /* 0x000000081e1b7824 */ /* 0x040fe200078e00ff */
[----:B------:R-:W-:Y:S01]  /*9ce0*/  SHF.L.U64.HI R24, R31, 0x2, R24 ;  /* 0x000000021f187819 */ /* 0x000fe20000010218 */
[C---:B------:R-:W-:Y:S01]  /*9cf0*/  IMAD R31, R30.reuse, 0x6, RZ ;  /* 0x000000061e1f7824 */ /* 0x040fe200078e02ff */
[----:B------:R-:W-:Y:S01]  /*9d00*/  SHF.L.U64.HI R26, R29, 0x2, R26 ;  /* 0x000000021d1a7819 */ /* 0x000fe2000001021a */
[----:B------:R-:W-:Y:S01]  /*9d10*/  IMAD.SHL.U32 R29, R30, 0x2, RZ ;  /* 0x000000021e1d7824 */ /* 0x000fe200078e00ff */
[----:B------:R-:W-:-:S04]  /*9d20*/  SHF.R.S32.HI R30, RZ, 0x1f, R242 ;  /* 0x0000001fff1e7819 */ /* 0x000fc800000114f2 */
[----:B------:R-:W-:Y:S01]  /*9d30*/  SHF.L.U64.HI R30, R242, 0x2, R30 ;  /* 0x00000002f21e7819 */ /* 0x000fe2000001021e */
[----:B------:R-:W-:-:S05]  /*9d40*/  IMAD.SHL.U32 R242, R243, 0x4, RZ ;  /* 0x00000004f3f27824 */ /* 0x000fca00078e00ff */
[C---:B----4-:R-:W-:Y:S02]  /*9d50*/  IADD3 R3, P0, R242.reuse, R51, RZ ;  /* 0x00000033f2037210 */ /* 0x050fe40007f1e0ff */
[----:B------:R-:W-:-:S03]  /*9d60*/  IADD3 R55, P4, R242, R49, RZ ;  /* 0x00000031f2377210 */ /* 0x000fc60007f9e0ff */
[----:B------:R1:W-:Y:S04]  /*9d70*/  STL [R1+0xe04], R3 ;  /* 0x000e040301007387 */ /* 0x0003e80000100800 */
[----:B------:R2:W-:Y:S01]  /*9d80*/  STL [R1+0xe00], R55 ;  /* 0x000e003701007387 */ /* 0x0005e20000100800 */
[C---:B-1----:R-:W-:Y:S02]  /*9d90*/  IADD3 R3, P3, R242.reuse, R48, RZ ;  /* 0x00000030f2037210 */ /* 0x042fe40007f7e0ff */
[----:B--2---:R-:W-:-:S03]  /*9da0*/  IADD3 R55, P2, R242, R50, RZ ;  /* 0x00000032f2377210 */ /* 0x004fc60007f5e0ff */
[----:B------:R-:W-:Y:S04]  /*9db0*/  STL [R1+0xdfc], R3 ;  /* 0x000dfc0301007387 */ /* 0x000fe80000100800 */
[----:B------:R1:W-:Y:S04]  /*9dc0*/  STL [R1+0xdf8], R55 ;  /* 0x000df83701007387 */ /* 0x0003e80000100800 */
[----:B------:R-:W-:Y:S04]  /*9dd0*/  STL [R1+0x900], RZ ;  /* 0x000900ff01007387 */ /* 0x000fe80000100800 */
        /* <DEDUP_REMOVED lines=284> */
[----:B------:R-:W2:Y:S04]  /*afa0*/  LDL R61, [R1+0xa14] ;  /* 0x000a1400013d7983 */ /* 0x000ea80000100800 */
[----:B-1----:R-:W3:Y:S04]  /*afb0*/  LDL R55, [R1+0xa10] ;  /* 0x000a100001377983 */ /* 0x002ee80000100800 */
[----:B------:R-:W4:Y:S04]  /*afc0*/  LDL R59, [R1+0xa0c] ;  /* 0x000a0c00013b7983 */ /* 0x000f280000100800 */
[----:B------:R-:W4:Y:S01]  /*afd0*/  LDL R63, [R1+0xa08] ;  /* 0x000a0800013f7983 */ /* 0x000f220000100800 */
[----:B------:R-:W-:-:S02]  /*afe0*/  IADD3 R65, P5, R32, R51, RZ ;  /* 0x0000003320417210 */ /* 0x000fc40007fbe0ff */
[----:B------:R-:W-:-:S03]  /*aff0*/  IADD3 R64, P6, R49, R32, RZ ;  /* 0x0000002031407210 */ /* 0x000fc60007fde0ff */
[----:B------:R1:W-:Y:S04]  /*b000*/  STL [R1+0xe24], R65 ;  /* 0x000e244101007387 */ /* 0x0003e80000100800 */
[----:B------:R3:W-:Y:S01]  /*b010*/  STL [R1+0xe1c], R64 ;  /* 0x000e1c4001007387 */ /* 0x0007e20000100800 */
[----:B--2---:R-:W-:Y:S01]  /*b020*/  IMAD.X R66, R0, 0x1, R61, P5 ;  /* 0x0000000100427824 */ /* 0x004fe200028e063d */
[-C--:B-1----:R-:W-:Y:S01]  /*b030*/  IADD3 R65, P5, R48, R32.reuse, RZ ;  /* 0x0000002030417210 */ /* 0x082fe20007fbe0ff */
[--C-:B---3--:R-:W-:Y:S01]  /*b040*/  IMAD.X R64, R55, 0x1, R0.reuse, P6 ;  /* 0x0000000137407824 */ /* 0x108fe200030e0600 */
[----:B------:R-:W-:Y:S02]  /*b050*/  IADD3 R32, P6, R50, R32, RZ ;  /* 0x0000002032207210 */ /* 0x000fe40007fde0ff */
[----:B------:R-:W-:Y:S04]  /*b060*/  STL [R1+0xe20], R66 ;  /* 0x000e204201007387 */ /* 0x000fe80000100800 */
[----:B------:R4:W-:Y:S04]  /*b070*/  STL [R1+0xe14], R65 ;  /* 0x000e144101007387 */ /* 0x0009e80000100800 */
[----:B------:R1:W-:Y:S04]  /*b080*/  STL [R1+0xe18], R64 ;  /* 0x000e184001007387 */ /* 0x0003e80000100800 */
[----:B------:R2:W-:Y:S01]  /*b090*/  STL [R1+0xe0c], R32 ;  /* 0x000e0c2001007387 */ /* 0x0005e20000100800 */
[----:B----4-:R-:W-:Y:S01]  /*b0a0*/  IMAD.X R65, R59, 0x1, R0, P5 ;  /* 0x000000013b417824 */ /* 0x010fe200028e0600 */
[----:B-1----:R-:W-:-:S04]  /*b0b0*/  IADD3 R64, P5, R33, R51, RZ ;  /* 0x0000003321407210 */ /* 0x002fc80007fbe0ff */
[----:B------:R-:W-:Y:S01]  /*b0c0*/  STL [R1+0xe10], R65 ;  /* 0x000e104101007387 */ /* 0x000fe20000100800 */
[----:B--2---:R-:W-:Y:S01]  /*b0d0*/  IMAD.X R32, R63, 0x1, R0, P6 ;  /* 0x000000013f207824 */ /* 0x004fe200030e0600 */
[C---:B------:R-:W-:Y:S02]  /*b0e0*/  IADD3 R0, P6, R33.reuse, R49, RZ ;  /* 0x0000003121007210 */ /* 0x040fe40007fde0ff */
[----:B------:R-:W-:Y:S04]  /*b0f0*/  STL [R1+0xe08], R64 ;  /* 0x000e084001007387 */ /* 0x000fe80000100800 */
[----:B------:R1:W-:Y:S04]  /*b100*/  STL [R1+0xdf4], R32 ;  /* 0x000df42001007387 */ /* 0x0003e80000100800 */
[----:B------:R2:W-:Y:S01]  /*b110*/  STL [R1+0xdec], R0 ;  /* 0x000dec0001007387 */ /* 0x0005e20000100800 */
[C---:B-1----:R-:W-:Y:S01]  /*b120*/  IMAD.X R32, R2.reuse, 0x1, R61, P5 ;  /* 0x0000000102207824 */ /* 0x042fe200028e063d */
[----:B------:R-:W-:Y:S01]  /*b130*/  IADD3 R64, P5, R33, R48, RZ ;  /* 0x0000003021407210 */ /* 0x000fe20007fbe0ff */
[----:B--2---:R-:W-:-:S03]  /*b140*/  IMAD.X R0, R2, 0x1, R55, P6 ;  /* 0x0000000102007824 */ /* 0x004fc600030e0637 */
[----:B------:R1:W-:Y:S04]  /*b150*/  STL [R1+0xdf0], R32 ;  /* 0x000df02001007387 */ /* 0x0003e80000100800 */
[----:B------:R-:W-:Y:S04]  /*b160*/  STL [R1+0xde4], R64 ;  /* 0x000de44001007387 */ /* 0x000fe80000100800 */
[----:B------:R2:W-:Y:S01]  /*b170*/  STL [R1+0xde8], R0 ;  /* 0x000de80001007387 */ /* 0x0005e20000100800 */
[----:B-1----:R-:W-:-:S05]  /*b180*/  IADD3 R32, P6, R33, R50, RZ ;  /* 0x0000003221207210 */ /* 0x002fca0007fde0ff */
[----:B------:R1:W-:Y:S01]  /*b190*/  STL [R1+0xddc], R32 ;  /* 0x000ddc2001007387 */ /* 0x0003e20000100800 */
[C---:B--2---:R-:W-:Y:S02]  /*b1a0*/  IMAD.X R0, R2.reuse, 0x1, R59, P5 ;  /* 0x0000000102007824 */ /* 0x044fe400028e063b */
[----:B------:R-:W-:-:S03]  /*b1b0*/  IMAD.X R2, R2, 0x1, R63, P6 ;  /* 0x0000000102027824 */ /* 0x000fc600030e063f */
[----:B------:R2:W-:Y:S01]  /*b1c0*/  STL [R1+0xde0], R0 ;  /* 0x000de00001007387 */ /* 0x0005e20000100800 */
[----:B-1----:R-:W-:-:S05]  /*b1d0*/  IADD3 R32, P5, R34, R51, RZ ;  /* 0x0000003322207210 */ /* 0x002fca0007fbe0ff */
[----:B------:R-:W-:Y:S01]  /*b1e0*/  STL [R1+0xdd8], R32 ;  /* 0x000dd82001007387 */ /* 0x000fe20000100800 */
[----:B--2---:R-:W-:-:S03]  /*b1f0*/  IADD3 R0, P6, R34, R49, RZ ;  /* 0x0000003122007210 */ /* 0x004fc60007fde0ff */
[----:B------:R1:W-:Y:S04]  /*b200*/  STL [R1+0xdd4], R2 ;  /* 0x000dd40201007387 */ /* 0x0003e80000100800 */
[----:B------:R2:W-:Y:S01]  /*b210*/  STL [R1+0xdcc], R0 ;  /* 0x000dcc0001007387 */ /* 0x0005e20000100800 */
[----:B-1----:R-:W-:Y:S01]  /*b220*/  IMAD.X R2, R4, 0x1, R61, P5 ;  /* 0x0000000104027824 */ /* 0x002fe200028e063d */
[----:B------:R-:W-:Y:S01]  /*b230*/  IADD3 R32, P5, R34, R48, RZ ;  /* 0x0000003022207210 */ /* 0x000fe20007fbe0ff */
[----:B--2---:R-:W-:-:S03]  /*b240*/  IMAD.X R0, R4, 0x1, R55, P6 ;  /* 0x0000000104007824 */ /* 0x004fc600030e0637 */
[----:B------:R1:W-:Y:S04]  /*b250*/  STL [R1+0xdd0], R2 ;  /* 0x000dd00201007387 */ /* 0x0003e80000100800 */
[----:B------:R-:W-:Y:S04]  /*b260*/  STL [R1+0xdc4], R32 ;  /* 0x000dc42001007387 */ /* 0x000fe80000100800 */
[----:B------:R2:W-:Y:S01]  /*b270*/  STL [R1+0xdc8], R0 ;  /* 0x000dc80001007387 */ /* 0x0005e20000100800 */
[----:B-1----:R-:W-:-:S05]  /*b280*/  IADD3 R2, P6, R34, R50, RZ ;  /* 0x0000003222027210 */ /* 0x002fca0007fde0ff */
[----:B------:R1:W-:Y:S01]  /*b290*/  STL [R1+0xdbc], R2 ;  /* 0x000dbc0201007387 */ /* 0x0003e20000100800 */
[----:B--2---:R-:W-:Y:S01]  /*b2a0*/  IMAD.X R0, R4, 0x1, R59, P5 ;  /* 0x0000000104007824 */ /* 0x004fe200028e063b */
[----:B------:R-:W-:-:S04]  /*b2b0*/  IADD3 R32, P5, R35, R51, RZ ;  /* 0x0000003323207210 */ /* 0x000fc80007fbe0ff */
[----:B------:R2:W-:Y:S01]  /*b2c0*/  STL [R1+0xdc0], R0 ;  /* 0x000dc00001007387 */ /* 0x0005e20000100800 */
[----:B-1----:R-:W-:-:S03]  /*b2d0*/  IMAD.X R2, R4, 0x1, R63, P6 ;  /* 0x0000000104027824 */ /* 0x002fc600030e063f */
        /* <DEDUP_REMOVED lines=115> */
[----:B------:R-:W-:Y:S04]  /*ba10*/  STL [R1+0x30], RZ ;  /* 0x000030ff01007387 */ /* 0x000fe80000100800 */
[----:B------:R2:W-:Y:S01]  /*ba20*/  STL [R1+0xccc], R0 ;  /* 0x000ccc0001007387 */ /* 0x0005e20000100800 */
[C---:B-1----:R-:W-:Y:S02]  /*ba30*/  IMAD.X R2, R12.reuse, 0x1, R55, P6 ;  /* 0x000000010c027824 */ /* 0x042fe400030e0637 */
[----:B--2---:R-:W-:Y:S01]  /*ba40*/  IMAD.X R0, R12, 0x1, R61, P5 ;  /* 0x000000010c007824 */ /* 0x004fe200028e063d */
[----:B------:R-:W-:-:S04]  /*ba50*/  IADD3 R4, P5, R42, R48, RZ ;  /* 0x000000302a047210 */ /* 0x000fc80007fbe0ff */
[----:B------:R1:W-:Y:S04]  /*ba60*/  STL [R1+0xcd0], R0 ;  /* 0x000cd00001007387 */ /* 0x0003e80000100800 */
[----:B------:R-:W-:Y:S01]  /*ba70*/  STL [R1+0xcc4], R4 ;  /* 0x000cc40401007387 */ /* 0x000fe20000100800 */
[----:B-1----:R-:W-:-:S03]  /*ba80*/  IADD3 R0, P6, R42, R50, RZ ;  /* 0x000000322a007210 */ /* 0x002fc60007fde0ff */
        /* <DEDUP_REMOVED lines=129> */
[----:B-1----:R-:W-:-:S05]  /*c2a0*/  IMAD.X R2, R19, 0x1, R59, P5 ;  /* 0x0000000113027824 */ /* 0x002fca00028e063b */
[----:B------:R1:W-:Y:S01]  /*c2b0*/  STL [R1+0xbe0], R2 ;  /* 0x000be00201007387 */ /* 0x0003e20000100800 */
[----:B--2---:R-:W-:Y:S01]  /*c2c0*/  IADD3 R0, P5, R244, R51, RZ ;  /* 0x00000033f4007210 */ /* 0x004fe20007fbe0ff */
[----:B------:R-:W-:-:S04]  /*c2d0*/  IMAD.MOV.U32 R32, RZ, RZ, c[0x0][0x188] ;  /* 0x00006200ff207624 */ /* 0x000fc800078e00ff */
[----:B------:R2:W-:Y:S01]  /*c2e0*/  STL [R1+0xbd8], R0 ;  /* 0x000bd80001007387 */ /* 0x0005e20000100800 */
[----:B-1----:R-:W-:Y:S02]  /*c2f0*/  IMAD.X R2, R19, 0x1, R63, P6 ;  /* 0x0000000113027824 */ /* 0x002fe400030e063f */
[----:B------:R-:W-:-:S03]  /*c300*/  IMAD.X R4, R20, 0x1, R61, P5 ;  /* 0x0000000114047824 */ /* 0x000fc600028e063d */
[----:B------:R1:W-:Y:S01]  /*c310*/  STL [R1+0xbd4], R2 ;  /* 0x000bd40201007387 */ /* 0x0003e20000100800 */
[----:B--2---:R-:W-:-:S03]  /*c320*/  IADD3 R0, P6, R244, R49, RZ ;  /* 0x00000031f4007210 */ /* 0x004fc60007fde0ff */
[----:B------:R-:W-:Y:S01]  /*c330*/  STL [R1+0x230], RZ ;  /* 0x000230ff01007387 */ /* 0x000fe20000100800 */
[----:B------:R-:W-:-:S03]  /*c340*/  IMAD R32, R32, 0xc, RZ ;  /* 0x0000000c20207824 */ /* 0x000fc600078e02ff */
[----:B------:R2:W-:Y:S01]  /*c350*/  STL [R1+0xbcc], R0 ;  /* 0x000bcc0001007387 */ /* 0x0005e20000100800 */
[----:B------:R-:W-:Y:S02]  /*c360*/  IMAD.SHL.U32 R32, R32, 0x4, RZ ;  /* 0x0000000420207824 */ /* 0x000fe400078e00ff */
[----:B-1----:R-:W-:Y:S01]  /*c370*/  IMAD.X R2, R20, 0x1, R55, P6 ;  /* 0x0000000114027824 */ /* 0x002fe200030e0637 */
[----:B------:R1:W-:Y:S01]  /*c380*/  STL [R1+0xbd0], R4 ;  /* 0x000bd00401007387 */ /* 0x0003e20000100800 */
[----:B--2---:R-:W-:-:S05]  /*c390*/  IADD3 R0, P5, R244, R48, RZ ;  /* 0x00000030f4007210 */ /* 0x004fca0007fbe0ff */
[----:B------:R2:W-:Y:S01]  /*c3a0*/  STL [R1+0xbc4], R0 ;  /* 0x000bc40001007387 */ /* 0x0005e20000100800 */
[----:B-1----:R-:W-:-:S03]  /*c3b0*/  IMAD.X R4, R20, 0x1, R59, P5 ;  /* 0x0000000114047824 */ /* 0x002fc600028e063b */
[----:B------:R1:W-:Y:S01]  /*c3c0*/  STL [R1+0xbc8], R2 ;  /* 0x000bc80201007387 */ /* 0x0003e20000100800 */
[----:B--2---:R-:W-:-:S03]  /*c3d0*/  IADD3 R0, P6, R244, R50, RZ ;  /* 0x00000032f4007210 */ /* 0x004fc60007fde0ff */
[----:B------:R-:W-:Y:S01]  /*c3e0*/  STL [R1+0x234], RZ ;  /* 0x000234ff01007387 */ /* 0x000fe20000100800 */
[----:B-1----:R-:W-:-:S03]  /*c3f0*/  IADD3 R2, P5, R32, R51, RZ ;  /* 0x0000003320027210 */ /* 0x002fc60007fbe0ff */
[----:B------:R-:W-:Y:S04]  /*c400*/  STL [R1+0xbbc], R0 ;  /* 0x000bbc0001007387 */ /* 0x000fe80000100800 */
[----:B------:R1:W-:Y:S04]  /*c410*/  STL [R1+0xbc0], R4 ;  /* 0x000bc00401007387 */ /* 0x0003e80000100800 */
[----:B------:R2:W-:Y:S01]  /*c420*/  STL [R1+0xbb8], R2 ;  /* 0x000bb80201007387 */ /* 0x0005e20000100800 */
[----:B-1----:R-:W-:Y:S01]  /*c430*/  IMAD.X R4, R20, 0x1, R63, P6 ;  /* 0x0000000114047824 */ /* 0x002fe200030e063f */
[----:B--2---:R-:W-:-:S04]  /*c440*/  IADD3 R2, P6, R32, R49, RZ ;  /* 0x0000003120027210 */ /* 0x004fc80007fde0ff */
[----:B------:R1:W-:Y:S01]  /*c450*/  STL [R1+0xbb4], R4 ;  /* 0x000bb40401007387 */ /* 0x0003e20000100800 */
[----:B------:R-:W-:Y:S02]  /*c460*/  IMAD.MOV.U32 R0, RZ, RZ, c[0x0][0x188] ;  /* 0x00006200ff007624 */ /* 0x000fe400078e00ff */
[C---:B------:R-:W-:Y:S01]  /*c470*/  IMAD.X R5, R21.reuse, 0x1, R61, P5 ;  /* 0x0000000115057824 */ /* 0x040fe200028e063d */
[----:B------:R-:W-:Y:S04]  /*c480*/  STL [R1+0x238], RZ ;  /* 0x000238ff01007387 */ /* 0x000fe80000100800 */
[----:B------:R2:W-:Y:S01]  /*c490*/  STL [R1+0xbac], R2 ;  /* 0x000bac0201007387 */ /* 0x0005e20000100800 */
[----:B------:R-:W-:Y:S02]  /*c4a0*/  IMAD R0, R0, 0xb, RZ ;  /* 0x0000000b00007824 */ /* 0x000fe400078e02ff */
[----:B-1----:R-:W-:Y:S01]  /*c4b0*/  IMAD.X R4, R21, 0x1, R55, P6 ;  /* 0x0000000115047824 */ /* 0x002fe200030e0637 */
[----:B------:R-:W-:Y:S01]  /*c4c0*/  STL [R1+0xbb0], R5 ;  /* 0x000bb00501007387 */ /* 0x000fe20000100800 */
[----:B--2---:R-:W-:Y:S01]  /*c4d0*/  IADD3 R2, P5, R32, R48, RZ ;  /* 0x0000003020027210 */ /* 0x004fe20007fbe0ff */
[----:B------:R-:W-:-:S04]  /*c4e0*/  IMAD.SHL.U32 R0, R0, 0x4, RZ ;  /* 0x0000000400007824 */ /* 0x000fc800078e00ff */
[----:B------:R1:W-:Y:S04]  /*c4f0*/  STL [R1+0xba4], R2 ;  /* 0x000ba40201007387 */ /* 0x0003e80000100800 */
[----:B------:R2:W-:Y:S01]  /*c500*/  STL [R1+0xba8], R4 ;  /* 0x000ba80401007387 */ /* 0x0005e20000100800 */
[----:B-1----:R-:W-:-:S03]  /*c510*/  IADD3 R2, P6, R32, R50, RZ ;  /* 0x0000003220027210 */ /* 0x002fc60007fde0ff */
[----:B------:R-:W-:Y:S01]  /*c520*/  STL [R1+0x23c], RZ ;  /* 0x00023cff01007387 */ /* 0x000fe20000100800 */
[----:B--2---:R-:W-:-:S03]  /*c530*/  IMAD.X R4, R21, 0x1, R59, P5 ;  /* 0x0000000115047824 */ /* 0x004fc600028e063b */
[----:B------:R1:W-:Y:S01]  /*c540*/  STL [R1+0xb9c], R2 ;  /* 0x000b9c0201007387 */ /* 0x0003e20000100800 */
[----:B------:R-:W-:-:S03]  /*c550*/  IMAD.MOV.U32 R32, RZ, RZ, c[0x0][0x188] ;  /* 0x00006200ff207624 */ /* 0x000fc600078e00ff */
[----:B------:R2:W-:Y:S01]  /*c560*/  STL [R1+0xba0], R4 ;  /* 0x000ba00401007387 */ /* 0x0005e20000100800 */
[----:B-1----:R-:W-:Y:S01]  /*c570*/  IADD3 R2, P5, R0, R51, RZ ;  /* 0x0000003300027210 */ /* 0x002fe20007fbe0ff */
[----:B--2---:R-:W-:-:S04]  /*c580*/  IMAD.X R4, R21, 0x1, R63, P6 ;  /* 0x0000000115047824 */ /* 0x004fc800030e063f */
[----:B------:R1:W-:Y:S01]  /*c590*/  STL [R1+0xb98], R2 ;  /* 0x000b980201007387 */ /* 0x0003e20000100800 */
[----:B------:R-:W-:Y:S02]  /*c5a0*/  IMAD R32, R32, 0xa, RZ ;  /* 0x0000000a20207824 */ /* 0x000fe400078e02ff */
[----:B------:R-:W-:Y:S01]  /*c5b0*/  IMAD.X R5, R22, 0x1, R61, P5 ;  /* 0x0000000116057824 */ /* 0x000fe200028e063d */
[----:B------:R2:W-:Y:S01]  /*c5c0*/  STL [R1+0xb94], R4 ;  /* 0x000b940401007387 */ /* 0x0005e20000100800 */
[----:B-1----:R-:W-:Y:S01]  /*c5d0*/  IADD3 R2, P6, R0, R49, RZ ;  /* 0x0000003100027210 */ /* 0x002fe20007fde0ff */
[----:B------:R-:W-:Y:S01]  /*c5e0*/  IMAD.SHL.U32 R32, R32, 0x4, RZ ;  /* 0x0000000420207824 */ /* 0x000fe200078e00ff */
[----:B--2---:R-:W-:-:S03]  /*c5f0*/  IADD3 R4, P5, R0, R48, RZ ;  /* 0x0000003000047210 */ /* 0x004fc60007fbe0ff */
[----:B------:R1:W-:Y:S04]  /*c600*/  STL [R1+0xb8c], R2 ;  /* 0x000b8c0201007387 */ /* 0x0003e80000100800 */
[----:B------:R-:W-:Y:S01]  /*c610*/  STL [R1+0xb90], R5 ;  /* 0x000b900501007387 */ /* 0x000fe20000100800 */
[----:B-1----:R-:W-:-:S03]  /*c620*/  IMAD.X R2, R22, 0x1, R55, P6 ;  /* 0x0000000116027824 */ /* 0x002fc600030e0637 */
[----:B------:R1:W-:Y:S01]  /*c630*/  STL [R1+0xb84], R4 ;  /* 0x000b840401007387 */ /* 0x0003e20000100800 */
[----:B------:R-:W-:-:S03]  /*c640*/  IADD3 R0, P6, R0, R50, RZ ;  /* 0x0000003200007210 */ /* 0x000fc60007fde0ff */
[----:B------:R2:W-:Y:S01]  /*c650*/  STL [R1+0xb88], R2 ;  /* 0x000b880201007387 */ /* 0x0005e20000100800 */
[----:B-1----:R-:W-:-:S03]  /*c660*/  IMAD.X R4, R22, 0x1, R59, P5 ;  /* 0x0000000116047824 */ /* 0x002fc600028e063b */
[----:B------:R-:W-:Y:S01]  /*c670*/  STL [R1+0xb7c], R0 ;  /* 0x000b7c0001007387 */ /* 0x000fe20000100800 */
[----:B--2---:R-:W-:-:S03]  /*c680*/  IADD3 R2, P5, R32, R51, RZ ;  /* 0x0000003320027210 */ /* 0x004fc60007fbe0ff */
[----:B------:R1:W-:Y:S04]  /*c690*/  STL [R1+0xb80], R4 ;  /* 0x000b800401007387 */ /* 0x0003e80000100800 */
[----:B------:R2:W-:Y:S01]  /*c6a0*/  STL [R1+0xb78], R2 ;  /* 0x000b780201007387 */ /* 0x0005e20000100800 */
[----:B-1----:R-:W-:Y:S01]  /*c6b0*/  IMAD.X R4, R22, 0x1, R63, P6 ;  /* 0x0000000116047824 */ /* 0x002fe200030e063f */
[----:B--2---:R-:W-:-:S04]  /*c6c0*/  IADD3 R2, P6, R32, R49, RZ ;  /* 0x0000003120027210 */ /* 0x004fc80007fde0ff */
[----:B------:R-:W-:Y:S01]  /*c6d0*/  STL [R1+0xb74], R4 ;  /* 0x000b740401007387 */ /* 0x000fe20000100800 */
[----:B------:R-:W-:Y:S02]  /*c6e0*/  IMAD.MOV.U32 R0, RZ, RZ, c[0x0][0x188] ;  /* 0x00006200ff007624 */ /* 0x000fe400078e00ff */
[----:B------:R-:W-:Y:S01]  /*c6f0*/  IMAD.X R5, R23, 0x1, R61, P5 ;  /* 0x0000000117057824 */ /* 0x000fe200028e063d */
[----:B------:R1:W-:Y:S01]  /*c700*/  STL [R1+0xb6c], R2 ;  /* 0x000b6c0201007387 */ /* 0x0003e20000100800 */
[----:B------:R-:W-:-:S03]  /*c710*/  IMAD R0, R0, 0x9, RZ ;  /* 0x0000000900007824 */ /* 0x000fc600078e02ff */
[----:B------:R-:W-:Y:S01]  /*c720*/  STL [R1+0xb70], R5 ;  /* 0x000b700501007387 */ /* 0x000fe20000100800 */
[----:B-1----:R-:W-:Y:S01]  /*c730*/  IADD3 R2, P5, R32, R48, RZ ;  /* 0x0000003020027210 */ /* 0x002fe20007fbe0ff */
[C---:B------:R-:W-:Y:S02]  /*c740*/  IMAD.X R4, R23.reuse, 0x1, R55, P6 ;  /* 0x0000000117047824 */ /* 0x040fe400030e0637 */
[----:B------:R-:W-:Y:S02]  /*c750*/  IMAD.SHL.U32 R0, R0, 0x4, RZ ;  /* 0x0000000400007824 */ /* 0x000fe400078e00ff */
[----:B------:R1:W-:Y:S04]  /*c760*/  STL [R1+0xb64], R2 ;  /* 0x000b640201007387 */ /* 0x0003e80000100800 */
[----:B------:R2:W-:Y:S01]  /*c770*/  STL [R1+0xb68], R4 ;  /* 0x000b680401007387 */ /* 0x0005e20000100800 */
[----:B-1----:R-:W-:Y:S01]  /*c780*/  IADD3 R2, P6, R32, R50, RZ ;  /* 0x0000003220027210 */ /* 0x002fe20007fde0ff */
[----:B--2---:R-:W-:-:S04]  /*c790*/  IMAD.X R4, R23, 0x1, R59, P5 ;  /* 0x0000000117047824 */ /* 0x004fc800028e063b */
[----:B------:R1:W-:Y:S01]  /*c7a0*/  STL [R1+0xb5c], R2 ;  /* 0x000b5c0201007387 */ /* 0x0003e20000100800 */
[----:B------:R-:W-:-:S03]  /*c7b0*/  IMAD.MOV.U32 R32, RZ, RZ, c[0x0][0x188] ;  /* 0x00006200ff207624 */ /* 0x000fc600078e00ff */
[----:B------:R2:W-:Y:S01]  /*c7c0*/  STL [R1+0xb60], R4 ;  /* 0x000b600401007387 */ /* 0x0005e20000100800 */
[----:B-1----:R-:W-:Y:S01]  /*c7d0*/  IADD3 R2, P5, R0, R51, RZ ;  /* 0x0000003300027210 */ /* 0x002fe20007fbe0ff */
[----:B--2---:R-:W-:-:S04]  /*c7e0*/  IMAD.X R4, R23, 0x1, R63, P6 ;  /* 0x0000000117047824 */ /* 0x004fc800030e063f */
[----:B------:R1:W-:Y:S01]  /*c7f0*/  STL [R1+0xb58], R2 ;  /* 0x000b580201007387 */ /* 0x0003e20000100800 */
[----:B------:R-:W-:Y:S02]  /*c800*/  IMAD.SHL.U32 R32, R32, 0x8, RZ ;  /* 0x0000000820207824 */ /* 0x000fe400078e00ff */
        /* <DEDUP_REMOVED lines=11> */
[----:B------:R-:W-:Y:S01]  /*c8c0*/  SHF.R.S32.HI R25, RZ, 0x1f, R27 ;  /* 0x0000001fff197819 */ /* 0x000fe2000001141b */
[----:B-1----:R-:W-:Y:S02]  /*c8d0*/  IMAD.X R4, R24, 0x1, R59, P5 ;  /* 0x0000000118047824 */ /* 0x002fe400028e063b */
[----:B------:R-:W-:Y:S01]  /*c8e0*/  STL [R1+0xb3c], R0 ;  /* 0x000b3c0001007387 */ /* 0x000fe20000100800 */
[----:B--2---:R-:W-:-:S03]  /*c8f0*/  IADD3 R2, P5, R32, R51, RZ ;  /* 0x0000003320027210 */ /* 0x004fc60007fbe0ff */
[----:B------:R1:W-:Y:S01]  /*c900*/  STL [R1+0xb40], R4 ;  /* 0x000b400401007387 */ /* 0x0003e20000100800 */
[----:B------:R-:W-:-:S03]  /*c910*/  SHF.L.U64.HI R25, R27, 0x2, R25 ;  /* 0x000000021b197819 */ /* 0x000fc60000010219 */
        /* <DEDUP_REMOVED lines=57> */
[----:B------:R-:W-:-:S03]  /*ccb0*/  SHF.R.S32.HI R28, RZ, 0x1f, R241 ;  /* 0x0000001fff1c7819 */ /* 0x000fc600000114f1 */
[----:B------:R2:W-:Y:S01]  /*ccc0*/  STL [R1+0xae0], R4 ;  /* 0x000ae00401007387 */ /* 0x0005e20000100800 */
[----:B-1----:R-:W-:Y:S02]  /*ccd0*/  IADD3 R2, P5, R0, R51, RZ ;  /* 0x0000003300027210 */ /* 0x002fe40007fbe0ff */
[----:B------:R-:W-:Y:S01]  /*cce0*/  SHF.L.U64.HI R28, R241, 0x2, R28 ;  /* 0x00000002f11c7819 */ /* 0x000fe2000001021c */
[----:B--2---:R-:W-:Y:S02]  /*ccf0*/  IMAD.X R4, R27, 0x1, R63, P6 ;  /* 0x000000011b047824 */ /* 0x004fe400030e063f */
[----:B------:R1:W-:Y:S01]  /*cd00*/  STL [R1+0xad8], R2 ;  /* 0x000ad80201007387 */ /* 0x0003e20000100800 */
[----:B------:R-:W-:-:S03]  /*cd10*/  IMAD.MOV.U32 R33, RZ, RZ, c[0x0][0x188] ;  /* 0x00006200ff217624 */ /* 0x000fc600078e00ff */
[----:B------:R2:W-:Y:S01]  /*cd20*/  STL [R1+0xad4], R4 ;  /* 0x000ad40401007387 */ /* 0x0005e20000100800 */
[----:B-1----:R-:W-:Y:S01]  /*cd30*/  IADD3 R2, P6, R0, R49, RZ ;  /* 0x0000003100027210 */ /* 0x002fe20007fde0ff */
[----:B------:R-:W-:-:S04]  /*cd40*/  IMAD.SHL.U32 R33, R33, 0x4, RZ ;  /* 0x0000000421217824 */ /* 0x000fc800078e00ff */
[----:B------:R1:W-:Y:S01]  /*cd50*/  STL [R1+0xacc], R2 ;  /* 0x000acc0201007387 */ /* 0x0003e20000100800 */
[C---:B--2---:R-:W-:Y:S01]  /*cd60*/  IMAD.X R4, R28.reuse, 0x1, R55, P6 ;  /* 0x000000011c047824 */ /* 0x044fe200030e0637 */
[----:B------:R-:W-:Y:S01]  /*cd70*/  SHF.R.S32.HI R31, RZ, 0x1f, R29 ;  /* 0x0000001fff1f7819 */ /* 0x000fe2000001141d */
[----:B-1----:R-:W-:Y:S01]  /*cd80*/  IMAD.X R2, R28, 0x1, R61, P5 ;  /* 0x000000011c027824 */ /* 0x002fe200028e063d */
[----:B------:R-:W-:-:S04]  /*cd90*/  IADD3 R5, P5, R0, R48, RZ ;  /* 0x0000003000057210 */ /* 0x000fc80007fbe0ff */
[----:B------:R1:W-:Y:S01]  /*cda0*/  STL [R1+0xad0], R2 ;  /* 0x000ad00201007387 */ /* 0x0003e20000100800 */
[----:B------:R-:W-:-:S03]  /*cdb0*/  IADD3 R0, P6, R0, R50, RZ ;  /* 0x0000003200007210 */ /* 0x000fc60007fde0ff */
[----:B------:R2:W-:Y:S01]  /*cdc0*/  STL [R1+0xac4], R5 ;  /* 0x000ac40501007387 */ /* 0x0005e20000100800 */
[----:B------:R-:W-:Y:S01]  /*cdd0*/  SHF.L.U64.HI R31, R29, 0x2, R31 ;  /* 0x000000021d1f7819 */ /* 0x000fe2000001021f */
[----:B-1----:R-:W-:Y:S02]  /*cde0*/  IMAD.SHL.U32 R2, R33, 0x4, RZ ;  /* 0x0000000421027824 */ /* 0x002fe400078e00ff */
[----:B------:R1:W-:Y:S01]  /*cdf0*/  STL [R1+0xac8], R4 ;  /* 0x000ac80401007387 */ /* 0x0003e20000100800 */
[----:B------:R-:W-:Y:S01]  /*ce00*/  SHF.R.S32.HI R29, RZ, 0x1f, R242 ;  /* 0x0000001fff1d7819 */ /* 0x000fe200000114f2 */
[----:B--2---:R-:W-:Y:S02]  /*ce10*/  IMAD.X R5, R28, 0x1, R59, P5 ;  /* 0x000000011c057824 */ /* 0x004fe400028e063b */
[----:B------:R2:W-:Y:S01]  /*ce20*/  STL [R1+0xabc], R0 ;  /* 0x000abc0001007387 */ /* 0x0005e20000100800 */
[----:B------:R-:W-:Y:S02]  /*ce30*/  SHF.L.U64.HI R29, R242, 0x2, R29 ;  /* 0x00000002f21d7819 */ /* 0x000fe4000001021d */
[----:B-1----:R-:W-:Y:S01]  /*ce40*/  IADD3 R4, P5, R2, R51, RZ ;  /* 0x0000003302047210 */ /* 0x002fe20007fbe0ff */
[----:B------:R1:W-:Y:S01]  /*ce50*/  STL [R1+0xac0], R5 ;  /* 0x000ac00501007387 */ /* 0x0003e20000100800 */
[----:B--2---:R-:W-:-:S03]  /*ce60*/  IMAD.MOV.U32 R0, RZ, RZ, c[0x0][0x188] ;  /* 0x00006200ff007624 */ /* 0x004fc600078e00ff */
[----:B------:R2:W-:Y:S01]  /*ce70*/  STL [R1+0xab8], R4 ;  /* 0x000ab80401007387 */ /* 0x0005e20000100800 */
[----:B------:R-:W-:Y:S02]  /*ce80*/  IMAD.X R6, R29, 0x1, R61, P5 ;  /* 0x000000011d067824 */ /* 0x000fe400028e063d */
[----:B-1----:R-:W-:Y:S01]  /*ce90*/  IMAD.X R5, R28, 0x1, R63, P6 ;  /* 0x000000011c057824 */ /* 0x002fe200030e063f */
[----:B--2---:R-:W-:Y:S01]  /*cea0*/  IADD3 R4, P6, R2, R49, RZ ;  /* 0x0000003102047210 */ /* 0x004fe20007fde0ff */
[----:B------:R-:W-:-:S03]  /*ceb0*/  IMAD R0, R0, 0x3, RZ ;  /* 0x0000000300007824 */ /* 0x000fc600078e02ff */
[----:B------:R1:W-:Y:S04]  /*cec0*/  STL [R1+0xab4], R5 ;  /* 0x000ab40501007387 */ /* 0x0003e80000100800 */
[----:B------:R2:W-:Y:S01]  /*ced0*/  STL [R1+0xaac], R4 ;  /* 0x000aac0401007387 */ /* 0x0005e20000100800 */
[----:B------:R-:W-:Y:S01]  /*cee0*/  IMAD.SHL.U32 R0, R0, 0x4, RZ ;  /* 0x0000000400007824 */ /* 0x000fe200078e00ff */
[----:B-1----:R-:W-:Y:S02]  /*cef0*/  IADD3 R5, P5, R2, R48, RZ ;  /* 0x0000003002057210 */ /* 0x002fe40007fbe0ff */
[----:B------:R-:W-:Y:S01]  /*cf00*/  STL [R1+0xab0], R6 ;  /* 0x000ab00601007387 */ /* 0x000fe20000100800 */
[----:B--2---:R-:W-:-:S03]  /*cf10*/  IMAD.X R4, R29, 0x1, R55, P6 ;  /* 0x000000011d047824 */ /* 0x004fc600030e0637 */
        /* <DEDUP_REMOVED lines=9> */
[----:B--2---:R-:W-:Y:S01]  /*cfb0*/  IADD3 R4, P6, R0, R49, RZ ;  /* 0x0000003100047210 */ /* 0x004fe20007fde0ff */
[----:B------:R-:W-:-:S03]  /*cfc0*/  IMAD.MOV.U32 R2, RZ, RZ, c[0x0][0x188] ;  /* 0x00006200ff027624 */ /* 0x000fc600078e00ff */
[----:B------:R-:W-:Y:S04]  /*cfd0*/  STL [R1+0xa94], R5 ;  /* 0x000a940501007387 */ /* 0x000fe80000100800 */
[----:B------:R1:W-:Y:S01]  /*cfe0*/  STL [R1+0xa8c], R4 ;  /* 0x000a8c0401007387 */ /* 0x0003e20000100800 */
[----:B------:R-:W-:Y:S02]  /*cff0*/  IMAD.SHL.U32 R2, R2, 0x2, RZ ;  /* 0x0000000202027824 */ /* 0x000fe400078e00ff */
[----:B-1----:R-:W-:Y:S01]  /*d000*/  IMAD.X R4, R30, 0x1, R61, P5 ;  /* 0x000000011e047824 */ /* 0x002fe200028e063d */
[----:B------:R-:W-:Y:S01]  /*d010*/  IADD3 R6, P5, R0, R48, RZ ;  /* 0x0000003000067210 */ /* 0x000fe20007fbe0ff */
[----:B------:R-:W-:Y:S01]  /*d020*/  IMAD.X R5, R30, 0x1, R55, P6 ;  /* 0x000000011e057824 */ /* 0x000fe200030e0637 */
[----:B------:R-:W-:-:S02]  /*d030*/  IADD3 R0, P6, R0, R50, RZ ;  /* 0x0000003200007210 */ /* 0x000fc40007fde0ff */
[----:B------:R1:W-:Y:S04]  /*d040*/  STL [R1+0xa90], R4 ;  /* 0x000a900401007387 */ /* 0x0003e80000100800 */
[----:B------:R2:W-:Y:S01]  /*d050*/  STL [R1+0xa84], R6 ;  /* 0x000a840601007387 */ /* 0x0005e20000100800 */
[----:B-1----:R-:W-:Y:S02]  /*d060*/  IMAD.SHL.U32 R4, R2, 0x4, RZ ;  /* 0x0000000402047824 */ /* 0x002fe400078e00ff */
[----:B------:R-:W-:Y:S01]  /*d070*/  IMAD.X R2, R30, 0x1, R59, P5 ;  /* 0x000000011e027824 */ /* 0x000fe200028e063b */
[----:B------:R-:W-:Y:S02]  /*d080*/  STL [R1+0xa88], R5 ;  /* 0x000a880501007387 */ /* 0x000fe40000100800 */
[----:B--2---:R-:W-:-:S02]  /*d090*/  IADD3 R6, P5, R4, R51, RZ ;  /* 0x0000003304067210 */ /* 0x004fc40007fbe0ff */
[----:B------:R-:W-:Y:S04]  /*d0a0*/  STL [R1+0xa7c], R0 ;  /* 0x000a7c0001007387 */ /* 0x000fe80000100800 */
[----:B------:R1:W-:Y:S04]  /*d0b0*/  STL [R1+0xa80], R2 ;  /* 0x000a800201007387 */ /* 0x0003e80000100800 */
[----:B------:R-:W2:Y:S01]  /*d0c0*/  LDL.LU R51, [R1+0xe68] ;  /* 0x000e680001337983 */ /* 0x000ea20000300800 */
[----:B-1----:R-:W-:Y:S01]  /*d0d0*/  IMAD.X R2, R30, 0x1, R63, P6 ;  /* 0x000000011e027824 */ /* 0x002fe200030e063f */
[----:B------:R-:W-:-:S02]  /*d0e0*/  IADD3 R5, P6, R4, R49, RZ ;  /* 0x0000003104057210 */ /* 0x000fc40007fde0ff */
[----:B------:R-:W-:Y:S04]  /*d0f0*/  STL [R1+0xa78], R6 ;  /* 0x000a780601007387 */ /* 0x000fe80000100800 */
[----:B------:R-:W3:Y:S04]  /*d100*/  LDL.LU R49, [R1+0xe64] ;  /* 0x000e640001317983 */ /* 0x000ee80000300800 */
[----:B------:R-:W-:Y:S04]  /*d110*/  STL [R1+0xa70], R2 ;  /* 0x000a700201007387 */ /* 0x000fe80000100800 */
[----:B------:R1:W-:Y:S02]  /*d120*/  STL [R1+0xa68], R5 ;  /* 0x000a680501007387 */ /* 0x0003e40000100800 */
[----:B-1----:R-:W-:Y:S01]  /*d130*/  IMAD.X R5, R31, 0x1, R61, P5 ;  /* 0x000000011f057824 */ /* 0x002fe200028e063d */
[----:B------:R-:W-:-:S04]  /*d140*/  IADD3 R6, P5, R4, R48, RZ ;  /* 0x0000003004067210 */ /* 0x000fc80007fbe0ff */
[----:B------:R1:W-:Y:S04]  /*d150*/  STL [R1+0xa6c], R5 ;  /* 0x000a6c0501007387 */ /* 0x0003e80000100800 */
[----:B------:R-:W4:Y:S04]  /*d160*/  LDL.LU R48, [R1+0xe60] ;  /* 0x000e600001307983 */ /* 0x000f280000300800 */
[----:B------:R1:W-:Y:S02]  /*d170*/  STL [R1+0xa60], R6 ;  /* 0x000a600601007387 */ /* 0x0003e40000100800 */
[----:B-1----:R-:W-:Y:S01]  /*d180*/  IMAD.X R5, R31, 0x1, R55, P6 ;  /* 0x000000011f057824 */ /* 0x002fe200030e0637 */
[----:B------:R-:W-:-:S02]  /*d190*/  IADD3 R4, P6, R4, R50, RZ ;  /* 0x0000003204047210 */ /* 0x000fc40007fde0ff */
[----:B------:R-:W2:Y:S01]  /*d1a0*/  LDL.LU R50, [R1+0xe5c] ;  /* 0x000e5c0001327983 */ /* 0x000ea20000300800 */
[----:B------:R-:W-:Y:S02]  /*d1b0*/  IMAD.MOV.U32 R0, RZ, RZ, c[0x0][0x188] ;  /* 0x00006200ff007624 */ /* 0x000fe400078e00ff */
[----:B------:R-:W-:Y:S02]  /*d1c0*/  IMAD.SHL.U32 R243, R243, 0x20, RZ ;  /* 0x00000020f3f37824 */ /* 0x000fe400078e00ff */
[C---:B------:R-:W-:Y:S01]  /*d1d0*/  IMAD.SHL.U32 R2, R0.reuse, 0x20, RZ ;  /* 0x0000002000027824 */ /* 0x040fe200078e00ff */
[----:B------:R1:W-:Y:S01]  /*d1e0*/  STL [R1+0xa64], R5 ;  /* 0x000a640501007387 */ /* 0x0003e20000100800 */
[----:B------:R-:W-:Y:S01]  /*d1f0*/  IMAD.SHL.U32 R0, R0, 0x20, RZ ;  /* 0x0000002000007824 */ /* 0x000fe200078e00ff */
[----:B------:R-:W-:Y:S02]  /*d200*/  LEA R3, P1, R243, c[0x0][0x160], 0x3 ;  /* 0x00005800f3037a11 */ /* 0x000fe400078218ff */
[----:B------:R-:W-:Y:S01]  /*d210*/  SHF.R.S32.HI R2, RZ, 0x1f, R2 ;  /* 0x0000001fff027819 */ /* 0x000fe20000011402 */
[----:B------:R1:W-:Y:S01]  /*d220*/  STL [R1+0xa58], R4 ;  /* 0x000a580401007387 */ /* 0x0003e20000100800 */
[----:B------:R-:W-:-:S02]  /*d230*/  IMAD.X R6, R31, 0x1, R59, P5 ;  /* 0x000000011f067824 */ /* 0x000fc400028e063b */
[C-C-:B------:R-:W-:Y:S02]  /*d240*/  LEA.HI.X R244, R0.reuse, c[0x0][0x164], R2.reuse, 0x3, P1 ;  /* 0x0000590000f47a11 */ /* 0x140fe400008f1c02 */
[----:B-1----:R-:W-:Y:S01]  /*d250*/  SHF.L.U64.HI R5, R0, 0x2, R2 ;  /* 0x0000000200057819 */ /* 0x002fe20000010202 */
[----:B------:R-:W-:Y:S01]  /*d260*/  IMAD.MOV.U32 R4, RZ, RZ, c[0x0][0x188] ;  /* 0x00006200ff047624 */ /* 0x000fe200078e00ff */
[----:B------:R1:W-:Y:S04]  /*d270*/  STL [R1+0xa5c], R6 ;  /* 0x000a5c0601007387 */ /* 0x0003e80000100800 */
[----:B------:R-:W-:-:S04]  /*d280*/  SHF.R.S32.HI R0, RZ, 0x1f, R4 ;  /* 0x0000001fff007819 */ /* 0x000fc80000011404 */
[----:B------:R-:W-:-:S05]  /*d290*/  SHF.L.U64.HI R0, R4, 0x2, R0 ;  /* 0x0000000204007819 */ /* 0x000fca0000010200 */
[----:B-1----:R-:W-:Y:S01]  /*d2a0*/  IMAD.X R6, R0, 0x1, R61, P0 ;  /* 0x0000000100067824 */ /* 0x002fe200000e063d */
[----:B---3--:R-:W-:-:S05]  /*d2b0*/  IADD3 R5, P1, R49, c[0x0][0x168], RZ ;  /* 0x00005a0031057a10 */ /* 0x008fca0007f3e0ff */
[----:B------:R1:W-:Y:S02]  /*d2c0*/  STL [R1+0x90c], R5 ;  /* 0x00090c0501007387 */ /* 0x0003e40000100800 */
[----:B-1----:R-:W-:-:S05]  /*d2d0*/  IMAD.X R5, R31, 0x1, R63, P6 ;  /* 0x000000011f057824 */ /* 0x002fca00030e063f */
[----:B------:R1:W-:Y:S04]  /*d2e0*/  STL [R1+0xa54], R5 ;  /* 0x000a540501007387 */ /* 0x0003e80000100800 */
[----:B------:R-:W3:Y:S01]  /*d2f0*/  LDL.LU R61, [R1+0xe58] ;  /* 0x000e5800013d7983 */ /* 0x000ee20000300800 */
[----:B--2---:R-:W-:Y:S01]  /*d300*/  IADD3 R4, P5, R50, c[0x0][0x168], RZ ;  /* 0x00005a0032047a10 */ /* 0x004fe20007fbe0ff */
[----:B-1----:R-:W-:-:S04]  /*d310*/  IMAD.X R5, R0, 0x1, R55, P4 ;  /* 0x0000000100057824 */ /* 0x002fc800020e0637 */
[----:B------:R1:W-:Y:S04]  /*d320*/  STL [R1+0x914], R4 ;  /* 0x0009140401007387 */ /* 0x0003e80000100800 */
[----:B------:R2:W-:Y:S04]  /*d330*/  STL [R1+0xa50], R6 ;  /* 0x000a500601007387 */ /* 0x0005e80000100800 */
[----:B------:R-:W3:Y:S01]  /*d340*/  LDL.LU R55, [R1+0xe54] ;  /* 0x000e540001377983 */ /* 0x000ee20000300800 */
[----:B-1----:R-:W-:Y:S01]  /*d350*/  IADD3 R4, P0, R51, c[0x0][0x168], RZ ;  /* 0x00005a0033047a10 */ /* 0x002fe20007f1e0ff */
[----:B--2---:R-:W-:-:S04]  /*d360*/  IMAD.X R6, R0, 0x1, R59, P3 ;  /* 0x0000000100067824 */ /* 0x004fc800018e063b */
[----:B------:R1:W-:Y:S04]  /*d370*/  STL [R1+0x91c], R4 ;  /* 0x00091c0401007387 */ /* 0x0003e80000100800 */
[----:B------:R-:W-:Y:S04]  /*d380*/  STL [R1+0xa4c], R5 ;  /* 0x000a4c0501007387 */ /* 0x000fe80000100800 */
[----:B------:R-:W2:Y:S01]  /*d390*/  LDL.LU R59, [R1+0xe50] ;  /* 0x000e5000013b7983 */ /* 0x000ea20000300800 */
[----:B-1----:R-:W-:-:S05]  /*d3a0*/  IADD3 R4, P4, R52, c[0x0][0x168], RZ ;  /* 0x00005a0034047a10 */ /* 0x002fca0007f9e0ff */
[----:B------:R1:W-:Y:S04]  /*d3b0*/  STL [R1+0x924], R4 ;  /* 0x0009240401007387 */ /* 0x0003e80000100800 */
[----:B------:R-:W-:Y:S01]  /*d3c0*/  STL [R1+0xa48], R6 ;  /* 0x000a480601007387 */ /* 0x000fe20000100800 */
[----:B-1----:R-:W-:-:S03]  /*d3d0*/  IMAD.X R4, R0, 0x1, R63, P2 ;  /* 0x0000000100047824 */ /* 0x002fc600010e063f */
[----:B------:R-:W4:Y:S01]  /*d3e0*/  LDL.LU R63, [R1+0xe4c] ;  /* 0x000e4c00013f7983 */ /* 0x000f220000300800 */
[----:B------:R-:W-:Y:S02]  /*d3f0*/  IADD3 R5, P3, R53, c[0x0][0x168], RZ ;  /* 0x00005a0035057a10 */ /* 0x000fe40007f7e0ff */
[----:B------:R-:W-:-:S03]  /*d400*/  IADD3 R0, P2, R54, c[0x0][0x168], RZ ;  /* 0x00005a0036007a10 */ /* 0x000fc60007f5e0ff */
[----:B------:R3:W-:Y:S04]  /*d410*/  STL [R1+0x92c], R5 ;  /* 0x00092c0501007387 */ /* 0x0007e80000100800 */
[----:B------:R1:W-:Y:S04]  /*d420*/  STL [R1+0xa44], R4 ;  /* 0x000a440401007387 */ /* 0x0003e80000100800 */
[----:B------:R2:W-:Y:S01]  /*d430*/  STL [R1+0x934], R0 ;  /* 0x0009340001007387 */ /* 0x0005e20000100800 */
[----:B---3--:R-:W-:Y:S02]  /*d440*/  IADD3.X R5, R55, c[0x0][0x16c], RZ, P1, !PT ;  /* 0x00005b0037057a10 */ /* 0x008fe40000ffe4ff */
[----:B-1----:R-:W-:-:S03]  /*d450*/  IADD3 R4, P1, R58, c[0x0][0x168], RZ ;  /* 0x00005a003a047a10 */ /* 0x002fc60007f3e0ff */
[----:B------:R1:W-:Y:S04]  /*d460*/  STL [R1+0x908], R5 ;  /* 0x0009080501007387 */ /* 0x0003e80000100800 */
[----:B------:R3:W-:Y:S01]  /*d470*/  STL [R1+0x93c], R4 ;  /* 0x00093c0401007387 */ /* 0x0007e20000100800 */
[----:B--2---:R-:W-:Y:S02]  /*d480*/  IADD3.X R0, R59, c[0x0][0x16c], RZ, P5, !PT ;  /* 0x00005b003b007a10 */ /* 0x004fe40002ffe4ff */
[----:B-1----:R-:W-:Y:S02]  /*d490*/  IADD3 R5, P5, R60, c[0x0][0x168], RZ ;  /* 0x00005a003c057a10 */ /* 0x002fe40007fbe0ff */
[----:B---3--:R-:W-:Y:S01]  /*d4a0*/  IADD3.X R4, R61, c[0x0][0x16c], RZ, P0, !PT ;  /* 0x00005b003d047a10 */ /* 0x008fe200007fe4ff */
[----:B------:R1:W-:Y:S04]  /*d4b0*/  STL [R1+0x910], R0 ;  /* 0x0009100001007387 */ /* 0x0003e80000100800 */
[----:B------:R4:W-:Y:S01]  /*d4c0*/  STL [R1+0x944], R5 ;  /* 0x0009440501007387 */ /* 0x0009e20000100800 */
[----:B-1----:R-:W-:-:S03]  /*d4d0*/  IADD3 R0, P0, R62, c[0x0][0x168], RZ ;  /* 0x00005a003e007a10 */ /* 0x002fc60007f1e0ff */
[----:B------:R1:W-:Y:S01]  /*d4e0*/  STL [R1+0x918], R4 ;  /* 0x0009180401007387 */ /* 0x0003e20000100800 */
[----:B----4-:R-:W-:-:S03]  /*d4f0*/  IADD3.X R5, R63, c[0x0][0x16c], RZ, P4, !PT ;  /* 0x00005b003f057a10 */ /* 0x010fc600027fe4ff */
[----:B------:R2:W-:Y:S01]  /*d500*/  STL [R1+0x94c], R0 ;  /* 0x00094c0001007387 */ /* 0x0005e20000100800 */
[----:B-1----:R-:W-:-:S03]  /*d510*/  IADD3 R4, P4, R92, c[0x0][0x168], RZ ;  /* 0x00005a005c047a10 */ /* 0x002fc60007f9e0ff */
[----:B------:R1:W-:Y:S01]  /*d520*/  STL [R1+0x920], R5 ;  /* 0x0009200501007387 */ /* 0x0003e20000100800 */
[----:B--2---:R-:W-:-:S03]  /*d530*/  IADD3.X R0, R93, c[0x0][0x16c], RZ, P3, !PT ;  /* 0x00005b005d007a10 */ /* 0x004fc60001ffe4ff */
        /* <DEDUP_REMOVED lines=28> */
[----:B------:R2:W-:Y:S04]  /*d700*/  STL [R1+0x98c], R5 ;  /* 0x00098c0501007387 */ /* 0x0005e80000100800 */
[----:B------:R-:W3:Y:S01]  /*d710*/  LDL.LU R10, [R1] ;  /* 0x00000000010a7983 */ /* 0x000ee20000300800 */
[----:B-1----:R-:W-:-:S03]  /*d720*/  IADD3 R0, P2, R188, c[0x0][0x168], RZ ;  /* 0x00005a00bc007a10 */ /* 0x002fc60007f5e0ff */
[----:B------:R1:W-:Y:S04]  /*d730*/  STL [R1+0x960], R4 ;  /* 0x0009600401007387 */ /* 0x0003e80000100800 */
[----:B------:R-:W4:Y:S04]  /*d740*/  LDL.LU R9, [R1+0x4] ;  /* 0x0000040001097983 */ /* 0x000f280000300800 */
[----:B------:R1:W-:Y:S04]  /*d750*/  STL [R1+0x994], R0 ;  /* 0x0009940001007387 */ /* 0x0003e80000100800 */
[----:B------:R-:W4:Y:S04]  /*d760*/  LDL.LU R8, [R1+0x8] ;  /* 0x0000080001087983 */ /* 0x000f280000300800 */
[----:B------:R-:W4:Y:S04]  /*d770*/  LDL.LU R7, [R1+0xc] ;  /* 0x00000c0001077983 */ /* 0x000f280000300800 */
[----:B------:R-:W4:Y:S04]  /*d780*/  LDL.LU R6, [R1+0x70] ;  /* 0x0000700001067983 */ /* 0x000f280000300800 */
[----:B--2---:R-:W2:Y:S04]  /*d790*/  LDL.LU R5, [R1+0x74] ;  /* 0x0000740001057983 */ /* 0x004ea80000300800 */
[----:B-1----:R-:W2:Y:S04]  /*d7a0*/  LDL.LU R4, [R1+0x78] ;  /* 0x0000780001047983 */ /* 0x002ea80000300800 */
[----:B------:R-:W2:Y:S01]  /*d7b0*/  LDL.LU R0, [R1+0x7c] ;  /* 0x00007c0001007983 */ /* 0x000ea20000300800 */
[----:B------:R-:W-:-:S02]  /*d7c0*/  IADD3.X R13, R189, c[0x0][0x16c], RZ, P1, !PT ;  /* 0x00005b00bd0d7a10 */ /* 0x000fc40000ffe4ff */
[----:B------:R-:W-:Y:S02]  /*d7d0*/  IADD3 R12, P1, R190, c[0x0][0x168], RZ ;  /* 0x00005a00be0c7a10 */ /* 0x000fe40007f3e0ff */
[----:B------:R-:W-:Y:S01]  /*d7e0*/  IADD3.X R11, R191, c[0x0][0x16c], RZ, P5, !PT ;  /* 0x00005b00bf0b7a10 */ /* 0x000fe20002ffe4ff */
[----:B------:R1:W-:Y:S04]  /*d7f0*/  STL [R1+0x968], R13 ;  /* 0x0009680d01007387 */ /* 0x0003e80000100800 */
[----:B------:R1:W-:Y:S04]  /*d800*/  STL [R1+0x99c], R12 ;  /* 0x00099c0c01007387 */ /* 0x0003e80000100800 */
[----:B------:R1:W-:Y:S02]  /*d810*/  STL [R1+0x970], R11 ;  /* 0x0009700b01007387 */ /* 0x0003e40000100800 */
[----:B-1----:R-:W-:-:S02]  /*d820*/  IADD3 R13, P5, R196, c[0x0][0x168], RZ ;  /* 0x00005a00c40d7a10 */ /* 0x002fc40007fbe0ff */
[----:B------:R-:W-:-:S03]  /*d830*/  IADD3.X R12, R197, c[0x0][0x16c], RZ, P0, !PT ;  /* 0x00005b00c50c7a10 */ /* 0x000fc600007fe4ff */
[----:B------:R1:W-:Y:S01]  /*d840*/  STL [R1+0x9a4], R13 ;  /* 0x0009a40d01007387 */ /* 0x0003e20000100800 */
[----:B------:R-:W-:-:S03]  /*d850*/  IADD3 R11, P0, R198, c[0x0][0x168], RZ ;  /* 0x00005a00c60b7a10 */ /* 0x000fc60007f1e0ff */
[----:B------:R1:W-:Y:S04]  /*d860*/  STL [R1+0x978], R12 ;  /* 0x0009780c01007387 */ /* 0x0003e80000100800 */
[----:B------:R1:W-:Y:S02]  /*d870*/  STL [R1+0x9ac], R11 ;  /* 0x0009ac0b01007387 */ /* 0x0003e40000100800 */
[----:B-1----:R-:W-:Y:S02]  /*d880*/  IADD3.X R13, R199, c[0x0][0x16c], RZ, P4, !PT ;  /* 0x00005b00c70d7a10 */ /* 0x002fe400027fe4ff */
[----:B------:R-:W-:-:S03]  /*d890*/  IADD3 R12, P4, R204, c[0x0][0x168], RZ ;  /* 0x00005a00cc0c7a10 */ /* 0x000fc60007f9e0ff */
[----:B------:R1:W-:Y:S01]  /*d8a0*/  STL [R1+0x980], R13 ;  /* 0x0009800d01007387 */ /* 0x0003e20000100800 */
[----:B------:R-:W-:-:S03]  /*d8b0*/  IADD3.X R11, R205, c[0x0][0x16c], RZ, P3, !PT ;  /* 0x00005b00cd0b7a10 */ /* 0x000fc60001ffe4ff */
[----:B------:R1:W-:Y:S04]  /*d8c0*/  STL [R1+0x9b4], R12 ;  /* 0x0009b40c01007387 */ /* 0x0003e80000100800 */
[----:B------:R1:W-:Y:S02]  /*d8d0*/  STL [R1+0x988], R11 ;  /* 0x0009880b01007387 */ /* 0x0003e40000100800 */
[----:B-1----:R-:W-:Y:S02]  /*d8e0*/  IADD3 R13, P3, R206, c[0x0][0x168], RZ ;  /* 0x00005a00ce0d7a10 */ /* 0x002fe40007f7e0ff */
        /* <DEDUP_REMOVED lines=22> */
[----:B------:R3:W-:Y:S01]  /*da50*/  STL [R1+0x9b8], R11 ;  /* 0x0009b80b01007387 */ /* 0x0007e20000100800 */
[----:B-1----:R-:W-:Y:S02]  /*da60*/  IADD3 R13, P3, R238, c[0x0][0x168], RZ ;  /* 0x00005a00ee0d7a10 */ /* 0x002fe40007f7e0ff */
[----:B------:R-:W-:-:S03]  /*da70*/  IADD3.X R12, R239, c[0x0][0x16c], RZ, P2, !PT ;  /* 0x00005b00ef0c7a10 */ /* 0x000fc600017fe4ff */
[----:B------:R-:W-:Y:S04]  /*da80*/  STL [R1+0x9ec], R13 ;  /* 0x0009ec0d01007387 */ /* 0x000fe80000100800 */
[----:B------:R-:W-:Y:S01]  /*da90*/  STL [R1+0x9c0], R12 ;  /* 0x0009c00c01007387 */ /* 0x000fe20000100800 */
[----:B---3--:R-:W-:Y:S02]  /*daa0*/  IADD3 R11, P2, R10, c[0x0][0x168], RZ ;  /* 0x00005a000a0b7a10 */ /* 0x008fe40007f5e0ff */
[----:B----4-:R-:W-:-:S03]  /*dab0*/  IADD3.X R10, R9, c[0x0][0x16c], RZ, P1, !PT ;  /* 0x00005b00090a7a10 */ /* 0x010fc60000ffe4ff */
[----:B------:R-:W-:Y:S01]  /*dac0*/  STL [R1+0x9f4], R11 ;  /* 0x0009f40b01007387 */ /* 0x000fe20000100800 */
[----:B------:R-:W-:-:S03]  /*dad0*/  IADD3 R9, P1, R8, c[0x0][0x168], RZ ;  /* 0x00005a0008097a10 */ /* 0x000fc60007f3e0ff */
[----:B------:R-:W-:Y:S01]  /*dae0*/  STL [R1+0x9c8], R10 ;  /* 0x0009c80a01007387 */ /* 0x000fe20000100800 */
[----:B------:R-:W-:-:S03]  /*daf0*/  IADD3.X R8, R7, c[0x0][0x16c], RZ, P5, !PT ;  /* 0x00005b0007087a10 */ /* 0x000fc60002ffe4ff */
[----:B------:R-:W-:Y:S01]  /*db00*/  STL [R1+0x9fc], R9 ;  /* 0x0009fc0901007387 */ /* 0x000fe20000100800 */
[----:B------:R-:W-:-:S03]  /*db10*/  IADD3 R7, P5, R6, c[0x0][0x168], RZ ;  /* 0x00005a0006077a10 */ /* 0x000fc60007fbe0ff */
[----:B------:R-:W-:Y:S01]  /*db20*/  STL [R1+0x9d0], R8 ;  /* 0x0009d00801007387 */ /* 0x000fe20000100800 */
[----:B--2---:R-:W-:-:S03]  /*db30*/  IADD3.X R6, R5, c[0x0][0x16c], RZ, P0, !PT ;  /* 0x00005b0005067a10 */ /* 0x004fc600007fe4ff */
[----:B------:R-:W-:Y:S01]  /*db40*/  STL [R1+0xa04], R7 ;  /* 0x000a040701007387 */ /* 0x000fe20000100800 */
[----:B------:R-:W-:-:S03]  /*db50*/  IADD3.X R5, R4, c[0x0][0x16c], RZ, P4, !PT ;  /* 0x00005b0004057a10 */ /* 0x000fc600027fe4ff */
[----:B------:R-:W-:Y:S01]  /*db60*/  STL [R1+0x9d8], R6 ;  /* 0x0009d80601007387 */ /* 0x000fe20000100800 */
[----:B------:R-:W-:-:S03]  /*db70*/  IADD3.X R4, R246, c[0x0][0x16c], RZ, P2, !PT ;  /* 0x00005b00f6047a10 */ /* 0x000fc600017fe4ff */
[----:B------:R-:W-:Y:S04]  /*db80*/  STL [R1+0x9e0], R5 ;  /* 0x0009e00501007387 */ /* 0x000fe80000100800 */
[----:B------:R-:W2:Y:S01]  /*db90*/  LDL.LU R246, [R1+0xe48] ;  /* 0x000e480001f67983 */ /* 0x000ea20000300800 */
[----:B------:R-:W-:-:S05]  /*dba0*/  IADD3.X R0, R0, c[0x0][0x16c], RZ, P3, !PT ;  /* 0x00005b0000007a10 */ /* 0x000fca0001ffe4ff */
[----:B------:R1:W-:Y:S02]  /*dbb0*/  STL [R1+0x9e8], R0 ;  /* 0x0009e80001007387 */ /* 0x0003e40000100800 */
[----:B-1----:R-:W-:Y:S02]  /*dbc0*/  IADD3.X R0, R247, c[0x0][0x16c], RZ, P1, !PT ;  /* 0x00005b00f7007a10 */ /* 0x002fe40000ffe4ff */
[----:B------:R1:W5:Y:S04]  /*dbd0*/  LDL.LU R247, [R1+0xe44] ;  /* 0x000e440001f77983 */ /* 0x0003680000300800 */
[----:B------:R3:W-:Y:S02]  /*dbe0*/  STL [R1+0x9f0], R4 ;  /* 0x0009f00401007387 */ /* 0x0007e40000100800 */
[----:B---3--:R-:W-:-:S02]  /*dbf0*/  IADD3.X R4, R252, c[0x0][0x16c], RZ, P5, !PT ;  /* 0x00005b00fc047a10 */ /* 0x008fc40002ffe4ff */
[----:B------:R1:W5:Y:S04]  /*dc00*/  LDL.LU R252, [R1+0xe40] ;  /* 0x000e400001fc7983 */ /* 0x0003680000300800 */
[----:B------:R3:W-:Y:S04]  /*dc10*/  STL [R1+0x9f8], R0 ;  /* 0x0009f80001007387 */ /* 0x0007e80000100800 */
[----:B---3--:R-:W3:Y:S04]  /*dc20*/  LDL R0, [R1+0xa40] ;  /* 0x000a400001007983 */ /* 0x008ee80000100800 */
[----:B------:R4:W-:Y:S04]  /*dc30*/  STL [R1+0xa00], R4 ;  /* 0x000a000401007387 */ /* 0x0009e80000100800 */
[----:B------:R1:W-:Y:S04]  /*dc40*/  STL [R1+0x1d0], RZ ;  /* 0x0001d0ff01007387 */ /* 0x0003e80000100800 */
[----:B------:R1:W-:Y:S04]  /*dc50*/  STL [R1+0x1d4], RZ ;  /* 0x0001d4ff01007387 */ /* 0x0003e80000100800 */
[----:B------:R1:W-:Y:S04]  /*dc60*/  STL [R1+0x1d8], RZ ;  /* 0x0001d8ff01007387 */ /* 0x0003e80000100800 */
[----:B------:R1:W-:Y:S01]  /*dc70*/  STL [R1+0x1dc], RZ ;  /* 0x0001dcff01007387 */ /* 0x0003e20000100800 */
[----:B------:R-:W-:-:S03]  /*dc80*/  SHF.R.S32.HI R2, RZ, 0x5, R48 ;  /* 0x00000005ff027819 */ /* 0x000fc60000011430 */
[----:B------:R1:W-:Y:S04]  /*dc90*/  STL [R1+0x1c0], RZ ;  /* 0x0001c0ff01007387 */ /* 0x0003e80000100800 */
[----:B------:R1:W-:Y:S04]  /*dca0*/  STL [R1+0x1c4], RZ ;  /* 0x0001c4ff01007387 */ /* 0x0003e80000100800 */
[----:B------:R1:W-:Y:S04]  /*dcb0*/  STL [R1+0x1c8], RZ ;  /* 0x0001c8ff01007387 */ /* 0x0003e80000100800 */
[----:B------:R1:W-:Y:S01]  /*dcc0*/  STL [R1+0x1cc], RZ ;  /* 0x0001ccff01007387 */ /* 0x0003e20000100800 */
[----:B----4-:R-:W-:-:S03]  /*dcd0*/  IADD3 R4, R2, -0x2, RZ ;  /* 0xfffffffe02047810 */ /* 0x010fc60007ffe0ff */
        /* <DEDUP_REMOVED lines=104> */
[----:B------:R-:W-:-:S02]  /*e360*/  USHF.L.U32 UR10, UR4, 0x2, URZ ;  /* 0x00000002040a7899 */ /* 0x000fc4000800063f */
[----:B------:R-:W-:Y:S02]  /*e370*/  USHF.L.U64.HI UR6, UR4, 0x2, UR6 ;  /* 0x0000000204067899 */ /* 0x000fe40008010206 */
[----:B------:R-:W-:Y:S02]  /*e380*/  UMOV UR5, 0x1 ;  /* 0x0000000100057882 */ /* 0x000fe40000000000 */
[----:B------:R-:W-:Y:S01]  /*e390*/  UMOV UR4, 0xffffffff ;  /* 0xffffffff00047882 */ /* 0x000fe20000000000 */
[----:B--2---:R-:W-:Y:S02]  /*e3a0*/  LOP3.LUT R2, R246, 0x20, RZ, 0x3c, !PT ;  /* 0x00000020f6027812 */ /* 0x004fe400078e3cff */
[----:B------:R1:W5:Y:S04]  /*e3b0*/  LDL.LU R246, [R1+0xe3c] ;  /* 0x000e3c0001f67983 */ /* 0x0003680000300800 */
[----:B------:R1:W-:Y:S02]  /*e3c0*/  STL [R1+0xe34], R2 ;  /* 0x000e340201007387 */ /* 0x0003e40000100800 */
[----:B-1-3--:R-:W-:-:S02]  /*e3d0*/  LOP3.LUT R0, R0, 0x40, RZ, 0x3c, !PT ;  /* 0x0000004000007812 */ /* 0x00afc400078e3cff */
.L_x_1:
[----:B------:R-:W2:Y:S04]  /*e3e0*/  LDL R5, [R1+0xa34] ;  /* 0x000a340001057983 */ /* 0x000ea80000100800 */
[----:B------:R-:W3:Y:S01]  /*e3f0*/  LDL R6, [R1+0xe34] ;  /* 0x000e340001067983 */ /* 0x000ee20000100800 */
[----:B------:R-:W-:Y:S01]  /*e400*/  UIADD3 UR4, UR4, 0x1, URZ ;  /* 0x0000000104047890 */ /* 0x000fe2000fffe03f */
[----:B------:R-:W-:-:S04]  /*e410*/  DEPBAR.LE SB0, 0x2 ;  /* 0x000080800000791a */ /* 0x000fc80000000000 */
[----:B------:R-:W-:Y:S01]  /*e420*/  STL.64 [R1+0x11f8], R242 ;  /* 0x0011f8f201007387 */ /* 0x000fe20000100a00 */
[----:B------:R-:W-:-:S03]  /*e430*/  UISETP.GT.AND UP0, UPT, UR4, 0x1, UPT ;  /* 0x000000010400788c */ /* 0x000fc6000bf04270 */
[----:B------:R1:W-:Y:S01]  /*e440*/  STL.64 [R1+0x11f0], R240 ;  /* 0x0011f0f001007387 */ /* 0x0003e20000100a00 */
[----:B------:R-:W-:-:S03]  /*e450*/  USEL UR4, UR4, URZ, !UP0 ;  /* 0x0000003f04047287 */ /* 0x000fc6000c000000 */
[----:B------:R-:W-:Y:S03]  /*e460*/  STL.64 [R1+0x11e8], R126 ;  /* 0x0011e87e01007387 */ /* 0x000fe60000100a00 */
[----:B------:R-:W-:Y:S01]  /*e470*/  IMAD.U32 R0, RZ, RZ, UR4 ;  /* 0x00000004ff007e24 */ /* 0x000fe2000f8e00ff */
[----:B------:R4:W-:Y:S01]  /*e480*/  STL.64 [R1+0x11e0], R124 ;  /* 0x0011e07c01007387 */ /* 0x0009e20000100a00 */
[----:B------:R-:W-:Y:S02]  /*e490*/  IMAD.U32 R2, RZ, RZ, UR4 ;  /* 0x00000004ff027e24 */ /* 0x000fe4000f8e00ff */
[----:B------:R-:W-:Y:S01]  /*e4a0*/  IMAD.U32 R196, RZ, RZ, UR4 ;  /* 0x00000004ffc47e24 */ /* 0x000fe2000f8e00ff */
[----:B------:R-:W-:Y:S04]  /*e4b0*/  STL.64 [R1+0x11d8], R214 ;  /* 0x0011d8d601007387 */ /* 0x000fe80000100a00 */
[----:B------:R1:W-:Y:S04]  /*e4c0*/  STL.64 [R1+0x11d0], R212 ;  /* 0x0011d0d401007387 */ /* 0x0003e80000100a00 */
[----:B------:R-:W-:Y:S04]  /*e4d0*/  STL [R1+0xe94], R245 ;  /* 0x000e94f501007387 */ /* 0x000fe80000100800 */
[----:B------:R-:W-:Y:S04]  /*e4e0*/  STL [R1+0xe90], R3 ;  /* 0x000e900301007387 */ /* 0x000fe80000100800 */
[----:B------:R1:W-:Y:S04]  /*e4f0*/  STL [R1+0xe8c], R244 ;  /* 0x000e8cf401007387 */ /* 0x0003e80000100800 */
[----:B-----5:R-:W-:Y:S04]  /*e500*/  STL [R1+0xe88], R246 ;  /* 0x000e88f601007387 */ /* 0x020fe80000100800 */
[----:B------:R4:W-:Y:S04]  /*e510*/  STL [R1+0xe84], R247 ;  /* 0x000e84f701007387 */ /* 0x0009e80000100800 */
[----:B------:R-:W-:Y:S04]  /*e520*/  STL [R1+0xe3c], R252 ;  /* 0x000e3cfc01007387 */ /* 0x000fe80000100800 */
[----:B-1----:R-:W3:Y:S04]  /*e530*/  LDL.LU.64 R240, [R1+0x3c0] ;  /* 0x0003c00001f07983 */ /* 0x002ee80000300a00 */
[----:B------:R-:W3:Y:S04]  /*e540*/  LDL.LU.64 R242, [R1+0x3c8] ;  /* 0x0003c80001f27983 */ /* 0x000ee80000300a00 */
[----:B----4-:R-:W4:Y:S04]  /*e550*/  LDL.LU.64 R124, [R1+0x110] ;  /* 0x00011000017c7983 */ /* 0x010f280000300a00 */
[----:B------:R-:W4:Y:S04]  /*e560*/  LDL.LU.64 R126, [R1+0x118] ;  /* 0x00011800017e7983 */ /* 0x000f280000300a00 */
[----:B------:R-:W4:Y:S04]  /*e570*/  LDL.LU.64 R212, [R1+0x60] ;  /* 0x0000600001d47983 */ /* 0x000f280000300a00 */
[----:B------:R-:W4:Y:S04]  /*e580*/  LDL.LU.64 R214, [R1+0x68] ;  /* 0x0000680001d67983 */ /* 0x000f280000300a00 */
[----:B------:R-:W1:Y:S04]  /*e590*/  S2R R4, SR_TID.X ;  /* 0x0000000000047919 */ /* 0x000e680000002100 */
[----:B------:R-:W4:Y:S04]  /*e5a0*/  LDL.LU.64 R244, [R1+0x20] ;  /* 0x0000200001f47983 */ /* 0x000f280000300a00 */
[----:B------:R-:W4:Y:S04]  /*e5b0*/  LDL.LU.64 R246, [R1+0x28] ;  /* 0x0000280001f67983 */ /* 0x000f280000300a00 */
[----:B------:R-:W-:Y:S01]  /*e5c0*/  BAR.SYNC.DEFER_BLOCKING 0x0 ;  /* 0x0000000000007b1d */ /* 0x000fe20000010000 */
[----:B--2---:R-:W-:-:S02]  /*e5d0*/  IMAD R0, R0, 0x10000, R5 ;  /* 0x0001000000007824 */ /* 0x004fc400078e0205 */
[C---:B-1----:R-:W-:Y:S01]  /*e5e0*/  IMAD.SHL.U32 R5, R4.reuse, 0x2, RZ ;  /* 0x0000000204057824 */ /* 0x042fe200078e00ff */
[----:B------:R-:W-:Y:S01]  /*e5f0*/  LOP3.LUT R4, R4, 0x7, RZ, 0xc0, !PT ;  /* 0x0000000704047812 */ /* 0x000fe200078ec0ff */
[----:B---3--:R-:W-:Y:S01]  /*e600*/  IMAD R2, R2, 0x10000, R6 ;  /* 0x0001000002027824 */ /* 0x008fe200078e0206 */
[----:B------:R-:W-:Y:S03]  /*e610*/  LDS R172, [R0] ;  /* 0x0000000000ac7984 */ /* 0x000fe60000000800 */
[----:B------:R-:W-:Y:S01]  /*e620*/  IMAD R4, R4, 0x90, RZ ;  /* 0x0000009004047824 */ /* 0x000fe200078e02ff */
[----:B------:R-:W-:Y:S04]  /*e630*/  LDS R174, [R0+0x2000] ;  /* 0x0020000000ae7984 */ /* 0x000fe80000000800 */
[----:B------:R-:W-:Y:S01]  /*e640*/  LOP3.LUT R4, R4, 0x30, R5, 0x78, !PT ;  /* 0x0000003004047812 */ /* 0x000fe200078e7805 */
[----:B------:R-:W-:Y:S04]  /*e650*/  LDS R173, [R2] ;  /* 0x0000000002ad7984 */ /* 0x000fe80000000800 */
[----:B------:R-:W-:Y:S01]  /*e660*/  IMAD R196, R196, 0x4000, R4 ;  /* 0x00004000c4c47824 */ /* 0x000fe200078e0204 */
[----:B------:R-:W-:Y:S04]  /*e670*/  LDS R175, [R2+0x2000] ;  /* 0x0020000002af7984 */ /* 0x000fe80000000800 */
[----:B------:R-:W1:Y:S04]  /*e680*/  LDSM.16.M88.4 R12, [R196+0x20000] ;  /* 0x02000000c40c783b */ /* 0x000e680000000200 */
[----:B------:R-:W-:Y:S04]  /*e690*/  LDS R188, [R0+0x100] ;  /* 0x0001000000bc7984 */ /* 0x000fe80000000800 */
[----:B------:R-:W-:Y:S04]  /*e6a0*/  LDS R190, [R0+0x2100] ;  /* 0x0021000000be7984 */ /* 0x000fe80000000800 */
[----:B------:R-:W-:Y:S04]  /*e6b0*/  LDS R189, [R2+0x100] ;  /* 0x0001000002bd7984 */ /* 0x000fe80000000800 */
[----:B------:R-:W4:Y:S04]  /*e6c0*/  LDS R191, [R2+0x2100] ;  /* 0x0021000002bf7984 */ /* 0x000f280000000800 */
[----:B------:R-:W-:Y:S04]  /*e6d0*/  LDS R204, [R0+0x200] ;  /* 0x0002000000cc7984 */ /* 0x000fe80000000800 */
[----:B------:R-:W-:Y:S04]  /*e6e0*/  LDS R206, [R0+0x2200] ;  /* 0x0022000000ce7984 */ /* 0x000fe80000000800 */
[----:B------:R-:W-:Y:S04]  /*e6f0*/  LDS R205, [R2+0x200] ;  /* 0x0002000002cd7984 */ /* 0x000fe80000000800 */
[----:B------:R-:W2:Y:S04]  /*e700*/  LDS R207, [R2+0x2200] ;  /* 0x0022000002cf7984 */ /* 0x000ea80000000800 */
[----:B------:R-:W-:Y:S04]  /*e710*/  LDS R220, [R0+0x300] ;  /* 0x0003000000dc7984 */ /* 0x000fe80000000800 */
[----:B------:R-:W-:Y:S04]  /*e720*/  LDS R222, [R0+0x2300] ;  /* 0x0023000000de7984 */ /* 0x000fe80000000800 */
[----:B------:R-:W-:Y:S04]  /*e730*/  LDS R221, [R2+0x300] ;  /* 0x0003000002dd7984 */ /* 0x000fe80000000800 */
[----:B------:R-:W3:Y:S04]  /*e740*/  LDS R223, [R2+0x2300] ;  /* 0x0023000002df7984 */ /* 0x000ee80000000800 */
[----:B------:R-:W-:Y:S04]  /*e750*/  LDS R236, [R0+0x400] ;  /* 0x0004000000ec7984 */ /* 0x000fe80000000800 */
[----:B------:R-:W-:Y:S04]  /*e760*/  LDS R238, [R0+0x2400] ;  /* 0x0024000000ee7984 */ /* 0x000fe80000000800 */
[----:B------:R-:W-:Y:S04]  /*e770*/  LDS R237, [R2+0x400] ;  /* 0x0004000002ed7984 */ /* 0x000fe80000000800 */
[----:B------:R-:W2:Y:S04]  /*e780*/  LDS R239, [R2+0x2400] ;  /* 0x0024000002ef7984 */ /* 0x000ea80000000800 */
[----:B------:R-:W3:Y:S04]  /*e790*/  LDSM.16.M88.4 R20, [R196+0x20400] ;  /* 0x02040000c414783b */ /* 0x000ee80000000200 */
[----:B------:R-:W3:Y:S01]  /*e7a0*/  LDSM.16.M88.4 R24, [R196+0x20800] ;  /* 0x02080000c418783b */ /* 0x000ee20000000200 */
[-C--:B-1----:R-:W-:Y:S03]  /*e7b0*/  HMMA.1688.F32.TF32 R240, R172, R12.reuse, R240 ;  /* 0x0000000cacf0723c */ /* 0x082fe600000810f0 */
[----:B------:R-:W-:Y:S04]  /*e7c0*/  LDS R4, [R0+0x500] ;  /* 0x0005000000047984 */ /* 0x000fe80000000800 */
[----:B------:R-:W-:Y:S01]  /*e7d0*/  LDS R6, [R0+0x2500] ;  /* 0x0025000000067984 */ /* 0x000fe20000000800 */
[-C--:B----4-:R-:W-:Y:S03]  /*e7e0*/  HMMA.1688.F32.TF32 R124, R188, R12.reuse, R124 ;  /* 0x0000000cbc7c723c */ /* 0x090fe6000008107c */
[----:B------:R-:W-:Y:S04]  /*e7f0*/  LDS R5, [R2+0x500] ;  /* 0x0005000002057984 */ /* 0x000fe80000000800 */
[----:B------:R-:W1:Y:S04]  /*e800*/  LDS R7, [R2+0x2500] ;  /* 0x0025000002077984 */ /* 0x000e680000000800 */
[----:B------:R-:W-:Y:S04]  /*e810*/  LDS R8, [R0+0x600] ;  /* 0x0006000000087984 */ /* 0x000fe80000000800 */
[----:B------:R-:W-:Y:S04]  /*e820*/  LDS R10, [R0+0x2600] ;  /* 0x00260000000a7984 */ /* 0x000fe80000000800 */
[----:B------:R-:W-:Y:S04]  /*e830*/  LDS R9, [R2+0x600] ;  /* 0x0006000002097984 */ /* 0x000fe80000000800 */
[----:B------:R-:W4:Y:S01]  /*e840*/  LDS R11, [R2+0x2600] ;  /* 0x00260000020b7984 */ /* 0x000f220000000800 */
[-C--:B--2---:R-:W-:Y:S03]  /*e850*/  HMMA.1688.F32.TF32 R212, R204, R12.reuse, R212 ;  /* 0x0000000cccd4723c */ /* 0x084fe600000810d4 */
[----:B------:R-:W-:Y:S04]  /*e860*/  LDS R16, [R0+0x700] ;  /* 0x0007000000107984 */ /* 0x000fe80000000800 */
[----:B------:R-:W-:Y:S01]  /*e870*/  LDS R18, [R0+0x2700] ;  /* 0x0027000000127984 */ /* 0x000fe20000000800 */
[-C--:B---3--:R-:W-:Y:S03]  /*e880*/  HMMA.1688.F32.TF32 R192, R220, R12.reuse, R192 ;  /* 0x0000000cdcc0723c */ /* 0x088fe600000810c0 */
[----:B------:R-:W-:Y:S04]  /*e890*/  STL [R1+0x1184], R15 ;  /* 0x0011840f01007387 */ /* 0x000fe80000100800 */
[----:B------:R-:W-:Y:S01]  /*e8a0*/  LDS R17, [R2+0x700] ;  /* 0x0007000002117984 */ /* 0x000fe20000000800 */
[-C--:B------:R-:W-:Y:S03]  /*e8b0*/  HMMA.1688.F32.TF32 R168, R236, R12.reuse, R168 ;  /* 0x0000000ceca8723c */ /* 0x080fe600000810a8 */
[----:B------:R-:W-:Y:S04]  /*e8c0*/  STL [R1+0x117c], R22 ;  /* 0x00117c1601007387 */ /* 0x000fe80000100800 */
[----:B------:R-:W-:Y:S04]  /*e8d0*/  STL [R1+0x1178], R23 ;  /* 0x0011781701007387 */ /* 0x000fe80000100800 */
[----:B------:R-:W-:Y:S04]  /*e8e0*/  STL [R1+0x1180], R27 ;  /* 0x0011801b01007387 */ /* 0x000fe80000100800 */
[----:B------:R-:W-:Y:S04]  /*e8f0*/  STL.64 [R1+0x300], R240 ;  /* 0x000300f001007387 */ /* 0x000fe80000100a00 */
[----:B------:R2:W-:Y:S04]  /*e900*/  STL.64 [R1+0x308], R242 ;  /* 0x000308f201007387 */ /* 0x0005e80000100a00 */
[----:B------:R-:W3:Y:S04]  /*e910*/  LDS R19, [R2+0x2700] ;  /* 0x0027000002137984 */ /* 0x000ee80000000800 */
[----:B------:R-:W1:Y:S04]  /*e920*/  LDSM.16.M88.4 R28, [R196+0x20c00] ;  /* 0x020c0000c41c783b */ /* 0x000e680000000200 */
[----:B--2---:R-:W2:Y:S04]  /*e930*/  LDL.LU.64 R242, [R1+0x11f8] ;  /* 0x0011f80001f27983 */ /* 0x004ea80000300a00 */
[----:B------:R-:W2:Y:S04]  /*e940*/  LDL.LU.64 R240, [R1+0x11f0] ;  /* 0x0011f00001f07983 */ /* 0x000ea80000300a00 */
[----:B------:R-:W-:Y:S04]  /*e950*/  STL.64 [R1+0x2f0], R124 ;  /* 0x0002f07c01007387 */ /* 0x000fe80000100a00 */
[----:B------:R4:W-:Y:S04]  /*e960*/  STL.64 [R1+0x2f8], R126 ;  /* 0x0002f87e01007387 */ /* 0x0009e80000100a00 */
[----:B----4-:R-:W4:Y:S04]  /*e970*/  LDL.LU.64 R126, [R1+0x11e8] ;  /* 0x0011e800017e7983 */ /* 0x010f280000300a00 */
[----:B------:R-:W4:Y:S04]  /*e980*/  LDL.LU.64 R124, [R1+0x11e0] ;  /* 0x0011e000017c7983 */ /* 0x000f280000300a00 */
[----:B------:R-:W-:Y:S04]  /*e990*/  STL.64 [R1+0x340], R212 ;  /* 0x000340d401007387 */ /* 0x000fe80000100a00 */
[----:B------:R1:W-:Y:S04]  /*e9a0*/  STL.64 [R1+0x348], R214 ;  /* 0x000348d601007387 */ /* 0x0003e80000100a00 */
[----:B-1----:R-:W2:Y:S04]  /*e9b0*/  LDL.LU.64 R214, [R1+0x11d8] ;  /* 0x0011d80001d67983 */ /* 0x002ea80000300a00 */
[----:B------:R-:W2:Y:S04]  /*e9c0*/  LDL.LU.64 R212, [R1+0x11d0] ;  /* 0x0011d00001d47983 */ /* 0x000ea80000300a00 */
[----:B------:R1:W-:Y:S04]  /*e9d0*/  STL.64 [R1+0x400], R192 ;  /* 0x000400c001007387 */ /* 0x0003e80000100a00 */
[----:B------:R3:W-:Y:S04]  /*e9e0*/  STL.64 [R1+0x408], R194 ;  /* 0x000408c201007387 */ /* 0x0007e80000100a00 */
[----:B-1----:R-:W2:Y:S04]  /*e9f0*/  LDL.LU.64 R192, [R1+0x220] ;  /* 0x0002200001c07983 */ /* 0x002ea80000300a00 */
[----:B---3--:R-:W2:Y:S04]  /*ea00*/  LDL.LU.64 R194, [R1+0x228] ;  /* 0x0002280001c27983 */ /* 0x008ea80000300a00 */
[----:B------:R-:W-:Y:S04]  /*ea10*/  STL.64 [R1+0x490], R168 ;  /* 0x000490a801007387 */ /* 0x000fe80000100a00 */
[----:B------:R1:W-:Y:S02]  /*ea20*/  STL.64 [R1+0x498], R170 ;  /* 0x000498aa01007387 */ /* 0x0003e40000100a00 */
[-C--:B-1----:R-:W-:Y:S08]  /*ea30*/  HMMA.1688.F32.TF32 R168, R4, R12.reuse, R152 ;  /* 0x0000000c04a8723c */ /* 0x082ff00000081098 */
[-C--:B------:R-:W-:Y:S08]  /*ea40*/  HMMA.1688.F32.TF32 R152, R8, R12.reuse, R136 ;  /* 0x0000000c0898723c */ /* 0x080ff00000081088 */
[----:B------:R-:W-:Y:S07]  /*ea50*/  HMMA.1688.F32.TF32 R136, R16, R12, R44 ;  /* 0x0000000c1088723c */ /* 0x000fee000008102c */
[----:B------:R1:W-:Y:S04]  /*ea60*/  STL.64 [R1+0x530], R168 ;  /* 0x000530a801007387 */ /* 0x0003e80000100a00 */
[----:B------:R3:W-:Y:S04]  /*ea70*/  STL.64 [R1+0x538], R170 ;  /* 0x000538aa01007387 */ /* 0x0007e80000100a00 */
[----:B------:R-:W4:Y:S04]  /*ea80*/  LDL.LU.64 R44, [R1+0x420] ;  /* 0x00042000012c7983 */ /* 0x000f280000300a00 */
[----:B------:R1:W-:Y:S04]  /*ea90*/  STL.64 [R1+0x590], R152 ;  /* 0x0005909801007387 */ /* 0x0003e80000100a00 */
[----:B------:R1:W-:Y:S04]  /*eaa0*/  STL.64 [R1+0x598], R154 ;  /* 0x0005989a01007387 */ /* 0x0003e80000100a00 */
[----:B------:R-:W4:Y:S04]  /*eab0*/  LDL.LU.64 R46, [R1+0x428] ;  /* 0x00042800012e7983 */ /* 0x000f280000300a00 */
[----:B------:R3:W-:Y:S04]  /*eac0*/  STL.64 [R1+0x680], R136 ;  /* 0x0006808801007387 */ /* 0x0007e80000100a00 */
[----:B------:R3:W-:Y:S04]  /*ead0*/  STL.64 [R1+0x688], R138 ;  /* 0x0006888a01007387 */ /* 0x0007e80000100a00 */
[----:B-1----:R-:W4:Y:S04]  /*eae0*/  LDL.LU.64 R168, [R1+0x540] ;  /* 0x0005400001a87983 */ /* 0x002f280000300a00 */
[----:B---3--:R-:W3:Y:S04]  /*eaf0*/  LDL.LU.64 R170, [R1+0x548] ;  /* 0x0005480001aa7983 */ /* 0x008ee80000300a00 */
[----:B------:R-:W3:Y:S04]  /*eb00*/  LDL.LU.64 R152, [R1+0x240] ;  /* 0x0002400001987983 */ /* 0x000ee80000300a00 */
[----:B------:R-:W3:Y:S04]  /*eb10*/  LDL.LU.64 R154, [R1+0x248] ;  /* 0x00024800019a7983 */ /* 0x000ee80000300a00 */
[----:B------:R-:W3:Y:S04]  /*eb20*/  LDL.LU.64 R136, [R1+0x10] ;  /* 0x0000100001887983 */ /* 0x000ee80000300a00 */
[----:B------:R-:W3:Y:S01]  /*eb30*/  LDL.LU.64 R138, [R1+0x18] ;  /* 0x00001800018a7983 */ /* 0x000ee20000300a00 */
[-C--:B------:R-:W-:Y:S08]  /*eb40*/  HMMA.1688.F32.TF32 R184, R220, R20.reuse, R184 ;  /* 0x00000014dcb8723c */ /* 0x080ff000000810b8 */
[-C--:B------:R-:W-:Y:S08]  /*eb50*/  HMMA.1688.F32.TF32 R164, R236, R20.reuse, R164 ;  /* 0x00000014eca4723c */ /* 0x080ff000000810a4 */
[-C--:B--2---:R-:W-:Y:S08]  /*eb60*/  HMMA.1688.F32.TF32 R192, R188, R20.reuse, R192 ;  /* 0x00000014bcc0723c */ /* 0x084ff000000810c0 */
[-C--:B----4-:R-:W-:Y:S11]  /*eb70*/  HMMA.1688.F32.TF32 R44, R172, R20.reuse, R44 ;  /* 0x00000014ac2c723c */ /* 0x090ff6000008102c */
[----:B------:R-:W-:Y:S11]  /*eb80*/  @!UPT UIADD3 URZ, URZ, URZ, URZ ;  /* 0x0000003f3f3ff290 */ /* 0x000ff6000fffe03f */
[----:B------:R-:W-:Y:S01]  /*eb90*/  @!UPT UIADD3 URZ, URZ, URZ, URZ ;  /* 0x0000003f3f3ff290 */ /* 0x000fe2000fffe03f */
[----:B------:R-:W-:Y:S04]  /*eba0*/  STL.64 [R1+0x280], R44 ;  /* 0x0002802c01007387 */ /* 0x000fe80000100a00 */
[----:B------:R1:W-:Y:S02]  /*ebb0*/  STL.64 [R1+0x288], R46 ;  /* 0x0002882e01007387 */ /* 0x0003e40000100a00 */
[-C--:B-1----:R-:W-:Y:S02]  /*ebc0*/  HMMA.1688.F32.TF32 R44, R204, R20.reuse, R244 ;  /* 0x00000014cc2c723c */ /* 0x082fe400000810f4 */
[----:B------:R-:W-:Y:S04]  /*ebd0*/  STL.64 [R1+0x2a0], R192 ;  /* 0x0002a0c001007387 */ /* 0x000fe80000100a00 */
[----:B------:R-:W-:Y:S11]  /*ebe0*/  STL.64 [R1+0x2a8], R194 ;  /* 0x0002a8c201007387 */ /* 0x000ff60000100a00 */
[----:B------:R-:W-:Y:S06]  /*ebf0*/  @!UPT UIADD3 URZ, URZ, URZ, URZ ;  /* 0x0000003f3f3ff290 */ /* 0x000fec000fffe03f */
[----:B------:R-:W-:Y:S04]  /*ec00*/  STL.64 [R1+0x2c0], R44 ;  /* 0x0002c02c01007387 */ /* 0x000fe80000100a00 */
[----:B------:R1:W-:Y:S02]  /*ec10*/  STL.64 [R1+0x2c8], R46 ;  /* 0x0002c82e01007387 */ /* 0x0003e40000100a00 */
[-C--:B-1----:R-:W-:Y:S08]  /*ec20*/  HMMA.1688.F32.TF32 R44, R4, R20.reuse, R148 ;  /* 0x00000014042c723c */ /* 0x082ff00000081094 */
[-C--:B------:R-:W-:Y:S08]  /*ec30*/  HMMA.1688.F32.TF32 R148, R8, R20.reuse, R132 ;  /* 0x000000140894723c */ /* 0x080ff00000081084 */
[----:B------:R-:W-:Y:S08]  /*ec40*/  HMMA.1688.F32.TF32 R20, R16, R20, R40 ;  /* 0x000000141014723c */ /* 0x000ff00000081028 */
[----:B---3--:R-:W-:Y:S01]  /*ec50*/  HMMA.1688.F32.TF32 R132, R172, R24, R168 ;  /* 0x00000018ac84723c */ /* 0x008fe200000810a8 */
[----:B------:R-:W-:Y:S01]  /*ec60*/  STL.64 [R1+0x360], R184 ;  /* 0x000360b801007387 */ /* 0x000fe20000100a00 */
[----:B------:R-:W-:-:S03]  /*ec70*/  IMAD.MOV.U32 R252, RZ, RZ, R47 ;  /* 0x000000fffffc7224 */ /* 0x000fc600078e002f */
[----:B------:R-:W-:Y:S04]  /*ec80*/  STL.64 [R1+0x368], R186 ;  /* 0x000368ba01007387 */ /* 0x000fe80000100a00 */
[----:B------:R1:W-:Y:S04]  /*ec90*/  STL.64 [R1+0x4f0], R44 ;  /* 0x0004f02c01007387 */ /* 0x0003e80000100a00 */
[----:B------:R-:W-:Y:S04]  /*eca0*/  STL.64 [R1+0x420], R164 ;  /* 0x000420a401007387 */ /* 0x000fe80000100a00 */
[----:B------:R-:W-:Y:S04]  /*ecb0*/  STL.64 [R1+0x428], R166 ;  /* 0x000428a601007387 */ /* 0x000fe80000100a00 */
[----:B------:R2:W-:Y:S04]  /*ecc0*/  STL [R1+0x4f8], R46 ;  /* 0x0004f82e01007387 */ /* 0x0005e80000100800 */
[----:B-1----:R-:W3:Y:S04]  /*ecd0*/  LDL.LU.64 R44, [R1+0x5c0] ;  /* 0x0005c000012c7983 */ /* 0x002ee80000300a00 */
[----:B--2---:R-:W3:Y:S04]  /*ece0*/  LDL.LU.64 R46, [R1+0x5c8] ;  /* 0x0005c800012e7983 */ /* 0x004ee80000300a00 */
[----:B------:R-:W-:Y:S04]  /*ecf0*/  STL [R1+0x10f8], R252 ;  /* 0x0010f8fc01007387 */ /* 0x000fe80000100800 */
[----:B------:R-:W-:Y:S01]  /*ed00*/  STL.64 [R1+0x570], R148 ;  /* 0x0005709401007387 */ /* 0x000fe20000100a00 */
[----:B------:R-:W-:-:S03]  /*ed10*/  IMAD.MOV.U32 R13, RZ, RZ, R134 ;  /* 0x000000ffff0d7224 */ /* 0x000fc600078e0086 */
[----:B------:R-:W-:Y:S01]  /*ed20*/  STL.64 [R1+0x578], R150 ;  /* 0x0005789601007387 */ /* 0x000fe20000100a00 */
[----:B------:R-:W-:-:S03]  /*ed30*/  IMAD.MOV.U32 R12, RZ, RZ, R135 ;  /* 0x000000ffff0c7224 */ /* 0x000fc600078e0087 */
[----:B------:R-:W-:Y:S04]  /*ed40*/  STL.64 [R1+0x610], R20 ;  /* 0x0006101401007387 */ /* 0x000fe80000100a00 */
[----:B------:R-:W-:Y:S04]  /*ed50*/  STL.64 [R1+0x618], R22 ;  /* 0x0006181601007387 */ /* 0x000fe80000100a00 */
[----:B------:R1:W-:Y:S04]  /*ed60*/  STL.64 [R1+0x190], R132 ;  /* 0x0001908401007387 */ /* 0x0003e80000100a00 */
[----:B------:R-:W2:Y:S01]  /*ed70*/  LDL.LU.64 R40, [R1+0x310] ;  /* 0x0003100001287983 */ /* 0x000ea20000300a00 */
[-C--:B------:R-:W-:Y:S03]  /*ed80*/  HMMA.1688.F32.TF32 R128, R8, R24.reuse, R128 ;  /* 0x000000180880723c */ /* 0x080fe60000081080 */
[----:B------:R-:W-:Y:S05]  /*ed90*/  LDSM.16.M88.4 R148, [R196+0x23400] ;  /* 0x02340000c494783b */ /* 0x000fea0000000200 */
[-C--:B-1----:R-:W-:Y:S01]  /*eda0*/  HMMA.1688.F32.TF32 R132, R188, R24.reuse, R152 ;  /* 0x00000018bc84723c */ /* 0x082fe20000081098 */
[----:B------:R-:W-:Y:S11]  /*edb0*/  LDSM.16.M88.4 R152, [R196+0x23800] ;  /* 0x02380000c498783b */ /* 0x000ff60000000200 */
[----:B------:R-:W-:Y:S11]  /*edc0*/  @!UPT UIADD3 URZ, URZ, URZ, URZ ;  /* 0x0000003f3f3ff290 */ /* 0x000ff6000fffe03f */
[----:B------:R-:W-:Y:S04]  /*edd0*/  STL.64 [R1+0x1a0], R132 ;  /* 0x0001a08401007387 */ /* 0x000fe80000100a00 */
[----:B------:R1:W-:Y:S04]  /*ede0*/  STL.64 [R1+0x1a8], R134 ;  /* 0x0001a88601007387 */ /* 0x0003e80000100a00 */
[----:B------:R-:W2:Y:S01]  /*edf0*/  LDL.LU.64 R42, [R1+0x318] ;  /* 0x00031800012a7983 */ /* 0x000ea20000300a00 */
[-C--:B------:R-:W-:Y:S08]  /*ee00*/  HMMA.1688.F32.TF32 R20, R204, R24.reuse, R136 ;  /* 0x00000018cc14723c */ /* 0x080ff00000081088 */
[-C--:B------:R-:W-:Y:S08]  /*ee10*/  HMMA.1688.F32.TF32 R136, R220, R24.reuse, R180 ;  /* 0x00000018dc88723c */ /* 0x080ff000000810b4 */
[-C--:B-1----:R-:W-:Y:S07]  /*ee20*/  HMMA.1688.F32.TF32 R132, R236, R24.reuse, R160 ;  /* 0x00000018ec84723c */ /* 0x082fee00000810a0 */
[----:B------:R-:W-:Y:S04]  /*ee30*/  STL.64 [R1+0x1f0], R20 ;  /* 0x0001f01401007387 */ /* 0x000fe80000100a00 */
[----:B------:R1:W-:Y:S02]  /*ee40*/  STL.64 [R1+0x1f8], R22 ;  /* 0x0001f81601007387 */ /* 0x0003e40000100a00 */
[----:B-1----:R-:W-:Y:S02]  /*ee50*/  HMMA.1688.F32.TF32 R20, R4, R24, R144 ;  /* 0x000000180414723c */ /* 0x002fe40000081090 */
[----:B------:R-:W-:Y:S04]  /*ee60*/  STL.64 [R1+0x2e0], R136 ;  /* 0x0002e08801007387 */ /* 0x000fe80000100a00 */
[----:B------:R-:W-:Y:S11]  /*ee70*/  STL.64 [R1+0x2e8], R138 ;  /* 0x0002e88a01007387 */ /* 0x000ff60000100a00 */
[----:B------:R-:W-:Y:S06]  /*ee80*/  @!UPT UIADD3 URZ, URZ, URZ, URZ ;  /* 0x0000003f3f3ff290 */ /* 0x000fec000fffe03f */
[----:B------:R-:W-:Y:S01]  /*ee90*/  STL.64 [R1+0x4a0], R20 ;  /* 0x0004a01401007387 */ /* 0x000fe20000100a00 */
[----:B------:R-:W-:-:S03]  /*eea0*/  IMAD.MOV.U32 R252, RZ, RZ, R23 ;  /* 0x000000fffffc7224 */ /* 0x000fc600078e0017 */
[----:B------:R-:W-:Y:S04]  /*eeb0*/  STL.64 [R1+0x3d0], R132 ;  /* 0x0003d08401007387 */ /* 0x000fe80000100a00 */
[----:B------:R-:W-:Y:S04]  /*eec0*/  STL.64 [R1+0x3d8], R134 ;  /* 0x0003d88601007387 */ /* 0x000fe80000100a00 */
[----:B------:R1:W-:Y:S02]  /*eed0*/  STL [R1+0x4a8], R22 ;  /* 0x0004a81601007387 */ /* 0x0003e40000100800 */
[----:B-1----:R-:W-:Y:S02]  /*eee0*/  HMMA.1688.F32.TF32 R20, R16, R24, R36 ;  /* 0x000000181014723c */ /* 0x002fe40000081024 */
[----:B------:R-:W-:Y:S04]  /*eef0*/  STL [R1+0x10fc], R252 ;  /* 0x0010fcfc01007387 */ /* 0x000fe80000100800 */
[----:B------:R-:W-:Y:S04]  /*ef00*/  STL.64 [R1+0x550], R128 ;  /* 0x0005508001007387 */ /* 0x000fe80000100a00 */
[----:B------:R-:W-:Y:S11]  /*ef10*/  STL.64 [R1+0x558], R130 ;  /* 0x0005588201007387 */ /* 0x000ff60000100a00 */
[----:B------:R-:W-:Y:S02]  /*ef20*/  @!UPT UIADD3 URZ, URZ, URZ, URZ ;  /* 0x0000003f3f3ff290 */ /* 0x000fe4000fffe03f */
[----:B------:R-:W-:Y:S04]  /*ef30*/  STL.64 [R1+0x5e0], R20 ;  /* 0x0005e01401007387 */ /* 0x000fe80000100a00 */
[----:B------:R1:W-:Y:S01]  /*ef40*/  STL.64 [R1+0x5e8], R22 ;  /* 0x0005e81601007387 */ /* 0x0003e20000100a00 */
[----:B---3--:R-:W-:Y:S11]  /*ef50*/  HMMA.1688.F32.TF32 R44, R172, R28, R44 ;  /* 0x0000001cac2c723c */ /* 0x008ff6000008102c */
[----:B------:R-:W-:Y:S11]  /*ef60*/  @!UPT UIADD3 URZ, URZ, URZ, URZ ;  /* 0x0000003f3f3ff290 */ /* 0x000ff6000fffe03f */
[----:B------:R-:W-:Y:S02]  /*ef70*/  @!UPT UIADD3 URZ, URZ, URZ, URZ ;  /* 0x0000003f3f3ff290 */ /* 0x000fe4000fffe03f */
[----:B-1----:R-:W-:Y:S02]  /*ef80*/  IMAD.MOV.U32 R23, RZ, RZ, R47 ;  /* 0x000000ffff177224 */ /* 0x002fe400078e002f */
[----:B------:R-:W-:Y:S02]  /*ef90*/  IMAD.MOV.U32 R22, RZ, RZ, R46 ;  /* 0x000000ffff167224 */ /* 0x000fe400078e002e */
[----:B------:R-:W-:Y:S01]  /*efa0*/  IMAD.MOV.U32 R27, RZ, RZ, R45 ;  /* 0x000000ffff1b7224 */ /* 0x000fe200078e002d */
[----:B------:R-:W-:Y:S01]  /*efb0*/  STL [R1+0x11a4], R23 ;  /* 0x0011a41701007387 */ /* 0x000fe20000100800 */
[----:B------:R-:W-:-:S03]  /*efc0*/  IMAD.MOV.U32 R15, RZ, RZ, R44 ;  /* 0x000000ffff0f7224 */ /* 0x000fc600078e002c */
[----:B------:R1:W-:Y:S04]  /*efd0*/  STL [R1+0x11a0], R22 ;  /* 0x0011a01601007387 */ /* 0x0003e80000100800 */
[----:B------:R2:W-:Y:S04]  /*efe0*/  STL.64 [R1+0x1190], R26 ;  /* 0x0011901a01007387 */ /* 0x0005e80000100a00 */
[----:B------:R-:W-:Y:S04]  /*eff0*/  STL.64 [R1+0x1188], R14 ;  /* 0x0011880e01007387 */ /* 0x000fe80000100a00 */
[----:B------:R-:W3:Y:S04]  /*f000*/  LDL.LU.64 R20, [R1+0x690] ;  /* 0x0006900001147983 */ /* 0x000ee80000300a00 */
[----:B-1----:R-:W3:Y:S01]  /*f010*/  LDL.LU.64 R22, [R1+0x698] ;  /* 0x0006980001167983 */ /* 0x002ee20000300a00 */
[-C--:B--2---:R-:W-:Y:S11]  /*f020*/  HMMA.1688.F32.TF32 R24, R188, R28.reuse, R40 ;  /* 0x0000001cbc18723c */ /* 0x084ff60000081028 */
[----:B------:R-:W-:Y:S11]  /*f030*/  @!UPT UIADD3 URZ, URZ, URZ, URZ ;  /* 0x0000003f3f3ff290 */ /* 0x000ff6000fffe03f */
[----:B------:R-:W-:Y:S01]  /*f040*/  @!UPT UIADD3 URZ, URZ, URZ, URZ ;  /* 0x0000003f3f3ff290 */ /* 0x000fe2000fffe03f */
[----:B------:R1:W-:Y:S04]  /*f050*/  STL.64 [R1+0x140], R24 ;  /* 0x0001401801007387 */ /* 0x0003e80000100a00 */
[----:B------:R2:W-:Y:S04]  /*f060*/  STL.64 [R1+0x148], R26 ;  /* 0x0001481a01007387 */ /* 0x0005e80000100a00 */
[----:B-1----:R-:W4:Y:S04]  /*f070*/  LDL.LU.64 R24, [R1+0x3b0] ;  /* 0x0003b00001187983 */ /* 0x002f280000300a00 */
[----:B--2---:R-:W4:Y:S04]  /*f080*/  LDL.LU.64 R26, [R1+0x3b8] ;  /* 0x0003b800011a7983 */ /* 0x004f280000300a00 */
[----:B------:R-:W2:Y:S04]  /*f090*/  LDL.LU.64 R128, [R1+0xa0] ;  /* 0x0000a00001807983 */ /* 0x000ea80000300a00 */
[----:B------:R-:W2:Y:S01]  /*f0a0*/  LDL.LU.64 R130, [R1+0xa8] ;  /* 0x0000a80001827983 */ /* 0x000ea20000300a00 */
[-C--:B------:R-:W-:Y:S08]  /*f0b0*/  HMMA.1688.F32.TF32 R36, R204, R28.reuse, R248 ;  /* 0x0000001ccc24723c */ /* 0x080ff000000810f8 */
[-C--:B------:R-:W-:Y:S08]  /*f0c0*/  HMMA.1688.F32.TF32 R44, R220, R28.reuse, R176 ;  /* 0x0000001cdc2c723c */ /* 0x080ff000000810b0 */
[-C--:B------:R-:W-:Y:S01]  /*f0d0*/  HMMA.1688.F32.TF32 R40, R236, R28.reuse, R156 ;  /* 0x0000001cec28723c */ /* 0x080fe2000008109c */
[----:B------:R-:W-:Y:S06]  /*f0e0*/  LDSM.16.M88.4 R156, [R196+0x23c00] ;  /* 0x023c0000c49c783b */ /* 0x000fec0000000200 */
[----:B------:R-:W-:Y:S04]  /*f0f0*/  STL.64 [R1+0x160], R36 ;  /* 0x0001602401007387 */ /* 0x000fe80000100a00 */
[----:B------:R1:W-:Y:S02]  /*f100*/  STL.64 [R1+0x168], R38 ;  /* 0x0001682601007387 */ /* 0x0003e40000100a00 */
[----:B-1----:R-:W-:Y:S02]  /*f110*/  HMMA.1688.F32.TF32 R36, R4, R28, R140 ;  /* 0x0000001c0424723c */ /* 0x002fe4000008108c */
[----:B------:R-:W-:Y:S04]  /*f120*/  STL.64 [R1+0x220], R44 ;  /* 0x0002202c01007387 */ /* 0x000fe80000100a00 */
[----:B------:R-:W-:Y:S04]  /*f130*/  STL.64 [R1+0x228], R46 ;  /* 0x0002282e01007387 */ /* 0x000fe80000100a00 */
[----:B------:R-:W-:Y:S11]  /*f140*/  LDSM.16.M88.4 R44, [R196+0x21c00] ;  /* 0x021c0000c42c783b */ /* 0x000ff60000000200 */
[----:B------:R-:W-:Y:S02]  /*f150*/  @!UPT UIADD3 URZ, URZ, URZ, URZ ;  /* 0x0000003f3f3ff290 */ /* 0x000fe4000fffe03f */
[----:B------:R-:W-:Y:S04]  /*f160*/  STL [R1+0x440], R36 ;  /* 0x0004402401007387 */ /* 0x000fe80000100800 */
[----:B------:R-:W-:Y:S04]  /*f170*/  STL.64 [R1+0x320], R40 ;  /* 0x0003202801007387 */ /* 0x000fe80000100a00 */
[----:B------:R1:W-:Y:S01]  /*f180*/  STL.64 [R1+0x328], R42 ;  /* 0x0003282a01007387 */ /* 0x0003e20000100a00 */
[----:B------:R-:W-:-:S03]  /*f190*/  IMAD.MOV.U32 R252, RZ, RZ, R37 ;  /* 0x000000fffffc7224 */ /* 0x000fc600078e0025 */
[----:B------:R1:W-:Y:S02]  /*f1a0*/  STL.64 [R1+0x448], R38 ;  /* 0x0004482601007387 */ /* 0x0003e40000100a00 */
[-C--:B-1----:R-:W-:Y:S08]  /*f1b0*/  HMMA.1688.F32.TF32 R40, R8, R28.reuse, R120 ;  /* 0x0000001c0828723c */ /* 0x082ff00000081078 */
[----:B------:R-:W-:Y:S01]  /*f1c0*/  HMMA.1688.F32.TF32 R36, R16, R28, R32 ;  /* 0x0000001c1024723c */ /* 0x000fe20000081020 */
[----:B------:R-:W-:Y:S04]  /*f1d0*/  LDSM.16.M88.4 R32, [R196+0x21000] ;  /* 0x02100000c420783b */ /* 0x000fe80000000200 */
[----:B------:R-:W-:Y:S04]  /*f1e0*/  STL [R1+0x1110], R252 ;  /* 0x001110fc01007387 */ /* 0x000fe80000100800 */
[----:B------:R-:W-:Y:S06]  /*f1f0*/  STL.64 [R1+0x1198], R30 ;  /* 0x0011981e01007387 */ /* 0x000fec0000100a00 */
[----:B------:R-:W-:Y:S04]  /*f200*/  STL.64 [R1+0x510], R40 ;  /* 0x0005102801007387 */ /* 0x000fe80000100a00 */
[----:B------:R-:W-:Y:S04]  /*f210*/  STL.64 [R1+0x518], R42 ;  /* 0x0005182a01007387 */ /* 0x000fe80000100a00 */
[----:B------:R-:W1:Y:S04]  /*f220*/  LDSM.16.M88.4 R40, [R196+0x21800] ;  /* 0x02180000c428783b */ /* 0x000e680000000200 */
[----:B------:R-:W-:Y:S04]  /*f230*/  STL.64 [R1+0x580], R36 ;  /* 0x0005802401007387 */ /* 0x000fe80000100a00 */
[----:B------:R-:W-:Y:S04]  /*f240*/  STL.64 [R1+0x588], R38 ;  /* 0x0005882601007387 */ /* 0x000fe80000100a00 */
[----:B------:R-:W2:Y:S04]  /*f250*/  LDSM.16.M88.4 R36, [R196+0x21400] ;  /* 0x02140000c424783b */ /* 0x000ea80000000200 */
[----:B-1----:R-:W-:Y:S04]  /*f260*/  STL [R1+0x1148], R42 ;  /* 0x0011482a01007387 */ /* 0x002fe80000100800 */
[----:B------:R-:W-:Y:S04]  /*f270*/  STL [R1+0x1144], R43 ;  /* 0x0011442b01007387 */ /* 0x000fe80000100800 */
[----:B------:R-:W-:Y:S04]  /*f280*/  STL [R1+0x114c], R46 ;  /* 0x00114c2e01007387 */ /* 0x000fe80000100800 */
[----:B------:R-:W-:Y:S01]  /*f290*/  STL [R1+0x1140], R47 ;  /* 0x0011402f01007387 */ /* 0x000fe20000100800 */
[-C--:B---3--:R-:W-:Y:S11]  /*f2a0*/  HMMA.1688.F32.TF32 R120, R172, R32.reuse, R20 ;  /* 0x00000020ac78723c */ /* 0x088ff60000081014 */
[----:B------:R-:W-:Y:S11]  /*f2b0*/  @!UPT UIADD3 URZ, URZ, URZ, URZ ;  /* 0x0000003f3f3ff290 */ /* 0x000ff6000fffe03f */
[----:B------:R-:W-:Y:S01]  /*f2c0*/  @!UPT UIADD3 URZ, URZ, URZ, URZ ;  /* 0x0000003f3f3ff290 */ /* 0x000fe2000fffe03f */
[----:B------:R2:W-:Y:S01]  /*f2d0*/  STL [R1+0xf0], R120 ;  /* 0x0000f07801007387 */ /* 0x0005e20000100800 */
[----:B------:R-:W-:Y:S02]  /*f2e0*/  IMAD.MOV.U32 R23, RZ, RZ, R121 ;  /* 0x000000ffff177224 */ /* 0x000fe400078e0079 */
[----:B------:R-:W-:Y:S02]  /*f2f0*/  IMAD.MOV.U32 R22, RZ, RZ, R122 ;  /* 0x000000ffff167224 */ /* 0x000fe400078e007a */
[----:B------:R-:W-:Y:S01]  /*f300*/  IMAD.MOV.U32 R247, RZ, RZ, R123 ;  /* 0x000000fffff77224 */ /* 0x000fe200078e007b */
[-C--:B----4-:R-:W-:Y:S01]  /*f310*/  HMMA.1688.F32.TF32 R28, R188, R32.reuse, R24 ;  /* 0x00000020bc1c723c */ /* 0x090fe20000081018 */
[----:B------:R-:W3:Y:S04]  /*f320*/  LDL.LU.64 R24, [R1+0x6d0] ;  /* 0x0006d00001187983 */ /* 0x000ee80000300a00 */
[----:B------:R-:W3:Y:S03]  /*f330*/  LDL.LU.64 R26, [R1+0x6d8] ;  /* 0x0006d800011a7983 */ /* 0x000ee60000300a00 */
[-C--:B--2---:R-:W-:Y:S11]  /*f340*/  HMMA.1688.F32.TF32 R120, R204, R32.reuse, R128 ;  /* 0x00000020cc78723c */ /* 0x084ff60000081080 */
[----:B------:R-:W-:Y:S04]  /*f350*/  @!UPT UIADD3 URZ, URZ, URZ, URZ ;  /* 0x0000003f3f3ff290 */ /* 0x000fe8000fffe03f */
[----:B------:R1:W-:Y:S04]  /*f360*/  STL.64 [R1+0x110], R28 ;  /* 0x0001101c01007387 */ /* 0x0003e80000100a00 */
[----:B------:R2:W-:Y:S04]  /*f370*/  STL.64 [R1+0x118], R30 ;  /* 0x0001181e01007387 */ /* 0x0005e80000100a00 */
[----:B-1----:R-:W4:Y:S04]  /*f380*/  LDL.LU.64 R28, [R1+0x5f0] ;  /* 0x0005f000011c7983 */ /* 0x002f280000300a00 */
[----:B--2---:R-:W4:Y:S04]  /*f390*/  LDL.LU.64 R30, [R1+0x5f8] ;  /* 0x0005f800011e7983 */ /* 0x004f280000300a00 */
[----:B------:R1:W-:Y:S04]  /*f3a0*/  STL.64 [R1+0x120], R120 ;  /* 0x0001207801007387 */ /* 0x0003e80000100a00 */
[----:B------:R2:W-:Y:S04]  /*f3b0*/  STL.64 [R1+0x128], R122 ;  /* 0x0001287a01007387 */ /* 0x0005e80000100a00 */
[----:B-1----:R-:W4:Y:S04]  /*f3c0*/  LDL.LU.64 R120, [R1+0x210] ;  /* 0x0002100001787983 */ /* 0x002f280000300a00 */
[----:B--2---:R-:W2:Y:S01]  /*f3d0*/  LDL.LU.64 R122, [R1+0x218] ;  /* 0x00021800017a7983 */ /* 0x004ea20000300a00 */
[-C--:B------:R-:W-:Y:S08]  /*f3e0*/  HMMA.1688.F32.TF32 R100, R4, R32.reuse, R100 ;  /* 0x000000200464723c */ /* 0x080ff00000081064 */
[-C--:B------:R-:W-:Y:S08]  /*f3f0*/  HMMA.1688.F32.TF32 R128, R220, R32.reuse, R224 ;  /* 0x00000020dc80723c */ /* 0x080ff000000810e0 */
[----:B------:R-:W-:Y:S08]  /*f400*/  HMMA.1688.F32.TF32 R116, R236, R32, R116 ;  /* 0x00000020ec74723c */ /* 0x000ff00000081074 */
[----:B------:R-:W-:-:S02]  /*f410*/  IMAD.MOV.U32 R245, RZ, RZ, R100 ;  /* 0x000000fffff57224 */ /* 0x000fc400078e0064 */
[----:B------:R-:W-:Y:S02]  /*f420*/  IMAD.MOV.U32 R244, RZ, RZ, R101 ;  /* 0x000000fffff47224 */ /* 0x000fe400078e0065 */
[----:B------:R-:W-:Y:S02]  /*f430*/  IMAD.MOV.U32 R21, RZ, RZ, R102 ;  /* 0x000000ffff157224 */ /* 0x000fe400078e0066 */
[----:B------:R-:W-:Y:S02]  /*f440*/  IMAD.MOV.U32 R3, RZ, RZ, R103 ;  /* 0x000000ffff037224 */ /* 0x000fe400078e0067 */
[-C--:B------:R-:W-:Y:S01]  /*f450*/  HMMA.1688.F32.TF32 R100, R8, R32.reuse, R84 ;  /* 0x000000200864723c */ /* 0x080fe20000081054 */
[----:B------:R-:W-:Y:S04]  /*f460*/  STL.64 [R1+0x150], R128 ;  /* 0x0001508001007387 */ /* 0x000fe80000100a00 */
[----:B------:R-:W-:Y:S04]  /*f470*/  STL.64 [R1+0x158], R130 ;  /* 0x0001588201007387 */ /* 0x000fe80000100a00 */
[----:B------:R-:W-:Y:S04]  /*f480*/  STL.64 [R1+0x2b0], R116 ;  /* 0x0002b07401007387 */ /* 0x000fe80000100a00 */
[----:B------:R-:W-:Y:S04]  /*f490*/  STL.64 [R1+0x2b8], R118 ;  /* 0x0002b87601007387 */ /* 0x000fe80000100a00 */
[----:B------:R-:W-:Y:S04]  /*f4a0*/  STL [R1+0x110c], R3 ;  /* 0x00110c0301007387 */ /* 0x000fe80000100800 */
[----:B------:R-:W-:Y:S04]  /*f4b0*/  STL [R1+0x1108], R21 ;  /* 0x0011081501007387 */ /* 0x000fe80000100800 */
[----:B------:R-:W-:Y:S04]  /*f4c0*/  STL [R1+0x1104], R244 ;  /* 0x001104f401007387 */ /* 0x000fe80000100800 */
[----:B------:R-:W-:Y:S04]  /*f4d0*/  STL [R1+0x1100], R245 ;  /* 0x001100f501007387 */ /* 0x000fe80000100800 */
[----:B------:R-:W2:Y:S04]  /*f4e0*/  LDL.LU.64 R84, [R1+0x730] ;  /* 0x0007300001547983 */ /* 0x000ea80000300a00 */
[----:B------:R-:W-:Y:S04]  /*f4f0*/  STL.64 [R1+0x4c0], R100 ;  /* 0x0004c06401007387 */ /* 0x000fe80000100a00 */
[----:B------:R-:W-:Y:S01]  /*f500*/  STL.64 [R1+0x4c8], R102 ;  /* 0x0004c86601007387 */ /* 0x000fe20000100a00 */
[----:B------:R-:W-:Y:S03]  /*f510*/  HMMA.1688.F32.TF32 R56, R16, R32, R56 ;  /* 0x000000201038723c */ /* 0x000fe60000081038 */
[----:B------:R-:W2:Y:S11]  /*f520*/  LDL.LU.64 R86, [R1+0x738] ;  /* 0x0007380001567983 */ /* 0x000eb60000300a00 */
[----:B------:R-:W-:Y:S09]  /*f530*/  @!UPT UIADD3 URZ, URZ, URZ, URZ ;  /* 0x0000003f3f3ff290 */ /* 0x000ff2000fffe03f */
[----:B------:R-:W-:Y:S04]  /*f540*/  STL.64 [R1+0x560], R56 ;  /* 0x0005603801007387 */ /* 0x000fe80000100a00 */
[----:B------:R1:W-:Y:S02]  /*f550*/  STL.64 [R1+0x568], R58 ;  /* 0x0005683a01007387 */ /* 0x0003e40000100a00 */
[-C--:B-1----:R-:W-:Y:S08]  /*f560*/  HMMA.1688.F32.TF32 R56, R220, R36.reuse, R216 ;  /* 0x00000024dc38723c */ /* 0x082ff000000810d8 */
[----:B---3--:R-:W-:Y:S11]  /*f570*/  HMMA.1688.F32.TF32 R100, R172, R36, R24 ;  /* 0x00000024ac64723c */ /* 0x008ff60000081018 */
[----:B------:R-:W-:Y:S11]  /*f580*/  @!UPT UIADD3 URZ, URZ, URZ, URZ ;  /* 0x0000003f3f3ff290 */ /* 0x000ff6000fffe03f */
[----:B------:R-:W-:Y:S02]  /*f590*/  @!UPT UIADD3 URZ, URZ, URZ, URZ ;  /* 0x0000003f3f3ff290 */ /* 0x000fe4000fffe03f */
[----:B------:R-:W-:Y:S02]  /*f5a0*/  IMAD.MOV.U32 R15, RZ, RZ, R102 ;  /* 0x000000ffff0f7224 */ /* 0x000fe400078e0066 */
[----:B------:R-:W-:-:S05]  /*f5b0*/  IMAD.MOV.U32 R14, RZ, RZ, R103 ;  /* 0x000000ffff0e7224 */ /* 0x000fca00078e0067 */
[----:B------:R-:W-:Y:S04]  /*f5c0*/  STL.64 [R1+0x11b8], R14 ;  /* 0x0011b80e01007387 */ /* 0x000fe80000100a00 */
[----:B------:R4:W-:Y:S02]  /*f5d0*/  STL.64 [R1+0x11b0], R12 ;  /* 0x0011b00c01007387 */ /* 0x0009e40000100a00 */
[----:B----4-:R-:W-:Y:S01]  /*f5e0*/  HMMA.1688.F32.TF32 R12, R188, R36, R28 ;  /* 0x00000024bc0c723c */ /* 0x010fe2000008101c */
[----:B------:R-:W-:Y:S02]  /*f5f0*/  IMAD.MOV.U32 R25, RZ, RZ, R100 ;  /* 0x000000ffff197224 */ /* 0x000fe400078e0064 */
[----:B------:R-:W-:-:S05]  /*f600*/  IMAD.MOV.U32 R24, RZ, RZ, R101 ;  /* 0x000000ffff187224 */ /* 0x000fca00078e0065 */
[----:B------:R2:W-:Y:S04]  /*f610*/  STL.64 [R1+0x11a8], R24 ;  /* 0x0011a81801007387 */ /* 0x0005e80000100a00 */
[----:B------:R-:W3:Y:S04]  /*f620*/  LDL.LU.64 R28, [R1+0x620] ;  /* 0x00062000011c7983 */ /* 0x000ee80000300a00 */
[----:B------:R-:W3:Y:S01]  /*f630*/  LDL.LU.64 R30, [R1+0x628] ;  /* 0x00062800011e7983 */ /* 0x000ee20000300a00 */
[-C--:B--2---:R-:W-:Y:S06]  /*f640*/  HMMA.1688.F32.TF32 R24, R204, R36.reuse, R120 ;  /* 0x00000024cc18723c */ /* 0x084fec0000081078 */
[----:B------:R-:W-:Y:S04]  /*f650*/  STL.64 [R1+0xb0], R12 ;  /* 0x0000b00c01007387 */ /* 0x000fe80000100a00 */
[----:B------:R1:W-:Y:S02]  /*f660*/  STL.64 [R1+0xb8], R14 ;  /* 0x0000b80e01007387 */ /* 0x0003e40000100a00 */
[-C--:B-1----:R-:W-:Y:S11]  /*f670*/  HMMA.1688.F32.TF32 R12, R236, R36.reuse, R112 ;  /* 0x00000024ec0c723c */ /* 0x082ff60000081070 */
[----:B------:R1:W-:Y:S04]  /*f680*/  STL.64 [R1+0xa0], R24 ;  /* 0x0000a01801007387 */ /* 0x0003e80000100a00 */
[----:B------:R2:W-:Y:S04]  /*f690*/  STL.64 [R1+0xa8], R26 ;  /* 0x0000a81a01007387 */ /* 0x0005e80000100a00 */
[----:B-1----:R-:W4:Y:S04]  /*f6a0*/  LDL.LU.64 R24, [R1+0x350] ;  /* 0x0003500001187983 */ /* 0x002f280000300a00 */
[----:B------:R-:W-:Y:S04]  /*f6b0*/  STL.64 [R1+0x100], R56 ;  /* 0x0001003801007387 */ /* 0x000fe80000100a00 */
[----:B------:R-:W-:Y:S04]  /*f6c0*/  STL.64 [R1+0x108], R58 ;  /* 0x0001083a01007387 */ /* 0x000fe80000100a00 */
[----:B--2---:R-:W4:Y:S04]  /*f6d0*/  LDL.LU.64 R26, [R1+0x358] ;  /* 0x00035800011a7983 */ /* 0x004f280000300a00 */
[----:B------:R-:W-:Y:S04]  /*f6e0*/  STL.64 [R1+0x210], R12 ;  /* 0x0002100c01007387 */ /* 0x000fe80000100a00 */
[----:B------:R1:W-:Y:S02]  /*f6f0*/  STL.64 [R1+0x218], R14 ;  /* 0x0002180e01007387 */ /* 0x0003e40000100a00 */
[----:B-1----:R-:W-:Y:S11]  /*f700*/  HMMA.1688.F32.TF32 R12, R4, R36, R96 ;  /* 0x00000024040c723c */ /* 0x002ff60000081060 */
[----:B------:R-:W-:Y:S11]  /*f710*/  @!UPT UIADD3 URZ, URZ, URZ, URZ ;  /* 0x0000003f3f3ff290 */ /* 0x000ff6000fffe03f */
[----:B------:R-:W-:Y:S02]  /*f720*/  @!UPT UIADD3 URZ, URZ, URZ, URZ ;  /* 0x0000003f3f3ff290 */ /* 0x000fe4000fffe03f */
[----:B------:R-:W-:Y:S02]  /*f730*/  IMAD.MOV.U32 R3, RZ, RZ, R12 ;  /* 0x000000ffff037224 */ /* 0x000fe400078e000c */
[----:B------:R-:W-:Y:S02]  /*f740*/  IMAD.MOV.U32 R21, RZ, RZ, R13 ;  /* 0x000000ffff157224 */ /* 0x000fe400078e000d */
[----:B------:R-:W-:Y:S01]  /*f750*/  IMAD.MOV.U32 R244, RZ, RZ, R14 ;  /* 0x000000fffff47224 */ /* 0x000fe200078e000e */
[----:B------:R-:W2:Y:S01]  /*f760*/  LDL.LU.64 R12, [R1+0xc0] ;  /* 0x0000c000010c7983 */ /* 0x000ea20000300a00 */
[----:B------:R-:W-:-:S03]  /*f770*/  IMAD.MOV.U32 R245, RZ, RZ, R15 ;  /* 0x000000fffff57224 */ /* 0x000fc600078e000f */
[----:B------:R-:W2:Y:S01]  /*f780*/  LDL.LU.64 R14, [R1+0xc8] ;  /* 0x0000c800010e7983 */ /* 0x000ea20000300a00 */
[-C--:B------:R-:W-:Y:S08]  /*f790*/  HMMA.1688.F32.TF32 R56, R8, R36.reuse, R80 ;  /* 0x000000240838723c */ /* 0x080ff00000081050 */
[----:B------:R-:W-:Y:S01]  /*f7a0*/  HMMA.1688.F32.TF32 R52, R16, R36, R52 ;  /* 0x000000241034723c */ /* 0x000fe20000081034 */
[----:B------:R-:W-:Y:S04]  /*f7b0*/  STL [R1+0x1120], R3 ;  /* 0x0011200301007387 */ /* 0x000fe80000100800 */
[----:B------:R-:W-:Y:S04]  /*f7c0*/  STL [R1+0x111c], R21 ;  /* 0x00111c1501007387 */ /* 0x000fe80000100800 */
[----:B------:R-:W-:Y:S04]  /*f7d0*/  STL [R1+0x1118], R244 ;  /* 0x001118f401007387 */ /* 0x000fe80000100800 */
[----:B------:R-:W-:Y:S04]  /*f7e0*/  STL [R1+0x1114], R245 ;  /* 0x001114f501007387 */ /* 0x000fe80000100800 */
[----:B------:R-:W-:Y:S04]  /*f7f0*/  STL.64 [R1+0x1138], R38 ;  /* 0x0011382601007387 */ /* 0x000fe80000100a00 */
[----:B------:R-:W-:Y:S04]  /*f800*/  STL.64 [R1+0x470], R56 ;  /* 0x0004703801007387 */ /* 0x000fe80000100a00 */
[----:B------:R1:W-:Y:S04]  /*f810*/  STL.64 [R1+0x478], R58 ;  /* 0x0004783a01007387 */ /* 0x0003e80000100a00 */
[----:B------:R1:W-:Y:S02]  /*f820*/  STL.64 [R1+0x520], R52 ;  /* 0x0005203401007387 */ /* 0x0003e40000100a00 */
[----:B-1----:R-:W-:Y:S02]  /*f830*/  HMMA.1688.F32.TF32 R56, R172, R40, R84 ;  /* 0x00000028ac38723c */ /* 0x002fe40000081054 */
[----:B------:R1:W-:Y:S04]  /*f840*/  STL.64 [R1+0x528], R54 ;  /* 0x0005283601007387 */ /* 0x0003e80000100a00 */
[----:B------:R-:W2:Y:S04]  /*f850*/  LDL.LU.64 R84, [R1+0x760] ;  /* 0x0007600001547983 */ /* 0x000ea80000300a00 */
[----:B------:R-:W2:Y:S04]  /*f860*/  LDL.LU.64 R86, [R1+0x768] ;  /* 0x0007680001567983 */ /* 0x000ea80000300a00 */
[----:B------:R-:W-:Y:S10]  /*f870*/  STL.64 [R1+0x11c8], R34 ;  /* 0x0011c82201007387 */ /* 0x000ff40000100a00 */
[----:B------:R-:W-:-:S02]  /*f880*/  IMAD.MOV.U32 R33, RZ, RZ, R57 ;  /* 0x000000ffff217224 */ /* 0x000fc400078e0039 */
[----:B------:R-:W-:Y:S02]  /*f890*/  IMAD.MOV.U32 R32, RZ, RZ, R58 ;  /* 0x000000ffff207224 */ /* 0x000fe400078e003a */
[----:B------:R-:W-:-:S03]  /*f8a0*/  IMAD.MOV.U32 R246, RZ, RZ, R56 ;  /* 0x000000fffff67224 */ /* 0x000fc600078e0038 */
[----:B------:R2:W-:Y:S01]  /*f8b0*/  STL.64 [R1+0x11c0], R32 ;  /* 0x0011c02001007387 */ /* 0x0005e20000100a00 */
[----:B------:R-:W-:-:S03]  /*f8c0*/  IMAD.MOV.U32 R20, RZ, RZ, R59 ;  /* 0x000000ffff147224 */ /* 0x000fc600078e003b */
[----:B------:R-:W2:Y:S04]  /*f8d0*/  LDL.LU.64 R52, [R1+0x6b0] ;  /* 0x0006b00001347983 */ /* 0x000ea80000300a00 */
[----:B-1----:R-:W2:Y:S04]  /*f8e0*/  LDL.LU.64 R54, [R1+0x6b8] ;  /* 0x0006b80001367983 */ /* 0x002ea80000300a00 */
[----:B------:R-:W2:Y:S04]  /*f8f0*/  LDL.LU.64 R56, [R1+0x5b0] ;  /* 0x0005b00001387983 */ /* 0x000ea80000300a00 */
[----:B------:R-:W2:Y:S04]  /*f900*/  LDL.LU.64 R58, [R1+0x5b8] ;  /* 0x0005b800013a7983 */ /* 0x000ea80000300a00 */
[----:B------:R-:W2:Y:S04]  /*f910*/  LDL.LU.64 R80, [R1+0xe0] ;  /* 0x0000e00001507983 */ /* 0x000ea80000300a00 */
[----:B------:R-:W2:Y:S01]  /*f920*/  LDL.LU.64 R82, [R1+0xe8] ;  /* 0x0000e80001527983 */ /* 0x000ea20000300a00 */
[-C--:B---3--:R-:W-:Y:S08]  /*f930*/  HMMA.1688.F32.TF32 R28, R188, R40.reuse, R28 ;  /* 0x00000028bc1c723c */ /* 0x088ff0000008101c */
[-C--:B----4-:R-:W-:Y:S11]  /*f940*/  HMMA.1688.F32.TF32 R248, R204, R40.reuse, R24 ;  /* 0x00000028ccf8723c */ /* 0x090ff60000081018 */
[----:B------:R-:W-:Y:S05]  /*f950*/  @!UPT UIADD3 URZ, URZ, URZ, URZ ;  /* 0x0000003f3f3ff290 */ /* 0x000fea000fffe03f */
[----:B------:R-:W-:Y:S02]  /*f960*/  IMAD.MOV.U32 R46, RZ, RZ, R28 ;  /* 0x000000ffff2e7224 */ /* 0x000fe400078e001c */
[----:B------:R-:W-:Y:S02]  /*f970*/  IMAD.MOV.U32 R42, RZ, RZ, R29 ;  /* 0x000000ffff2a7224 */ /* 0x000fe400078e001d */
[----:B------:R-:W-:Y:S02]  /*f980*/  IMAD.MOV.U32 R43, RZ, RZ, R30 ;  /* 0x000000ffff2b7224 */ /* 0x000fe400078e001e */
[----:B------:R-:W-:Y:S01]  /*f990*/  IMAD.MOV.U32 R47, RZ, RZ, R31 ;  /* 0x000000ffff2f7224 */ /* 0x000fe200078e001f */
[----:B------:R-:W-:Y:S04]  /*f9a0*/  STL.64 [R1+0x1130], R250 ;  /* 0x001130fa01007387 */ /* 0x000fe80000100a00 */
[----:B------:R-:W-:Y:S04]  /*f9b0*/  STL.64 [R1+0x1128], R248 ;  /* 0x001128f801007387 */ /* 0x000fe80000100a00 */
[----:B------:R-:W3:Y:S04]  /*f9c0*/  LDL.LU.64 R36, [R1+0x7d0] ;  /* 0x0007d00001247983 */ /* 0x000ee80000300a00 */
[----:B------:R-:W3:Y:S01]  /*f9d0*/  LDL.LU.64 R38, [R1+0x7d8] ;  /* 0x0007d80001267983 */ /* 0x000ee20000300a00 */
[-C--:B--2---:R-:W-:Y:S11]  /*f9e0*/  HMMA.1688.F32.TF32 R12, R220, R40.reuse, R12 ;  /* 0x00000028dc0c723c */ /* 0x084ff6000008100c */
[----:B------:R-:W-:Y:S11]  /*f9f0*/  @!UPT UIADD3 URZ, URZ, URZ, URZ ;  /* 0x0000003f3f3ff290 */ /* 0x000ff6000fffe03f */
[----:B------:R-:W-:Y:S01]  /*fa00*/  @!UPT UIADD3 URZ, URZ, URZ, URZ ;  /* 0x0000003f3f3ff290 */ /* 0x000fe2000fffe03f */
[----:B------:R1:W-:Y:S04]  /*fa10*/  STL.64 [R1+0xd0], R12 ;  /* 0x0000d00c01007387 */ /* 0x0003e80000100a00 */
[----:B------:R2:W-:Y:S04]  /*fa20*/  STL.64 [R1+0xd8], R14 ;  /* 0x0000d80e01007387 */ /* 0x0005e80000100a00 */
[----:B------:R-:W4:Y:S04]  /*fa30*/  LDL.LU.64 R32, [R1+0x740] ;  /* 0x0007400001207983 */ /* 0x000f280000300a00 */
[----:B------:R-:W4:Y:S04]  /*fa40*/  LDL.LU.64 R34, [R1+0x748] ;  /* 0x0007480001227983 */ /* 0x000f280000300a00 */
[----:B------:R-:W3:Y:S04]  /*fa50*/  LDL.LU.64 R28, [R1+0x670] ;  /* 0x00067000011c7983 */ /* 0x000ee80000300a00 */
[----:B------:R-:W3:Y:S04]  /*fa60*/  LDL.LU.64 R30, [R1+0x678] ;  /* 0x00067800011e7983 */ /* 0x000ee80000300a00 */
[----:B------:R-:W3:Y:S04]  /*fa70*/  LDL.LU.64 R24, [R1+0x290] ;  /* 0x0002900001187983 */ /* 0x000ee80000300a00 */
[----:B------:R-:W3:Y:S04]  /*fa80*/  LDL.LU.64 R26, [R1+0x298] ;  /* 0x00029800011a7983 */ /* 0x000ee80000300a00 */
[----:B-1----:R-:W4:Y:S04]  /*fa90*/  LDL.LU.64 R12, [R1+0x1e0] ;  /* 0x0001e000010c7983 */ /* 0x002f280000300a00 */
[----:B--2---:R-:W4:Y:S01]  /*faa0*/  LDL.LU.64 R14, [R1+0x1e8] ;  /* 0x0001e800010e7983 */ /* 0x004f220000300a00 */
[-C--:B------:R-:W-:Y:S08]  /*fab0*/  HMMA.1688.F32.TF32 R100, R236, R40.reuse, R104 ;  /* 0x00000028ec64723c */ /* 0x080ff00000081068 */
[-C--:B------:R-:W-:Y:S08]  /*fac0*/  HMMA.1688.F32.TF32 R96, R4, R40.reuse, R88 ;  /* 0x000000280460723c */ /* 0x080ff00000081058 */
[-C--:B------:R-:W-:Y:S08]  /*fad0*/  HMMA.1688.F32.TF32 R88, R8, R40.reuse, R76 ;  /* 0x000000280858723c */ /* 0x080ff0000008104c */
[----:B------:R-:W-:Y:S08]  /*fae0*/  HMMA.1688.F32.TF32 R76, R16, R40, R48 ;  /* 0x00000028104c723c */ /* 0x000ff00000081030 */
[-C--:B------:R-:W-:Y:S01]  /*faf0*/  HMMA.1688.F32.TF32 R48, R172, R44.reuse, R84 ;  /* 0x0000002cac30723c */ /* 0x080fe20000081054 */
[----:B------:R-:W-:Y:S04]  /*fb00*/  STL.64 [R1+0x180], R100 ;  /* 0x0001806401007387 */ /* 0x000fe80000100a00 */
[----:B------:R-:W-:Y:S04]  /*fb10*/  STL.64 [R1+0x188], R102 ;  /* 0x0001886601007387 */ /* 0x000fe80000100a00 */
[----:B------:R-:W-:Y:S04]  /*fb20*/  STL.64 [R1+0x310], R96 ;  /* 0x0003106001007387 */ /* 0x000fe80000100a00 */
[----:B------:R-:W-:Y:S04]  /*fb30*/  STL.64 [R1+0x318], R98 ;  /* 0x0003186201007387 */ /* 0x000fe80000100a00 */
[----:B------:R1:W-:Y:S04]  /*fb40*/  STL.64 [R1+0x1150], R42 ;  /* 0x0011502a01007387 */ /* 0x0003e80000100a00 */
[----:B------:R-:W-:Y:S01]  /*fb50*/  STL.64 [R1+0x430], R88 ;  /* 0x0004305801007387 */ /* 0x000fe20000100a00 */
[-C--:B------:R-:W-:Y:S03]  /*fb60*/  HMMA.1688.F32.TF32 R52, R188, R44.reuse, R52 ;  /* 0x0000002cbc34723c */ /* 0x080fe60000081034 */
[----:B------:R-:W-:Y:S04]  /*fb70*/  STL.64 [R1+0x438], R90 ;  /* 0x0004385a01007387 */ /* 0x000fe80000100a00 */
[----:B------:R-:W-:Y:S04]  /*fb80*/  STL.64 [R1+0x500], R76 ;  /* 0x0005004c01007387 */ /* 0x000fe80000100a00 */
[----:B------:R-:W-:Y:S04]  /*fb90*/  STL.64 [R1+0x508], R78 ;  /* 0x0005084e01007387 */ /* 0x000fe80000100a00 */
[----:B------:R-:W-:Y:S01]  /*fba0*/  STL.64 [R1+0x1160], R50 ;  /* 0x0011603201007387 */ /* 0x000fe20000100a00 */
[-C--:B-1----:R-:W-:Y:S03]  /*fbb0*/  HMMA.1688.F32.TF32 R40, R236, R44.reuse, R72 ;  /* 0x0000002cec28723c */ /* 0x082fe60000081048 */
[----:B------:R1:W-:Y:S04]  /*fbc0*/  STL.64 [R1+0x1158], R48 ;  /* 0x0011583001007387 */ /* 0x0003e80000100a00 */
[----:B------:R-:W-:Y:S01]  /*fbd0*/  LDSM.16.M88.4 R72, [R196+0x22c00] ;  /* 0x022c0000c448783b */ /* 0x000fe20000000200 */
[-C--:B-1----:R-:W-:Y:S03]  /*fbe0*/  HMMA.1688.F32.TF32 R48, R220, R44.reuse, R80 ;  /* 0x0000002cdc30723c */ /* 0x082fe60000081050 */
[----:B------:R-:W-:Y:S04]  /*fbf0*/  STL.64 [R1+0x1170], R54 ;  /* 0x0011703601007387 */ /* 0x000fe80000100a00 */
[----:B------:R-:W-:Y:S11]  /*fc00*/  STL.64 [R1+0x1168], R52 ;  /* 0x0011683401007387 */ /* 0x000ff60000100a00 */
[----:B------:R-:W-:Y:S05]  /*fc10*/  @!UPT UIADD3 URZ, URZ, URZ, URZ ;  /* 0x0000003f3f3ff290 */ /* 0x000fea000fffe03f */
[----:B------:R-:W-:Y:S04]  /*fc20*/  STL.64 [R1+0x70], R48 ;  /* 0x0000703001007387 */ /* 0x000fe80000100a00 */
[----:B------:R-:W-:Y:S04]  /*fc30*/  STL.64 [R1+0x78], R50 ;  /* 0x0000783201007387 */ /* 0x000fe80000100a00 */
[----:B------:R-:W-:Y:S04]  /*fc40*/  STL.64 [R1+0xe0], R40 ;  /* 0x0000e02801007387 */ /* 0x000fe80000100a00 */
[----:B------:R1:W-:Y:S02]  /*fc50*/  STL.64 [R1+0xe8], R42 ;  /* 0x0000e82a01007387 */ /* 0x0003e40000100a00 */
[-C--:B-1----:R-:W-:Y:S02]  /*fc60*/  HMMA.1688.F32.TF32 R40, R16, R44.reuse, R60 ;  /* 0x0000002c1028723c */ /* 0x082fe4000008103c */
[----:B------:R-:W3:Y:S06]  /*fc70*/  LDSM.16.M88.4 R60, [R196+0x22000] ;  /* 0x02200000c43c783b */ /* 0x000eec0000000200 */
[-C--:B------:R-:W-:Y:S01]  /*fc80*/  HMMA.1688.F32.TF32 R52, R4, R44.reuse, R68 ;  /* 0x0000002c0434723c */ /* 0x080fe20000081044 */
[----:B------:R-:W-:Y:S07]  /*fc90*/  LDSM.16.M88.4 R68, [R196+0x22800] ;  /* 0x02280000c444783b */ /* 0x000fee0000000200 */
[----:B------:R-:W-:Y:S01]  /*fca0*/  HMMA.1688.F32.TF32 R48, R8, R44, R64 ;  /* 0x0000002c0830723c */ /* 0x000fe20000081040 */
[----:B------:R-:W1:Y:S11]  /*fcb0*/  LDSM.16.M88.4 R64, [R196+0x22400] ;  /* 0x02240000c440783b */ /* 0x000e760000000200 */
[----:B------:R-:W-:Y:S03]  /*fcc0*/  @!UPT UIADD3 URZ, URZ, URZ, URZ ;  /* 0x0000003f3f3ff290 */ /* 0x000fe6000fffe03f */
[----:B------:R-:W-:Y:S04]  /*fcd0*/  STL.64 [R1+0x2d0], R52 ;  /* 0x0002d03401007387 */ /* 0x000fe80000100a00 */
[----:B------:R-:W-:Y:S04]  /*fce0*/  STL.64 [R1+0x2d8], R54 ;  /* 0x0002d83601007387 */ /* 0x000fe80000100a00 */
[----:B------:R-:W-:Y:S04]  /*fcf0*/  STL.64 [R1+0x410], R48 ;  /* 0x0004103001007387 */ /* 0x000fe80000100a00 */
[----:B------:R-:W-:Y:S04]  /*fd00*/  STL.64 [R1+0x418], R50 ;  /* 0x0004183201007387 */ /* 0x000fe80000100a00 */
[----:B------:R-:W-:Y:S04]  /*fd10*/  STL.64 [R1+0x4d0], R40 ;  /* 0x0004d02801007387 */ /* 0x000fe80000100a00 */
[----:B------:R-:W-:Y:S01]  /*fd20*/  STL.64 [R1+0x4d8], R42 ;  /* 0x0004d82a01007387 */ /* 0x000fe20000100a00 */
[-C--:B---3--:R-:W-:Y:S08]  /*fd30*/  HMMA.1688.F32.TF32 R88, R220, R60.reuse, R24 ;  /* 0x0000003cdc58723c */ /* 0x088ff00000081018 */
[-C--:B----4-:R-:W-:Y:S08]  /*fd40*/  HMMA.1688.F32.TF32 R24, R236, R60.reuse, R12 ;  /* 0x0000003cec18723c */ /* 0x090ff0000008100c */
[-C--:B------:R-:W-:Y:S08]  /*fd50*/  HMMA.1688.F32.TF32 R12, R4, R60.reuse, R208 ;  /* 0x0000003c040c723c */ /* 0x080ff000000810d0 */
[-C--:B------:R-:W-:Y:S01]  /*fd60*/  HMMA.1688.F32.TF32 R84, R204, R60.reuse, R28 ;  /* 0x0000003ccc54723c */ /* 0x080fe2000008101c */
[----:B------:R-:W1:Y:S06]  /*fd70*/  LDL.LU.64 R28, [R1+0x830] ;  /* 0x00083000011c7983 */ /* 0x000e6c0000300a00 */
[----:B------:R2:W-:Y:S04]  /*fd80*/  STL.64 [R1+0xc0], R24 ;  /* 0x0000c01801007387 */ /* 0x0005e80000100a00 */
[----:B------:R3:W-:Y:S04]  /*fd90*/  STL.64 [R1+0xc8], R26 ;  /* 0x0000c81a01007387 */ /* 0x0007e80000100a00 */
[----:B------:R-:W1:Y:S04]  /*fda0*/  LDL.LU.64 R30, [R1+0x838] ;  /* 0x00083800011e7983 */ /* 0x000e680000300a00 */
[----:B------:R-:W-:Y:S04]  /*fdb0*/  STL.64 [R1+0x290], R12 ;  /* 0x0002900c01007387 */ /* 0x000fe80000100a00 */
[----:B------:R4:W-:Y:S04]  /*fdc0*/  STL.64 [R1+0x298], R14 ;  /* 0x0002980e01007387 */ /* 0x0009e80000100a00 */
[----:B--2---:R-:W2:Y:S04]  /*fdd0*/  LDL.LU.64 R24, [R1+0x770] ;  /* 0x0007700001187983 */ /* 0x004ea80000300a00 */
[----:B---3--:R-:W2:Y:S01]  /*fde0*/  LDL.LU.64 R26, [R1+0x778] ;  /* 0x00077800011a7983 */ /* 0x008ea20000300a00 */
[-C--:B----4-:R-:W-:Y:S11]  /*fdf0*/  HMMA.1688.F32.TF32 R12, R8, R60.reuse, R200 ;  /* 0x0000003c080c723c */ /* 0x090ff600000810c8 */
[----:B------:R-:W-:Y:S11]  /*fe00*/  @!UPT UIADD3 URZ, URZ, URZ, URZ ;  /* 0x0000003f3f3ff290 */ /* 0x000ff6000fffe03f */
[----:B------:R-:W-:Y:S01]  /*fe10*/  @!UPT UIADD3 URZ, URZ, URZ, URZ ;  /* 0x0000003f3f3ff290 */ /* 0x000fe2000fffe03f */
[----:B------:R3:W-:Y:S04]  /*fe20*/  STL.64 [R1+0x3e0], R12 ;  /* 0x0003e00c01007387 */ /* 0x0007e80000100a00 */
[----:B------:R4:W-:Y:S04]  /*fe30*/  STL.64 [R1+0x3e8], R14 ;  /* 0x0003e80e01007387 */ /* 0x0009e80000100a00 */
[----:B---3--:R-:W3:Y:S04]  /*fe40*/  LDL.LU.64 R12, [R1+0x6c0] ;  /* 0x0006c000010c7983 */ /* 0x008ee80000300a00 */
[----:B----4-:R-:W3:Y:S01]  /*fe50*/  LDL.LU.64 R14, [R1+0x6c8] ;  /* 0x0006c800010e7983 */ /* 0x010ee20000300a00 */
[-C--:B------:R-:W-:Y:S08]  /*fe60*/  HMMA.1688.F32.TF32 R80, R188, R60.reuse, R32 ;  /* 0x0000003cbc50723c */ /* 0x080ff00000081020 */
[-C--:B------:R-:W-:Y:S11]  /*fe70*/  HMMA.1688.F32.TF32 R32, R16, R60.reuse, R92 ;  /* 0x0000003c1020723c */ /* 0x080ff6000008105c */
[----:B------:R-:W-:Y:S11]  /*fe80*/  @!UPT UIADD3 URZ, URZ, URZ, URZ ;  /* 0x0000003f3f3ff290 */ /* 0x000ff6000fffe03f */
[----:B------:R-:W-:Y:S01]  /*fe90*/  @!UPT UIADD3 URZ, URZ, URZ, URZ ;  /* 0x0000003f3f3ff290 */ /* 0x000fe2000fffe03f */
[----:B------:R4:W-:Y:S04]  /*fea0*/  STL.64 [R1+0x4b0], R32 ;  /* 0x0004b02001007387 */ /* 0x0009e80000100a00 */
[----:B------:R4:W-:Y:S04]  /*feb0*/  STL.64 [R1+0x4b8], R34 ;  /* 0x0004b82201007387 */ /* 0x0009e80000100a00 */
[----:B------:R-:W3:Y:S04]  /*fec0*/  LDL.LU.64 R104, [R1+0x5d0] ;  /* 0x0005d00001687983 */ /* 0x000ee80000300a00 */
        /* <DEDUP_REMOVED lines=14> */
[----:B------:R-:W3:Y:S01]  /*ffb0*/  LDL.LU.64 R54, [R1+0x48] ;  /* 0x0000480001367983 */ /* 0x000ee20000300a00 */
[C---:B------:R-:W-:Y:S03]  /*ffc0*/  HMMA.1688.F32.TF32 R76, R172.reuse, R60, R36 ;  /* 0x0000003cac4c723c */ /* 0x040fe60000081024 */
[----:B------:R-:W3:Y:S04]  /*ffd0*/  LDL.LU.64 R48, [R1+0x890] ;  /* 0x0008900001307983 */ /* 0x000ee80000300a00 */
[----:B------:R-:W3:Y:S04]  /*ffe0*/  LDL.LU.64 R50, [R1+0x898] ;  /* 0x0008980001327983 */ /* 0x000ee80000300a00 */
[----:B------:R-:W3:Y:S04]  /*fff0*/  LDL.LU.64 R40, [R1+0x7f0] ;  /* 0x0007f00001287983 */ /* 0x000ee80000300a00 */
[----:B------:R-:W3:Y:S04]  /*10000*/  LDL.LU.64 R42, [R1+0x7f8] ;  /* 0x0007f800012a7983 */ /* 0x000ee80000300a00 */
[----:B------:R-:W3:Y:S04]  /*10010*/  LDL.LU.64 R36, [R1+0x750] ;  /* 0x0007500001247983 */ /* 0x000ee80000300a00 */
[----:B------:R-:W3:Y:S04]  /*10020*/  LDL.LU.64 R38, [R1+0x758] ;  /* 0x0007580001267983 */ /* 0x000ee80000300a00 */
[----:B----4-:R-:W4:Y:S04]  /*10030*/  LDL.LU.64 R32, [R1+0x6a0] ;  /* 0x0006a00001207983 */ /* 0x010f280000300a00 */
[----:B------:R-:W4:Y:S01]  /*10040*/  LDL.LU.64 R34, [R1+0x6a8] ;  /* 0x0006a80001227983 */ /* 0x000f220000300a00 */
[-C--:B-1----:R-:W-:Y:S03]  /*10050*/  HMMA.1688.F32.TF32 R92, R172, R64.reuse, R28 ;  /* 0x00000040ac5c723c */ /* 0x082fe6000008101c */
[----:B------:R-:W4:Y:S04]  /*10060*/  LDL.LU.64 R28, [R1+0x5a0] ;  /* 0x0005a000011c7983 */ /* 0x000f280000300a00 */
[----:B------:R-:W4:Y:S01]  /*10070*/  LDL.LU.64 R30, [R1+0x5a8] ;  /* 0x0005a800011e7983 */ /* 0x000f220000300a00 */
[-C--:B--2---:R-:W-:Y:S03]  /*10080*/  HMMA.1688.F32.TF32 R96, R188, R64.reuse, R24 ;  /* 0x00000040bc60723c */ /* 0x084fe60000081018 */
[----:B------:R-:W2:Y:S04]  /*10090*/  LDL.LU.64 R24, [R1+0x270] ;  /* 0x0002700001187983 */ /* 0x000ea80000300a00 */
[----:B------:R-:W2:Y:S01]  /*100a0*/  LDL.LU.64 R26, [R1+0x278] ;  /* 0x00027800011a7983 */ /* 0x000ea20000300a00 */
[-C--:B---3--:R-:W-:Y:S03]  /*100b0*/  HMMA.1688.F32.TF32 R100, R204, R64.reuse, R12 ;  /* 0x00000040cc64723c */ /* 0x088fe6000008100c */
[----:B------:R-:W2:Y:S04]  /*100c0*/  LDL.LU.64 R12, [R1+0x30] ;  /* 0x00003000010c7983 */ /* 0x000ea80000300a00 */
[----:B------:R-:W2:Y:S01]  /*100d0*/  LDL.LU.64 R14, [R1+0x38] ;  /* 0x00003800010e7983 */ /* 0x000ea20000300a00 */
[-C--:B------:R-:W-:Y:S08]  /*100e0*/  HMMA.1688.F32.TF32 R144, R4, R64.reuse, R232 ;  /* 0x000000400490723c */ /* 0x080ff000000810e8 */
[-C--:B------:R-:W-:Y:S08]  /*100f0*/  HMMA.1688.F32.TF32 R140, R8, R64.reuse, R228 ;  /* 0x00000040088c723c */ /* 0x080ff000000810e4 */
[-C--:B------:R-:W-:Y:S11]  /*10100*/  HMMA.1688.F32.TF32 R136, R236, R64.reuse, R136 ;  /* 0x00000040ec88723c */ /* 0x080ff60000081088 */
[----:B------:R-:W-:Y:S11]  /*10110*/  @!UPT UIADD3 URZ, URZ, URZ, URZ ;  /* 0x0000003f3f3ff290 */ /* 0x000ff6000fffe03f */
[----:B------:R-:W-:Y:S01]  /*10120*/  @!UPT UIADD3 URZ, URZ, URZ, URZ ;  /* 0x0000003f3f3ff290 */ /* 0x000fe2000fffe03f */
[----:B------:R1:W-:Y:S01]  /*10130*/  STL.64 [R1+0x60], R136 ;  /* 0x0000608801007387 */ /* 0x0003e20000100a00 */
[----:B------:R-:W-:Y:S02]  /*10140*/  IMAD.MOV.U32 R3, RZ, RZ, R138 ;  /* 0x000000ffff037224 */ /* 0x000fe400078e008a */
[----:B------:R-:W-:Y:S02]  /*10150*/  IMAD.MOV.U32 R21, RZ, RZ, R139 ;  /* 0x000000ffff157224 */ /* 0x000fe400078e008b */
[----:B-1----:R-:W-:Y:S08]  /*10160*/  HMMA.1688.F32.TF32 R136, R16, R64, R108 ;  /* 0x000000401088723c */ /* 0x002ff0000008106c */
[-C--:B------:R-:W-:Y:S01]  /*10170*/  HMMA.1688.F32.TF32 R128, R236, R68.reuse, R128 ;  /* 0x00000044ec80723c */ /* 0x080fe20000081080 */
[----:B------:R-:W-:Y:S04]  /*10180*/  STL.64 [R1+0x240], R144 ;  /* 0x0002409001007387 */ /* 0x000fe80000100a00 */
[----:B------:R-:W-:Y:S04]  /*10190*/  STL.64 [R1+0x248], R146 ;  /* 0x0002489201007387 */ /* 0x000fe80000100a00 */
[----:B------:R-:W-:Y:S01]  /*101a0*/  STL.64 [R1+0x3b0], R140 ;  /* 0x0003b08c01007387 */ /* 0x000fe20000100a00 */
[-C--:B------:R-:W-:Y:S03]  /*101b0*/  HMMA.1688.F32.TF32 R108, R172, R68.reuse, R132 ;  /* 0x00000044ac6c723c */ /* 0x080fe60000081084 */
[----:B------:R-:W-:Y:S04]  /*101c0*/  STL.64 [R1+0x3b8], R142 ;  /* 0x0003b88e01007387 */ /* 0x000fe80000100a00 */
[----:B------:R-:W-:Y:S01]  /*101d0*/  STL.64 [R1+0x480], R136 ;  /* 0x0004808801007387 */ /* 0x000fe20000100a00 */
[----:B------:R-:W-:Y:S03]  /*101e0*/  HMMA.1688.F32.TF32 R132, R4, R68, R52 ;  /* 0x000000440484723c */ /* 0x000fe60000081034 */
[----:B------:R-:W-:Y:S03]  /*101f0*/  STL.64 [R1+0x488], R138 ;  /* 0x0004888a01007387 */ /* 0x000fe60000100a00 */
[----:B------:R-:W-:Y:S01]  /*10200*/  IMAD.MOV.U32 R244, RZ, RZ, R128 ;  /* 0x000000fffff47224 */ /* 0x000fe200078e0080 */
[----:B------:R1:W-:Y:S01]  /*10210*/  STL [R1+0x58], R130 ;  /* 0x0000588201007387 */ /* 0x0003e20000100800 */
[----:B------:R-:W-:-:S02]  /*10220*/  IMAD.MOV.U32 R245, RZ, RZ, R129 ;  /* 0x000000fffff57224 */ /* 0x000fc400078e0081 */
[----:B------:R-:W-:Y:S01]  /*10230*/  IMAD.MOV.U32 R252, RZ, RZ, R131 ;  /* 0x000000fffffc7224 */ /* 0x000fe200078e0083 */
[-C--:B------:R-:W-:Y:S01]  /*10240*/  HMMA.1688.F32.TF32 R52, R16, R68.reuse, R124 ;  /* 0x000000441034723c */ /* 0x080fe2000008107c */
[----:B------:R-:W2:Y:S07]  /*10250*/  LDSM.16.M88.4 R144, [R196+0x23000] ;  /* 0x02300000c490783b */ /* 0x000eae0000000200 */
[----:B-1----:R-:W-:Y:S04]  /*10260*/  HMMA.1688.F32.TF32 R128, R8, R68, R240 ;  /* 0x000000440880723c */ /* 0x002fe800000810f0 */
[----:B------:R-:W-:Y:S04]  /*10270*/  STL.64 [R1+0x200], R132 ;  /* 0x0002008401007387 */ /* 0x000fe80000100a00 */
[----:B------:R-:W-:Y:S11]  /*10280*/  STL.64 [R1+0x208], R134 ;  /* 0x0002088601007387 */ /* 0x000ff60000100a00 */
[----:B------:R-:W-:Y:S04]  /*10290*/  @!UPT UIADD3 URZ, URZ, URZ, URZ ;  /* 0x0000003f3f3ff290 */ /* 0x000fe8000fffe03f */
[----:B------:R-:W-:Y:S04]  /*102a0*/  STL.64 [R1+0x380], R128 ;  /* 0x0003808001007387 */ /* 0x000fe80000100a00 */
[----:B------:R1:W-:Y:S04]  /*102b0*/  STL.64 [R1+0x388], R130 ;  /* 0x0003888201007387 */ /* 0x0003e80000100a00 */
[----:B------:R-:W-:Y:S04]  /*102c0*/  STL.64 [R1+0x460], R52 ;  /* 0x0004603401007387 */ /* 0x000fe80000100a00 */
[----:B------:R-:W-:Y:S04]  /*102d0*/  STL.64 [R1+0x468], R54 ;  /* 0x0004683601007387 */ /* 0x000fe80000100a00 */
[----:B------:R-:W3:Y:S01]  /*102e0*/  LDL.LU.64 R160, [R1+0x8d0] ;  /* 0x0008d00001a07983 */ /* 0x000ee20000300a00 */
[-C--:B------:R-:W-:Y:S08]  /*102f0*/  HMMA.1688.F32.TF32 R124, R172, R72.reuse, R48 ;  /* 0x00000048ac7c723c */ /* 0x080ff00000081030 */
[-C--:B-1----:R-:W-:Y:S08]  /*10300*/  HMMA.1688.F32.TF32 R128, R188, R72.reuse, R40 ;  /* 0x00000048bc80723c */ /* 0x082ff00000081028 */
[-C--:B------:R-:W-:Y:S08]  /*10310*/  HMMA.1688.F32.TF32 R132, R204, R72.reuse, R36 ;  /* 0x00000048cc84723c */ /* 0x080ff00000081024 */
[-C--:B----4-:R-:W-:Y:S08]  /*10320*/  HMMA.1688.F32.TF32 R136, R220, R72.reuse, R32 ;  /* 0x00000048dc88723c */ /* 0x090ff00000081020 */
[-C--:B--2---:R-:W-:Y:S11]  /*10330*/  HMMA.1688.F32.TF32 R24, R4, R72.reuse, R24 ;  /* 0x000000480418723c */ /* 0x084ff60000081018 */
[----:B------:R-:W-:Y:S11]  /*10340*/  @!UPT UIADD3 URZ, URZ, URZ, URZ ;  /* 0x0000003f3f3ff290 */ /* 0x000ff6000fffe03f */
[----:B------:R-:W-:Y:S01]  /*10350*/  @!UPT UIADD3 URZ, URZ, URZ, URZ ;  /* 0x0000003f3f3ff290 */ /* 0x000fe2000fffe03f */
[----:B------:R-:W-:Y:S01]  /*10360*/  STL.64 [R1+0x1e0], R24 ;  /* 0x0001e01801007387 */ /* 0x000fe20000100a00 */
[-C--:B------:R-:W-:Y:S03]  /*10370*/  HMMA.1688.F32.TF32 R12, R8, R72.reuse, R12 ;  /* 0x00000048080c723c */ /* 0x080fe6000008100c */
[----:B------:R-:W-:Y:S04]  /*10380*/  STL.64 [R1+0x1e8], R26 ;  /* 0x0001e81a01007387 */ /* 0x000fe80000100a00 */
[----:B------:R-:W3:Y:S11]  /*10390*/  LDL.LU.64 R162, [R1+0x8d8] ;  /* 0x0008d80001a27983 */ /* 0x000ef60000300a00 */
[----:B------:R-:W-:Y:S05]  /*103a0*/  @!UPT UIADD3 URZ, URZ, URZ, URZ ;  /* 0x0000003f3f3ff290 */ /* 0x000fea000fffe03f */
[----:B------:R-:W-:Y:S04]  /*103b0*/  STL.64 [R1+0x350], R12 ;  /* 0x0003500c01007387 */ /* 0x000fe80000100a00 */
[----:B------:R1:W-:Y:S04]  /*103c0*/  STL.64 [R1+0x358], R14 ;  /* 0x0003580e01007387 */ /* 0x0003e80000100a00 */
[----:B------:R-:W2:Y:S04]  /*103d0*/  LDL.LU.64 R164, [R1+0x8c0] ;  /* 0x0008c00001a47983 */ /* 0x000ea80000300a00 */
[----:B------:R-:W2:Y:S01]  /*103e0*/  LDL.LU.64 R166, [R1+0x8c8] ;  /* 0x0008c80001a67983 */ /* 0x000ea20000300a00 */
[-C--:B-1----:R-:W-:Y:S03]  /*103f0*/  HMMA.1688.F32.TF32 R12, R16, R72.reuse, R212 ;  /* 0x00000048100c723c */ /* 0x082fe600000810d4 */
[----:B------:R-:W4:Y:S04]  /*10400*/  LDL.LU.64 R168, [R1+0x8b0] ;  /* 0x0008b00001a87983 */ /* 0x000f280000300a00 */
        /* <DEDUP_REMOVED lines=18> */
[----:B------:R-:W4:Y:S01]  /*10530*/  LDL.LU.64 R34, [R1+0x7e8] ;  /* 0x0007e80001227983 */ /* 0x000f220000300a00 */
[----:B------:R-:W-:Y:S03]  /*10540*/  HMMA.1688.F32.TF32 R140, R236, R72, R28 ;  /* 0x00000048ec8c723c */ /* 0x000fe6000008101c */
[----:B------:R1:W-:Y:S04]  /*10550*/  STL.64 [R1+0x450], R12 ;  /* 0x0004500c01007387 */ /* 0x0003e80000100a00 */
[----:B------:R1:W-:Y:S04]  /*10560*/  STL.64 [R1+0x458], R14 ;  /* 0x0004580e01007387 */ /* 0x0003e80000100a00 */
[----:B------:R-:W4:Y:S04]  /*10570*/  LDL.LU.64 R28, [R1+0x7b0] ;  /* 0x0007b000011c7983 */ /* 0x000f280000300a00 */
[----:B------:R-:W4:Y:S04]  /*10580*/  LDL.LU.64 R30, [R1+0x7b8] ;  /* 0x0007b800011e7983 */ /* 0x000f280000300a00 */
[----:B------:R-:W4:Y:S04]  /*10590*/  LDL.LU.64 R24, [R1+0x7a0] ;  /* 0x0007a00001187983 */ /* 0x000f280000300a00 */
[----:B------:R-:W4:Y:S04]  /*105a0*/  LDL.LU.64 R26, [R1+0x7a8] ;  /* 0x0007a800011a7983 */ /* 0x000f280000300a00 */
[----:B-1----:R-:W4:Y:S04]  /*105b0*/  LDL.LU.64 R12, [R1+0x790] ;  /* 0x00079000010c7983 */ /* 0x002f280000300a00 */
[----:B------:R-:W4:Y:S01]  /*105c0*/  LDL.LU.64 R14, [R1+0x798] ;  /* 0x00079800010e7983 */ /* 0x000f220000300a00 */
[C---:B------:R-:W-:Y:S08]  /*105d0*/  HMMA.1688.F32.TF32 R56, R204.reuse, R44, R56 ;  /* 0x0000002ccc38723c */ /* 0x040ff00000081038 */
[----:B------:R-:W-:Y:S08]  /*105e0*/  HMMA.1688.F32.TF32 R116, R204, R68, R116 ;  /* 0x00000044cc74723c */ /* 0x000ff00000081074 */
[C---:B---3--:R-:W-:Y:S08]  /*105f0*/  HMMA.1688.F32.TF32 R160, R172.reuse, R144, R160 ;  /* 0x00000090aca0723c */ /* 0x048ff000000810a0 */
[C---:B--2---:R-:W-:Y:S08]  /*10600*/  HMMA.1688.F32.TF32 R164, R172.reuse, R148, R164 ;  /* 0x00000094aca4723c */ /* 0x044ff000000810a4 */
[C---:B----4-:R-:W-:Y:S08]  /*10610*/  HMMA.1688.F32.TF32 R168, R172.reuse, R152, R168 ;  /* 0x00000098aca8723c */ /* 0x050ff000000810a8 */
[----:B------:R-:W-:Y:S08]  /*10620*/  HMMA.1688.F32.TF32 R172, R172, R156, R192 ;  /* 0x0000009cacac723c */ /* 0x000ff000000810c0 */
[C---:B------:R-:W-:Y:S08]  /*10630*/  HMMA.1688.F32.TF32 R192, R204.reuse, R144, R48 ;  /* 0x00000090ccc0723c */ /* 0x040ff00000081030 */
[C---:B------:R-:W-:Y:S08]  /*10640*/  HMMA.1688.F32.TF32 R196, R204.reuse, R148, R40 ;  /* 0x00000094ccc4723c */ /* 0x040ff00000081028 */
[C---:B------:R-:W-:Y:S08]  /*10650*/  HMMA.1688.F32.TF32 R200, R204.reuse, R152, R36 ;  /* 0x00000098ccc8723c */ /* 0x040ff00000081024 */
[----:B------:R-:W-:Y:S01]  /*10660*/  HMMA.1688.F32.TF32 R204, R204, R156, R32 ;  /* 0x0000009ccccc723c */ /* 0x000fe20000081020 */
[----:B------:R-:W2:Y:S04]  /*10670*/  LDL.LU.64 R32, [R1+0x780] ;  /* 0x0007800001207983 */ /* 0x000ea80000300a00 */
[----:B------:R-:W2:Y:S04]  /*10680*/  LDL.LU.64 R34, [R1+0x788] ;  /* 0x0007880001227983 */ /* 0x000ea80000300a00 */
[----:B------:R-:W3:Y:S04]  /*10690*/  LDL.LU.64 R224, [R1+0x710] ;  /* 0x0007100001e07983 */ /* 0x000ee80000300a00 */
[----:B------:R-:W3:Y:S04]  /*106a0*/  LDL.LU.64 R226, [R1+0x718] ;  /* 0x0007180001e27983 */ /* 0x000ee80000300a00 */
[----:B------:R-:W4:Y:S04]  /*106b0*/  LDL.LU.64 R228, [R1+0x700] ;  /* 0x0007000001e47983 */ /* 0x000f280000300a00 */
[----:B------:R-:W4:Y:S04]  /*106c0*/  LDL.LU.64 R230, [R1+0x708] ;  /* 0x0007080001e67983 */ /* 0x000f280000300a00 */
[----:B------:R-:W3:Y:S04]  /*106d0*/  LDL.LU.64 R232, [R1+0x6f0] ;  /* 0x0006f00001e87983 */ /* 0x000ee80000300a00 */
[----:B------:R-:W3:Y:S01]  /*106e0*/  LDL.LU.64 R234, [R1+0x6f8] ;  /* 0x0006f80001ea7983 */ /* 0x000ee20000300a00 */
[C---:B------:R-:W-:Y:S03]  /*106f0*/  HMMA.1688.F32.TF32 R216, R220.reuse, R152, R12 ;  /* 0x00000098dcd8723c */ /* 0x040fe6000008100c */
[----:B------:R-:W3:Y:S04]  /*10700*/  LDL.LU.64 R240, [R1+0x6e0] ;  /* 0x0006e00001f07983 */ /* 0x000ee80000300a00 */
[----:B------:R-:W3:Y:S04]  /*10710*/  LDL.LU.64 R242, [R1+0x6e8] ;  /* 0x0006e80001f27983 */ /* 0x000ee80000300a00 */
[----:B------:R-:W3:Y:S01]  /*10720*/  LDL.LU.64 R12, [R1+0x660] ;  /* 0x00066000010c7983 */ /* 0x000ee20000300a00 */
[----:B------:R-:W-:Y:S03]  /*10730*/  HMMA.1688.F32.TF32 R212, R220, R148, R24 ;  /* 0x00000094dcd4723c */ /* 0x000fe60000081018 */
[----:B------:R-:W3:Y:S04]  /*10740*/  LDL.LU.64 R14, [R1+0x668] ;  /* 0x00066800010e7983 */ /* 0x000ee80000300a00 */
[----:B------:R-:W4:Y:S04]  /*10750*/  LDL.LU.64 R24, [R1+0x650] ;  /* 0x0006500001187983 */ /* 0x000f280000300a00 */
[----:B------:R-:W4:Y:S01]  /*10760*/  LDL.LU.64 R26, [R1+0x658] ;  /* 0x00065800011a7983 */ /* 0x000f220000300a00 */
[C---:B------:R-:W-:Y:S03]  /*10770*/  HMMA.1688.F32.TF32 R112, R188.reuse, R68, R112 ;  /* 0x00000044bc70723c */ /* 0x040fe60000081070 */
[----:B------:R-:W4:Y:S04]  /*10780*/  LDL.LU.64 R248, [R1+0x640] ;  /* 0x0006400001f87983 */ /* 0x000f280000300a00 */
[----:B------:R-:W4:Y:S01]  /*10790*/  LDL.LU.64 R250, [R1+0x648] ;  /* 0x0006480001fa7983 */ /* 0x000f220000300a00 */
[C---:B------:R-:W-:Y:S08]  /*107a0*/  HMMA.1688.F32.TF32 R176, R188.reuse, R144, R176 ;  /* 0x00000090bcb0723c */ /* 0x040ff000000810b0 */
[C---:B------:R-:W-:Y:S08]  /*107b0*/  HMMA.1688.F32.TF32 R180, R188.reuse, R148, R180 ;  /* 0x00000094bcb4723c */ /* 0x040ff000000810b4 */
[C---:B------:R-:W-:Y:S08]  /*107c0*/  HMMA.1688.F32.TF32 R184, R188.reuse, R152, R184 ;  /* 0x00000098bcb8723c */ /* 0x040ff000000810b8 */
[----:B------:R-:W-:Y:S01]  /*107d0*/  HMMA.1688.F32.TF32 R188, R188, R156, R52 ;  /* 0x0000009cbcbc723c */ /* 0x000fe20000081034 */
[----:B------:R-:W4:Y:S04]  /*107e0*/  LDL.LU.64 R52, [R1+0x630] ;  /* 0x0006300001347983 */ /* 0x000f280000300a00 */
[----:B------:R-:W4:Y:S04]  /*107f0*/  LDL.LU.64 R54, [R1+0x638] ;  /* 0x0006380001367983 */ /* 0x000f280000300a00 */
[----:B------:R-:W4:Y:S04]  /*10800*/  LDL.LU.64 R48, [R1+0x4e0] ;  /* 0x0004e00001307983 */ /* 0x000f280000300a00 */
[----:B------:R-:W4:Y:S04]  /*10810*/  LDL.LU.64 R50, [R1+0x4e8] ;  /* 0x0004e80001327983 */ /* 0x000f280000300a00 */
[----:B------:R-:W4:Y:S04]  /*10820*/  LDL.LU.64 R40, [R1+0x260] ;  /* 0x0002600001287983 */ /* 0x000f280000300a00 */
[----:B------:R-:W4:Y:S01]  /*10830*/  LDL.LU.64 R42, [R1+0x268] ;  /* 0x00026800012a7983 */ /* 0x000f220000300a00 */
[C---:B------:R-:W-:Y:S03]  /*10840*/  HMMA.1688.F32.TF32 R208, R220.reuse, R144, R28 ;  /* 0x00000090dcd0723c */ /* 0x040fe6000008101c */
[----:B------:R-:W4:Y:S04]  /*10850*/  LDL.LU.64 R36, [R1+0x370] ;  /* 0x0003700001247983 */ /* 0x000f280000300a00 */
[----:B------:R-:W4:Y:S04]  /*10860*/  LDL.LU.64 R38, [R1+0x378] ;  /* 0x0003780001267983 */ /* 0x000f280000300a00 */
[----:B------:R-:W4:Y:S04]  /*10870*/  LDL.LU.64 R28, [R1+0x230] ;  /* 0x00023000011c7983 */ /* 0x000f280000300a00 */
[----:B------:R-:W4:Y:S01]  /*10880*/  LDL.LU.64 R30, [R1+0x238] ;  /* 0x00023800011e7983 */ /* 0x000f220000300a00 */
[C---:B------:R-:W-:Y:S08]  /*10890*/  HMMA.1688.F32.TF32 R104, R220.reuse, R64, R104 ;  /* 0x00000040dc68723c */ /* 0x040ff00000081068 */
[C---:B------:R-:W-:Y:S08]  /*108a0*/  HMMA.1688.F32.TF32 R120, R220.reuse, R68, R120 ;  /* 0x00000044dc78723c */ /* 0x040ff00000081078 */
[----:B--2---:R-:W-:Y:S01]  /*108b0*/  HMMA.1688.F32.TF32 R220, R220, R156, R32 ;  /* 0x0000009cdcdc723c */ /* 0x004fe20000081020 */
[----:B------:R-:W2:Y:S04]  /*108c0*/  LDL.LU.64 R34, [R1+0x11c8] ;  /* 0x0011c80001227983 */ /* 0x000ea80000300a00 */
[----:B------:R-:W2:Y:S03]  /*108d0*/  LDL.LU.64 R32, [R1+0x11c0] ;  /* 0x0011c00001207983 */ /* 0x000ea60000300a00 */
[C---:B---3--:R-:W-:Y:S08]  /*108e0*/  HMMA.1688.F32.TF32 R12, R4.reuse, R144, R12 ;  /* 0x00000090040c723c */ /* 0x048ff0000008100c */
[C---:B----4-:R-:W-:Y:S11]  /*108f0*/  HMMA.1688.F32.TF32 R24, R4.reuse, R148, R24 ;  /* 0x000000940418723c */ /* 0x050ff60000081018 */
[----:B------:R-:W-:Y:S04]  /*10900*/  @!UPT UIADD3 URZ, URZ, URZ, URZ ;  /* 0x0000003f3f3ff290 */ /* 0x000fe8000fffe03f */
[----:B------:R-:W-:Y:S04]  /*10910*/  STL.64 [R1+0x40], R12 ;  /* 0x0000400c01007387 */ /* 0x000fe80000100a00 */
[----:B------:R1:W-:Y:S04]  /*10920*/  STL.64 [R1+0x48], R14 ;  /* 0x0000480e01007387 */ /* 0x0003e80000100a00 */
[----:B-1----:R-:W3:Y:S04]  /*10930*/  LDL.LU.64 R14, [R1+0x11b8] ;  /* 0x0011b800010e7983 */ /* 0x002ee80000300a00 */
[----:B------:R-:W4:Y:S04]  /*10940*/  LDL.LU.64 R12, [R1+0x11b0] ;  /* 0x0011b000010c7983 */ /* 0x000f280000300a00 */
[----:B------:R1:W-:Y:S04]  /*10950*/  STL.64 [R1+0x30], R24 ;  /* 0x0000301801007387 */ /* 0x0003e80000100a00 */
[----:B------:R-:W-:Y:S04]  /*10960*/  STL.64 [R1+0x38], R26 ;  /* 0x0000381a01007387 */ /* 0x000fe80000100a00 */
[----:B-1----:R-:W2:Y:S01]  /*10970*/  LDL.LU.64 R24, [R1+0x11a8] ;  /* 0x0011a80001187983 */ /* 0x002ea20000300a00 */
[C---:B------:R-:W-:Y:S08]  /*10980*/  HMMA.1688.F32.TF32 R248, R4.reuse, R152, R248 ;  /* 0x0000009804f8723c */ /* 0x040ff000000810f8 */
[----:B------:R-:W-:Y:S08]  /*10990*/  HMMA.1688.F32.TF32 R52, R4, R156, R52 ;  /* 0x0000009c0434723c */ /* 0x000ff00000081034 */
[C---:B------:R-:W-:Y:S07]  /*109a0*/  HMMA.1688.F32.TF32 R4, R8.reuse, R144, R48 ;  /* 0x000000900804723c */ /* 0x040fee0000081030 */
[----:B------:R-:W-:Y:S01]  /*109b0*/  STL.64 [R1+0x20], R248 ;  /* 0x000020f801007387 */ /* 0x000fe20000100a00 */
[C---:B------:R-:W-:Y:S03]  /*109c0*/  HMMA.1688.F32.TF32 R40, R8.reuse, R148, R40 ;  /* 0x000000940828723c */ /* 0x040fe60000081028 */
[----:B------:R-:W-:Y:S04]  /*109d0*/  STL.64 [R1+0x28], R250 ;  /* 0x000028fa01007387 */ /* 0x000fe80000100a00 */
[----:B------:R-:W-:Y:S01]  /*109e0*/  STL.64 [R1+0x10], R52 ;  /* 0x0000103401007387 */ /* 0x000fe20000100a00 */
[C---:B------:R-:W-:Y:S03]  /*109f0*/  HMMA.1688.F32.TF32 R36, R8.reuse, R152, R36 ;  /* 0x000000980824723c */ /* 0x040fe60000081024 */
[----:B------:R-:W-:Y:S04]  /*10a00*/  STL.64 [R1+0x18], R54 ;  /* 0x0000183601007387 */ /* 0x000fe80000100a00 */
[----:B------:R-:W-:Y:S04]  /*10a10*/  STL.64 [R1+0x270], R4 ;  /* 0x0002700401007387 */ /* 0x000fe80000100a00 */
[----:B------:R1:W-:Y:S02]  /*10a20*/  STL.64 [R1+0x278], R6 ;  /* 0x0002780601007387 */ /* 0x0003e40000100a00 */
[----:B-1----:R-:W-:Y:S02]  /*10a30*/  HMMA.1688.F32.TF32 R4, R8, R156, R28 ;  /* 0x0000009c0804723c */ /* 0x002fe4000008101c */
[----:B------:R1:W-:Y:S04]  /*10a40*/  STL.64 [R1+0x260], R40 ;  /* 0x0002602801007387 */ /* 0x0003e80000100a00 */
[----:B------:R4:W-:Y:S04]  /*10a50*/  STL.64 [R1+0x268], R42 ;  /* 0x0002682a01007387 */ /* 0x0009e80000100a00 */
[----:B------:R-:W2:Y:S04]  /*10a60*/  LDL.LU.64 R28, [R1+0x1d0] ;  /* 0x0001d000011c7983 */ /* 0x000ea80000300a00 */
[----:B------:R-:W-:Y:S04]  /*10a70*/  STL.64 [R1+0x250], R36 ;  /* 0x0002502401007387 */ /* 0x000fe80000100a00 */
[----:B------:R-:W-:Y:S04]  /*10a80*/  STL.64 [R1+0x258], R38 ;  /* 0x0002582601007387 */ /* 0x000fe80000100a00 */
[----:B------:R-:W2:Y:S04]  /*10a90*/  LDL.LU.64 R30, [R1+0x1d8] ;  /* 0x0001d800011e7983 */ /* 0x000ea80000300a00 */
[----:B------:R2:W-:Y:S04]  /*10aa0*/  STL.64 [R1+0x230], R4 ;  /* 0x0002300401007387 */ /* 0x0005e80000100a00 */
[----:B------:R2:W-:Y:S04]  /*10ab0*/  STL.64 [R1+0x238], R6 ;  /* 0x0002380601007387 */ /* 0x0005e80000100a00 */
[----:B-1----:R-:W2:Y:S04]  /*10ac0*/  LDL.LU R40, [R1+0x190] ;  /* 0x0001900001287983 */ /* 0x002ea80000300800 */
[----:B------:R-:W2:Y:S04]  /*10ad0*/  LDL.LU R41, [R1+0x194] ;  /* 0x0001940001297983 */ /* 0x000ea80000300800 */
[----:B------:R-:W2:Y:S04]  /*10ae0*/  LDL.LU R52, [R1+0x300] ;  /* 0x0003000001347983 */ /* 0x000ea80000300800 */
[----:B------:R-:W2:Y:S04]  /*10af0*/  LDL.LU R53, [R1+0x304] ;  /* 0x0003040001357983 */ /* 0x000ea80000300800 */
[----:B------:R-:W2:Y:S04]  /*10b00*/  LDL.LU R54, [R1+0x308] ;  /* 0x0003080001367983 */ /* 0x000ea80000300800 */
[----:B------:R-:W2:Y:S01]  /*10b10*/  LDL.LU R55, [R1+0x30c] ;  /* 0x00030c0001377983 */ /* 0x000ea20000300800 */
[----:B---3--:R-:W-:-:S02]  /*10b20*/  IMAD.MOV.U32 R250, RZ, RZ, R15 ;  /* 0x000000fffffa7224 */ /* 0x008fc400078e000f */
[----:B------:R-:W-:Y:S02]  /*10b30*/  IMAD.MOV.U32 R251, RZ, RZ, R14 ;  /* 0x000000fffffb7224 */ /* 0x000fe400078e000e */
[----:B----4-:R-:W-:Y:S02]  /*10b40*/  IMAD.MOV.U32 R42, RZ, RZ, R13 ;  /* 0x000000ffff2a7224 */ /* 0x010fe400078e000d */
[----:B------:R-:W-:Y:S02]  /*10b50*/  IMAD.MOV.U32 R43, RZ, RZ, R12 ;  /* 0x000000ffff2b7224 */ /* 0x000fe400078e000c */
[----:B--2---:R-:W-:Y:S02]  /*10b60*/  IMAD.MOV.U32 R248, RZ, RZ, R25 ;  /* 0x000000fffff87224 */ /* 0x004fe400078e0019 */
[----:B------:R-:W-:Y:S02]  /*10b70*/  IMAD.MOV.U32 R249, RZ, RZ, R24 ;  /* 0x000000fffff97224 */ /* 0x000fe400078e0018 */
[----:B------:R-:W2:Y:S04]  /*10b80*/  LDL.LU.64 R24, [R1+0x1c0] ;  /* 0x0001c00001187983 */ /* 0x000ea80000300a00 */
[----:B------:R-:W2:Y:S04]  /*10b90*/  LDL.LU.64 R26, [R1+0x1c8] ;  /* 0x0001c800011a7983 */ /* 0x000ea80000300a00 */
[----:B------:R-:W3:Y:S04]  /*10ba0*/  LDL.LU.64 R12, [R1+0x1b0] ;  /* 0x0001b000010c7983 */ /* 0x000ee80000300a00 */
[----:B------:R-:W3:Y:S04]  /*10bb0*/  LDL.LU.64 R14, [R1+0x1b8] ;  /* 0x0001b800010e7983 */ /* 0x000ee80000300a00 */
[----:B------:R-:W4:Y:S04]  /*10bc0*/  LDL.LU.64 R4, [R1+0x170] ;  /* 0x0001700001047983 */ /* 0x000f280000300a00 */
[----:B------:R-:W4:Y:S04]  /*10bd0*/  LDL.LU.64 R6, [R1+0x178] ;  /* 0x0001780001067983 */ /* 0x000f280000300a00 */
[----:B------:R-:W4:Y:S01]  /*10be0*/  LDL.LU R48, [R1+0x280] ;  /* 0x0002800001307983 */ /* 0x000f220000300800 */
[----:B------:R-:W-:-:S03]  /*10bf0*/  IMAD.MOV.U32 R37, RZ, RZ, R23 ;  /* 0x000000ffff257224 */ /* 0x000fc600078e0017 */
[----:B------:R-:W4:Y:S01]  /*10c00*/  LDL.LU R49, [R1+0x284] ;  /* 0x0002840001317983 */ /* 0x000f220000300800 */
[----:B------:R-:W-:-:S03]  /*10c10*/  IMAD.MOV.U32 R38, RZ, RZ, R22 ;  /* 0x000000ffff267224 */ /* 0x000fc600078e0016 */
[----:B------:R-:W4:Y:S04]  /*10c20*/  LDL.LU R50, [R1+0x288] ;  /* 0x0002880001327983 */ /* 0x000f280000300800 */
[----:B------:R-:W4:Y:S04]  /*10c30*/  LDL.LU R51, [R1+0x28c] ;  /* 0x00028c0001337983 */ /* 0x000f280000300800 */
[----:B------:R-:W4:Y:S04]  /*10c40*/  LDL.LU R36, [R1+0xf0] ;  /* 0x0000f00001247983 */ /* 0x000f280000300800 */
[----:B------:R-:W4:Y:S04]  /*10c50*/  LDL.LU R23, [R1+0x11a4] ;  /* 0x0011a40001177983 */ /* 0x000f280000300800 */
[----:B------:R-:W4:Y:S01]  /*10c60*/  LDL.LU R22, [R1+0x11a0] ;  /* 0x0011a00001167983 */ /* 0x000f220000300800 */
[C---:B------:R-:W-:Y:S01]  /*10c70*/  HMMA.1688.F32.TF32 R28, R16.reuse, R144, R28 ;  /* 0x00000090101c723c */ /* 0x040fe2000008101c */
[----:B------:R-:W-:Y:S11]  /*10c80*/  IMAD.MOV.U32 R8, RZ, RZ, R246 ;  /* 0x000000ffff087224 */ /* 0x000ff600078e00f6 */
[----:B------:R-:W-:Y:S11]  /*10c90*/  @!UPT UIADD3 URZ, URZ, URZ, URZ ;  /* 0x0000003f3f3ff290 */ /* 0x000ff6000fffe03f */
[----:B------:R-:W-:Y:S04]  /*10ca0*/  STL.64 [R1+0x3c0], R28 ;  /* 0x0003c01c01007387 */ /* 0x000fe80000100a00 */
[----:B------:R1:W-:Y:S04]  /*10cb0*/  STL.64 [R1+0x3c8], R30 ;  /* 0x0003c81e01007387 */ /* 0x0003e80000100a00 */
[----:B-1----:R-:W4:Y:S01]  /*10cc0*/  LDL.LU.64 R30, [R1+0x1198] ;  /* 0x00119800011e7983 */ /* 0x002f220000300a00 */
[C---:B--2---:R-:W-:Y:S08]  /*10cd0*/  HMMA.1688.F32.TF32 R24, R16.reuse, R148, R24 ;  /* 0x000000941018723c */ /* 0x044ff00000081018 */
[C---:B---3--:R-:W-:Y:S11]  /*10ce0*/  HMMA.1688.F32.TF32 R12, R16.reuse, R152, R12 ;  /* 0x00000098100c723c */ /* 0x048ff6000008100c */
[----:B------:R-:W-:Y:S04]  /*10cf0*/  @!UPT UIADD3 URZ, URZ, URZ, URZ ;  /* 0x0000003f3f3ff290 */ /* 0x000fe8000fffe03f */
[----:B------:R1:W-:Y:S04]  /*10d00*/  STL.64 [R1+0x3a0], R24 ;  /* 0x0003a01801007387 */ /* 0x0003e80000100a00 */
[----:B------:R2:W-:Y:S05]  /*10d10*/  STL.64 [R1+0x3a8], R26 ;  /* 0x0003a81a01007387 */ /* 0x0005ea0000100a00 */
[----:B------:R-:W-:Y:S02]  /*10d20*/  IMAD.MOV.U32 R246, RZ, RZ, R14 ;  /* 0x000000fffff67224 */ /* 0x000fe400078e000e */
[----:B-1----:R-:W-:Y:S01]  /*10d30*/  IMAD.MOV.U32 R25, RZ, RZ, R15 ;  /* 0x000000ffff197224 */ /* 0x002fe200078e000f */
[----:B--2---:R-:W2:Y:S04]  /*10d40*/  LDL.LU.64 R26, [R1+0x1190] ;  /* 0x00119000011a7983 */ /* 0x004ea80000300a00 */
[----:B------:R-:W-:Y:S04]  /*10d50*/  STL [R1+0x370], R12 ;  /* 0x0003700c01007387 */ /* 0x000fe80000100800 */
[----:B------:R-:W3:Y:S01]  /*10d60*/  LDL.LU.64 R14, [R1+0x1188] ;  /* 0x00118800010e7983 */ /* 0x000ee20000300a00 */
[----:B----4-:R-:W-:Y:S07]  /*10d70*/  HMMA.1688.F32.TF32 R4, R16, R156, R4 ;  /* 0x0000009c1004723c */ /* 0x010fee0000081004 */
[----:B------:R-:W-:-:S02]  /*10d80*/  IMAD.MOV.U32 R18, RZ, RZ, R22 ;  /* 0x000000ffff127224 */ /* 0x000fc400078e0016 */
[----:B------:R-:W-:Y:S01]  /*10d90*/  IMAD.MOV.U32 R19, RZ, RZ, R23 ;  /* 0x000000ffff137224 */ /* 0x000fe200078e0017 */
[C---:B------:R-:W-:Y:S08]  /*10da0*/  HMMA.1688.F32.TF32 R224, R236.reuse, R144, R224 ;  /* 0x00000090ece0723c */ /* 0x040ff000000810e0 */
[C---:B------:R-:W-:Y:S08]  /*10db0*/  HMMA.1688.F32.TF32 R228, R236.reuse, R148, R228 ;  /* 0x00000094ece4723c */ /* 0x040ff000000810e4 */
[----:B------:R-:W-:Y:S01]  /*10dc0*/  HMMA.1688.F32.TF32 R232, R236, R152, R232 ;  /* 0x00000098ece8723c */ /* 0x000fe200000810e8 */
[----:B--2---:R-:W-:-:S02]  /*10dd0*/  IMAD.MOV.U32 R17, RZ, RZ, R27 ;  /* 0x000000ffff117224 */ /* 0x004fc400078e001b */
[----:B---3--:R-:W-:Y:S02]  /*10de0*/  IMAD.MOV.U32 R16, RZ, RZ, R15 ;  /* 0x000000ffff107224 */ /* 0x008fe400078e000f */
[----:B------:R-:W2:Y:S04]  /*10df0*/  LDL.LU R15, [R1+0x1184] ;  /* 0x00118400010f7983 */ /* 0x000ea80000300800 */
[----:B------:R-:W3:Y:S04]  /*10e00*/  LDL.LU R27, [R1+0x1180] ;  /* 0x00118000011b7983 */ /* 0x000ee80000300800 */
[----:B------:R-:W4:Y:S04]  /*10e10*/  LDL.LU R22, [R1+0x117c] ;  /* 0x00117c0001167983 */ /* 0x000f280000300800 */
[----:B------:R-:W4:Y:S01]  /*10e20*/  LDL.LU R23, [R1+0x1178] ;  /* 0x0011780001177983 */ /* 0x000f220000300800 */
[----:B------:R-:W-:Y:S03]  /*10e30*/  HMMA.1688.F32.TF32 R236, R236, R156, R240 ;  /* 0x0000009cecec723c */ /* 0x000fe600000810f0 */
[----:B------:R-:W-:Y:S04]  /*10e40*/  LDS R240, [R0+0x4000] ;  /* 0x0040000000f07984 */ /* 0x000fe80000000800 */
[----:B------:R-:W-:Y:S04]  /*10e50*/  LDS R242, [R0+0x6000] ;  /* 0x0060000000f27984 */ /* 0x000fe80000000800 */
[----:B------:R-:W-:Y:S04]  /*10e60*/  LDS R241, [R2+0x4000] ;  /* 0x0040000002f17984 */ /* 0x000fe80000000800 */
[----:B------:R-:W2:Y:S01]  /*10e70*/  LDS R243, [R2+0x6000] ;  /* 0x0060000002f37984 */ /* 0x000ea20000000800 */
[----:B------:R-:W-:-:S02]  /*10e80*/  IMAD.MOV.U32 R9, RZ, RZ, R33 ;  /* 0x000000ffff097224 */ /* 0x000fc400078e0021 */
[----:B------:R-:W-:Y:S01]  /*10e90*/  IMAD.MOV.U32 R10, RZ, RZ, R32 ;  /* 0x000000ffff0a7224 */ /* 0x000fe200078e0020 */
[C---:B--2---:R-:W-:Y:S08]  /*10ea0*/  HMMA.1688.F32.TF32 R52, R240.reuse, R14, R52 ;  /* 0x0000000ef034723c */ /* 0x044ff00000081034 */
[C---:B---3--:R-:W-:Y:S08]  /*10eb0*/  HMMA.1688.F32.TF32 R40, R240.reuse, R26, R40 ;  /* 0x0000001af028723c */ /* 0x048ff00000081028 */
[----:B----4-:R-:W-:Y:S08]  /*10ec0*/  HMMA.1688.F32.TF32 R48, R240, R22, R48 ;  /* 0x00000016f030723c */ /* 0x010ff00000081030 */
[----:B------:R-:W-:-:S02]  /*10ed0*/  IMAD.MOV.U32 R29, RZ, RZ, R54 ;  /* 0x000000ffff1d7224 */ /* 0x000fc400078e0036 */
[----:B------:R-:W-:Y:S02]  /*10ee0*/  IMAD.MOV.U32 R28, RZ, RZ, R55 ;  /* 0x000000ffff1c7224 */ /* 0x000fe400078e0037 */
[----:B------:R-:W-:Y:S01]  /*10ef0*/  IMAD.MOV.U32 R33, RZ, RZ, R52 ;  /* 0x000000ffff217224 */ /* 0x000fe200078e0034 */
[----:B------:R-:W2:Y:S01]  /*10f00*/  LDL.LU.64 R54, [R1+0x1170] ;  /* 0x0011700001367983 */ /* 0x000ea20000300a00 */
[----:B------:R-:W-:-:S03]  /*10f10*/  IMAD.MOV.U32 R32, RZ, RZ, R53 ;  /* 0x000000ffff207224 */ /* 0x000fc600078e0035 */
[----:B------:R-:W2:Y:S06]  /*10f20*/  LDL.LU.64 R52, [R1+0x1168] ;  /* 0x0011680001347983 */ /* 0x000eac0000300a00 */
[----:B------:R-:W-:Y:S04]  /*10f30*/  STL.64 [R1+0x4e0], R48 ;  /* 0x0004e03001007387 */ /* 0x000fe80000100a00 */
[----:B------:R1:W-:Y:S04]  /*10f40*/  STL.64 [R1+0x4e8], R50 ;  /* 0x0004e83201007387 */ /* 0x0003e80000100a00 */
[----:B-1----:R-:W3:Y:S04]  /*10f50*/  LDL.LU.64 R50, [R1+0x1160] ;  /* 0x0011600001327983 */ /* 0x002ee80000300a00 */
[----:B------:R-:W3:Y:S04]  /*10f60*/  LDL.LU.64 R48, [R1+0x1158] ;  /* 0x0011580001307983 */ /* 0x000ee80000300a00 */
[----:B------:R-:W-:Y:S04]  /*10f70*/  STL.64 [R1+0x540], R40 ;  /* 0x0005402801007387 */ /* 0x000fe80000100a00 */
[----:B------:R1:W-:Y:S04]  /*10f80*/  STL.64 [R1+0x548], R42 ;  /* 0x0005482a01007387 */ /* 0x0003e80000100a00 */
[----:B-1----:R-:W4:Y:S01]  /*10f90*/  LDL.LU.64 R42, [R1+0x1150] ;  /* 0x00115000012a7983 */ /* 0x002f220000300a00 */
[----:B------:R-:W-:Y:S01]  /*10fa0*/  IMAD.MOV.U32 R39, RZ, RZ, R247 ;  /* 0x000000ffff277224 */ /* 0x000fe200078e00f7 */
[C---:B------:R-:W-:Y:S08]  /*10fb0*/  HMMA.1688.F32.TF32 R16, R240.reuse, R30, R16 ;  /* 0x0000001ef010723c */ /* 0x040ff00000081010 */
[----:B------:R-:W-:Y:S11]  /*10fc0*/  HMMA.1688.F32.TF32 R36, R240, R34, R36 ;  /* 0x00000022f024723c */ /* 0x000ff60000081024 */
[----:B------:R-:W-:Y:S04]  /*10fd0*/  @!UPT UIADD3 URZ, URZ, URZ, URZ ;  /* 0x0000003f3f3ff290 */ /* 0x000fe8000fffe03f */
[----:B------:R1:W-:Y:S04]  /*10fe0*/  STL.64 [R1+0x5d0], R16 ;  /* 0x0005d01001007387 */ /* 0x0003e80000100a00 */
[----:B------:R1:W-:Y:S02]  /*10ff0*/  STL.64 [R1+0x5d8], R18 ;  /* 0x0005d81201007387 */ /* 0x0003e40000100a00 */
[----:B-1----:R-:W-:Y:S02]  /*11000*/  IMAD.MOV.U32 R16, RZ, RZ, R46 ;  /* 0x000000ffff107224 */ /* 0x002fe400078e002e */
[----:B------:R-:W3:Y:S01]  /*11010*/  LDL.LU R46, [R1+0x114c] ;  /* 0x00114c00012e7983 */ /* 0x000ee20000300800 */
[----:B------:R-:W-:Y:S02]  /*11020*/  IMAD.MOV.U32 R19, RZ, RZ, R47 ;  /* 0x000000ffff137224 */ /* 0x000fe400078e002f */
[----:B----4-:R-:W-:-:S02]  /*11030*/  IMAD.MOV.U32 R17, RZ, RZ, R42 ;  /* 0x000000ffff117224 */ /* 0x010fc400078e002a */
[----:B------:R-:W4:Y:S01]  /*11040*/  LDL.LU R42, [R1+0x1148] ;  /* 0x00114800012a7983 */ /* 0x000f220000300800 */
[----:B------:R-:W-:-:S03]  /*11050*/  IMAD.MOV.U32 R18, RZ, RZ, R43 ;  /* 0x000000ffff127224 */ /* 0x000fc600078e002b */
[----:B------:R-:W4:Y:S04]  /*11060*/  LDL.LU R43, [R1+0x1144] ;  /* 0x00114400012b7983 */ /* 0x000f280000300800 */
[----:B------:R-:W3:Y:S04]  /*11070*/  LDL.LU R47, [R1+0x1140] ;  /* 0x00114000012f7983 */ /* 0x000ee80000300800 */
[----:B------:R-:W-:Y:S04]  /*11080*/  STL.64 [R1+0x6a0], R36 ;  /* 0x0006a02401007387 */ /* 0x000fe80000100a00 */
[----:B------:R1:W-:Y:S04]  /*11090*/  STL.64 [R1+0x6a8], R38 ;  /* 0x0006a82601007387 */ /* 0x0003e80000100a00 */
[----:B-1----:R-:W2:Y:S01]  /*110a0*/  LDL.LU.64 R38, [R1+0x1138] ;  /* 0x0011380001267983 */ /* 0x002ea20000300a00 */
[----:B------:R-:W-:-:S07]  /*110b0*/  IMAD.MOV.U32 R11, RZ, RZ, R20 ;  /* 0x000000ffff0b7224 */ /* 0x000fce00078e0014 */
[C---:B----4-:R-:W-:Y:S08]  /*110c0*/  HMMA.1688.F32.TF32 R8, R240.reuse, R42, R8 ;  /* 0x0000002af008723c */ /* 0x050ff00000081008 */
[C---:B--2---:R-:W-:Y:S11]  /*110d0*/  HMMA.1688.F32.TF32 R248, R240.reuse, R38, R248 ;  /* 0x00000026f0f8723c */ /* 0x044ff600000810f8 */
[----:B------:R-:W-:Y:S11]  /*110e0*/  @!UPT UIADD3 URZ, URZ, URZ, URZ ;  /* 0x0000003f3f3ff290 */ /* 0x000ff6000fffe03f */
[----:B------:R-:W-:Y:S01]  /*110f0*/  @!UPT UIADD3 URZ, URZ, URZ, URZ ;  /* 0x0000003f3f3ff290 */ /* 0x000fe2000fffe03f */
[----:B------:R-:W-:Y:S04]  /*11100*/  STL.64 [R1+0x6e0], R248 ;  /* 0x0006e0f801007387 */ /* 0x000fe80000100a00 */
[----:B------:R1:W-:Y:S04]  /*11110*/  STL.64 [R1+0x6e8], R250 ;  /* 0x0006e8fa01007387 */ /* 0x0003e80000100a00 */
[----:B-1----:R-:W2:Y:S04]  /*11120*/  LDL.LU.64 R250, [R1+0x1130] ;  /* 0x0011300001fa7983 */ /* 0x002ea80000300a00 */
[----:B------:R-:W2:Y:S04]  /*11130*/  LDL.LU.64 R248, [R1+0x1128] ;  /* 0x0011280001f87983 */ /* 0x000ea80000300a00 */
[----:B------:R-:W-:Y:S04]  /*11140*/  STL.64 [R1+0x740], R8 ;  /* 0x0007400801007387 */ /* 0x000fe80000100a00 */
[----:B------:R3:W-:Y:S02]  /*11150*/  STL.64 [R1+0x748], R10 ;  /* 0x0007480a01007387 */ /* 0x0007e40000100a00 */
[C---:B---3--:R-:W-:Y:S02]  /*11160*/  HMMA.1688.F32.TF32 R8, R240.reuse, R46, R48 ;  /* 0x0000002ef008723c */ /* 0x048fe40000081030 */
[----:B------:R-:W3:Y:S11]  /*11170*/  LDL.LU R48, [R1+0xb0] ;  /* 0x0000b00001307983 */ /* 0x000ef60000300800 */
[----:B------:R-:W-:Y:S10]  /*11180*/  @!UPT UIADD3 URZ, URZ, URZ, URZ ;  /* 0x0000003f3f3ff290 */ /* 0x000ff4000fffe03f */
[----:B------:R-:W-:Y:S04]  /*11190*/  STL.64 [R1+0x770], R8 ;  /* 0x0007700801007387 */ /* 0x000fe80000100a00 */
[----:B------:R1:W-:Y:S04]  /*111a0*/  STL.64 [R1+0x778], R10 ;  /* 0x0007780a01007387 */ /* 0x0003e80000100a00 */
[----:B------:R-:W3:Y:S04]  /*111b0*/  LDL.LU R49, [R1+0xb4] ;  /* 0x0000b40001317983 */ /* 0x000ee80000300800 */
[----:B------:R-:W3:Y:S01]  /*111c0*/  LDL.LU R50, [R1+0xb8] ;  /* 0x0000b80001327983 */ /* 0x000ee20000300800 */
[C---:B-1----:R-:W-:Y:S03]  /*111d0*/  HMMA.1688.F32.TF32 R8, R240.reuse, R62, R76 ;  /* 0x0000003ef008723c */ /* 0x042fe6000008104c */
[----:B------:R-:W3:Y:S04]  /*111e0*/  LDL.LU R51, [R1+0xbc] ;  /* 0x0000bc0001337983 */ /* 0x000ee80000300800 */
[----:B------:R-:W4:Y:S11]  /*111f0*/  LDL.LU R76, [R1+0x110] ;  /* 0x00011000014c7983 */ /* 0x000f360000300800 */
[----:B------:R-:W-:Y:S05]  /*11200*/  @!UPT UIADD3 URZ, URZ, URZ, URZ ;  /* 0x0000003f3f3ff290 */ /* 0x000fea000fffe03f */
[----:B------:R-:W-:Y:S04]  /*11210*/  STL.64 [R1+0x7e0], R8 ;  /* 0x0007e00801007387 */ /* 0x000fe80000100a00 */
[----:B------:R1:W-:Y:S04]  /*11220*/  STL.64 [R1+0x7e8], R10 ;  /* 0x0007e80a01007387 */ /* 0x0003e80000100a00 */
[----:B------:R-:W4:Y:S04]  /*11230*/  LDL.LU R77, [R1+0x114] ;  /* 0x00011400014d7983 */ /* 0x000f280000300800 */
[----:B------:R-:W4:Y:S01]  /*11240*/  LDL.LU R78, [R1+0x118] ;  /* 0x00011800014e7983 */ /* 0x000f220000300800 */
[C---:B-1----:R-:W-:Y:S03]  /*11250*/  HMMA.1688.F32.TF32 R8, R240.reuse, R66, R92 ;  /* 0x00000042f008723c */ /* 0x042fe6000008105c */
[----:B------:R-:W4:Y:S11]  /*11260*/  LDL.LU R79, [R1+0x11c] ;  /* 0x00011c00014f7983 */ /* 0x000f360000300800 */
[----:B------:R-:W-:Y:S09]  /*11270*/  @!UPT UIADD3 URZ, URZ, URZ, URZ ;  /* 0x0000003f3f3ff290 */ /* 0x000ff2000fffe03f */
[----:B------:R1:W-:Y:S01]  /*11280*/  STL.64 [R1+0x848], R10 ;  /* 0x0008480a01007387 */ /* 0x0003e20000100a00 */
[----:B------:R-:W-:Y:S02]  /*11290*/  IMAD.MOV.U32 R152, RZ, RZ, R8 ;  /* 0x000000ffff987224 */ /* 0x000fe400078e0008 */
[----:B------:R-:W-:Y:S01]  /*112a0*/  IMAD.MOV.U32 R153, RZ, RZ, R9 ;  /* 0x000000ffff997224 */ /* 0x000fe200078e0009 */
[----:B------:R-:W2:Y:S04]  /*112b0*/  LDL.LU R92, [R1+0x140] ;  /* 0x00014000015c7983 */ /* 0x000ea80000300800 */
[----:B------:R-:W2:Y:S01]  /*112c0*/  LDL.LU R93, [R1+0x144] ;  /* 0x00014400015d7983 */ /* 0x000ea20000300800 */
[C---:B-1----:R-:W-:Y:S03]  /*112d0*/  HMMA.1688.F32.TF32 R8, R240.reuse, R70, R108 ;  /* 0x00000046f008723c */ /* 0x042fe6000008106c */
[----:B------:R-:W2:Y:S04]  /*112e0*/  LDL.LU R94, [R1+0x148] ;  /* 0x00014800015e7983 */ /* 0x000ea80000300800 */
[----:B------:R-:W2:Y:S04]  /*112f0*/  LDL.LU R95, [R1+0x14c] ;  /* 0x00014c00015f7983 */ /* 0x000ea80000300800 */
[----:B------:R-:W-:Y:S04]  /*11300*/  STL [R1+0x1020], R153 ;  /* 0x0010209901007387 */ /* 0x000fe80000100800 */
[----:B------:R-:W-:Y:S04]  /*11310*/  STL [R1+0x101c], R152 ;  /* 0x00101c9801007387 */ /* 0x000fe80000100800 */
[----:B------:R-:W2:Y:S04]  /*11320*/  LDL.LU R108, [R1+0x1a0] ;  /* 0x0001a000016c7983 */ /* 0x000ea80000300800 */
[----:B------:R-:W-:Y:S04]  /*11330*/  STL.64 [R1+0x850], R8 ;  /* 0x0008500801007387 */ /* 0x000fe80000100a00 */
[----:B------:R1:W-:Y:S04]  /*11340*/  STL.64 [R1+0x858], R10 ;  /* 0x0008580a01007387 */ /* 0x0003e80000100a00 */
[----:B------:R-:W2:Y:S04]  /*11350*/  LDL.LU R109, [R1+0x1a4] ;  /* 0x0001a400016d7983 */ /* 0x000ea80000300800 */
[----:B------:R-:W2:Y:S01]  /*11360*/  LDL.LU R110, [R1+0x1a8] ;  /* 0x0001a800016e7983 */ /* 0x000ea20000300800 */
[C---:B-1----:R-:W-:Y:S03]  /*11370*/  HMMA.1688.F32.TF32 R8, R240.reuse, R74, R124 ;  /* 0x0000004af008723c */ /* 0x042fe6000008107c */
[----:B------:R-:W2:Y:S04]  /*11380*/  LDL.LU R111, [R1+0x1ac] ;  /* 0x0001ac00016f7983 */ /* 0x000ea80000300800 */
[----:B------:R-:W2:Y:S11]  /*11390*/  LDL.LU R124, [R1+0x2a0] ;  /* 0x0002a000017c7983 */ /* 0x000eb60000300800 */
[----:B------:R-:W-:Y:S05]  /*113a0*/  @!UPT UIADD3 URZ, URZ, URZ, URZ ;  /* 0x0000003f3f3ff290 */ /* 0x000fea000fffe03f */
[----:B------:R-:W-:Y:S04]  /*113b0*/  STL.64 [R1+0x8a0], R8 ;  /* 0x0008a00801007387 */ /* 0x000fe80000100a00 */
[----:B------:R1:W-:Y:S04]  /*113c0*/  STL.64 [R1+0x8a8], R10 ;  /* 0x0008a80a01007387 */ /* 0x0003e80000100a00 */
[----:B------:R-:W2:Y:S04]  /*113d0*/  LDL.LU R125, [R1+0x2a4] ;  /* 0x0002a400017d7983 */ /* 0x000ea80000300800 */
[----:B------:R-:W2:Y:S01]  /*113e0*/  LDL.LU R126, [R1+0x2a8] ;  /* 0x0002a800017e7983 */ /* 0x000ea20000300800 */
[----:B-1----:R-:W-:Y:S03]  /*113f0*/  HMMA.1688.F32.TF32 R8, R240, R146, R160 ;  /* 0x00000092f008723c */ /* 0x002fe600000810a0 */
[----:B------:R-:W2:Y:S04]  /*11400*/  LDL.LU R127, [R1+0x2ac] ;  /* 0x0002ac00017f7983 */ /* 0x000ea80000300800 */
[----:B------:R-:W2:Y:S11]  /*11410*/  LDL.LU R160, [R1+0x2f0] ;  /* 0x0002f00001a07983 */ /* 0x000eb60000300800 */
[----:B------:R-:W-:Y:S05]  /*11420*/  @!UPT UIADD3 URZ, URZ, URZ, URZ ;  /* 0x0000003f3f3ff290 */ /* 0x000fea000fffe03f */
[----:B------:R-:W-:Y:S04]  /*11430*/  STL.64 [R1+0x8e0], R8 ;  /* 0x0008e00801007387 */ /* 0x000fe80000100a00 */
[----:B------:R1:W-:Y:S04]  /*11440*/  STL.64 [R1+0x8e8], R10 ;  /* 0x0008e80a01007387 */ /* 0x0003e80000100a00 */
[----:B------:R-:W2:Y:S04]  /*11450*/  LDL.LU R161, [R1+0x2f4] ;  /* 0x0002f40001a17983 */ /* 0x000ea80000300800 */
[----:B------:R-:W2:Y:S04]  /*11460*/  LDL.LU R162, [R1+0x2f8] ;  /* 0x0002f80001a27983 */ /* 0x000ea80000300800 */
[----:B------:R-:W2:Y:S01]  /*11470*/  LDL.LU R163, [R1+0x2fc] ;  /* 0x0002fc0001a37983 */ /* 0x000ea20000300800 */
[----:B------:R-:W-:-:S02]  /*11480*/  IMAD.MOV.U32 R247, RZ, RZ, R13 ;  /* 0x000000fffff77224 */ /* 0x000fc400078e000d */
[----:B------:R-:W-:Y:S02]  /*11490*/  IMAD.MOV.U32 R24, RZ, RZ, R4 ;  /* 0x000000ffff187224 */ /* 0x000fe400078e0004 */
[----:B------:R-:W-:Y:S01]  /*114a0*/  IMAD.MOV.U32 R20, RZ, RZ, R5 ;  /* 0x000000ffff147224 */ /* 0x000fe200078e0005 */
[----:B------:R-:W-:Y:S01]  /*114b0*/  LDS R4, [R0+0x4100] ;  /* 0x0041000000047984 */ /* 0x000fe20000000800 */
[----:B------:R-:W-:Y:S02]  /*114c0*/  IMAD.MOV.U32 R13, RZ, RZ, R6 ;  /* 0x000000ffff0d7224 */ /* 0x000fe400078e0006 */
[----:B------:R-:W-:Y:S01]  /*114d0*/  IMAD.MOV.U32 R12, RZ, RZ, R7 ;  /* 0x000000ffff0c7224 */ /* 0x000fe200078e0007 */
[----:B------:R-:W-:Y:S04]  /*114e0*/  LDS R6, [R0+0x6100] ;  /* 0x0061000000067984 */ /* 0x000fe80000000800 */
[----:B------:R-:W-:Y:S04]  /*114f0*/  LDS R5, [R2+0x4100] ;  /* 0x0041000002057984 */ /* 0x000fe80000000800 */
[----:B------:R-:W2:Y:S01]  /*11500*/  LDS R7, [R2+0x6100] ;  /* 0x0061000002077984 */ /* 0x000ea20000000800 */
[C---:B-1----:R-:W-:Y:S08]  /*11510*/  HMMA.1688.F32.TF32 R8, R240.reuse, R150, R164 ;  /* 0x00000096f008723c */ /* 0x042ff000000810a4 */
[C---:B------:R-:W-:Y:S08]  /*11520*/  HMMA.1688.F32.TF32 R168, R240.reuse, R154, R168 ;  /* 0x0000009af0a8723c */ /* 0x040ff000000810a8 */
[----:B------:R-:W-:Y:S07]  /*11530*/  HMMA.1688.F32.TF32 R164, R240, R158, R172 ;  /* 0x0000009ef0a4723c */ /* 0x000fee00000810ac */
[----:B------:R-:W-:Y:S04]  /*11540*/  STL.64 [R1+0x8d0], R8 ;  /* 0x0008d00801007387 */ /* 0x000fe80000100a00 */
[----:B------:R-:W-:Y:S04]  /*11550*/  STL.64 [R1+0x8d8], R10 ;  /* 0x0008d80a01007387 */ /* 0x000fe80000100a00 */
[----:B------:R-:W-:Y:S04]  /*11560*/  STL.64 [R1+0x8c0], R168 ;  /* 0x0008c0a801007387 */ /* 0x000fe80000100a00 */
[----:B------:R-:W-:Y:S04]  /*11570*/  STL.64 [R1+0x8c8], R170 ;  /* 0x0008c8aa01007387 */ /* 0x000fe80000100a00 */
[----:B------:R-:W-:Y:S04]  /*11580*/  STL.64 [R1+0x8b0], R164 ;  /* 0x0008b0a401007387 */ /* 0x000fe80000100a00 */
[----:B------:R-:W-:Y:S04]  /*11590*/  STL.64 [R1+0x8b8], R166 ;  /* 0x0008b8a601007387 */ /* 0x000fe80000100a00 */
[----:B------:R-:W-:Y:S04]  /*115a0*/  LDS R8, [R0+0x4200] ;  /* 0x0042000000087984 */ /* 0x000fe80000000800 */
[----:B------:R-:W-:Y:S04]  /*115b0*/  LDS R10, [R0+0x6200] ;  /* 0x00620000000a7984 */ /* 0x000fe80000000800 */
[----:B------:R-:W-:Y:S04]  /*115c0*/  LDS R9, [R2+0x4200] ;  /* 0x0042000002097984 */ /* 0x000fe80000000800 */
[----:B------:R-:W1:Y:S01]  /*115d0*/  LDS R11, [R2+0x6200] ;  /* 0x00620000020b7984 */ /* 0x000e620000000800 */
[C---:B--2---:R-:W-:Y:S11]  /*115e0*/  HMMA.1688.F32.TF32 R160, R4.reuse, R14, R160 ;  /* 0x0000000e04a0723c */ /* 0x044ff600000810a0 */
[----:B------:R-:W-:Y:S11]  /*115f0*/  @!UPT UIADD3 URZ, URZ, URZ, URZ ;  /* 0x0000003f3f3ff290 */ /* 0x000ff6000fffe03f */
[----:B------:R-:W-:Y:S02]  /*11600*/  @!UPT UIADD3 URZ, URZ, URZ, URZ ;  /* 0x0000003f3f3ff290 */ /* 0x000fe4000fffe03f */
[----:B------:R-:W-:Y:S02]  /*11610*/  IMAD.MOV.U32 R41, RZ, RZ, R160 ;  /* 0x000000ffff297224 */ /* 0x000fe400078e00a0 */
[----:B------:R-:W-:Y:S02]  /*11620*/  IMAD.MOV.U32 R40, RZ, RZ, R161 ;  /* 0x000000ffff287224 */ /* 0x000fe400078e00a1 */
[----:B------:R-:W-:Y:S02]  /*11630*/  IMAD.MOV.U32 R37, RZ, RZ, R162 ;  /* 0x000000ffff257224 */ /* 0x000fe400078e00a2 */
[----:B------:R-:W-:Y:S02]  /*11640*/  IMAD.MOV.U32 R36, RZ, RZ, R163 ;  /* 0x000000ffff247224 */ /* 0x000fe400078e00a3 */
[C---:B------:R-:W-:Y:S08]  /*11650*/  HMMA.1688.F32.TF32 R160, R4.reuse, R22, R124 ;  /* 0x0000001604a0723c */ /* 0x040ff0000008107c */
[C---:B------:R-:W-:Y:S08]  /*11660*/  HMMA.1688.F32.TF32 R124, R4.reuse, R26, R108 ;  /* 0x0000001a047c723c */ /* 0x040ff0000008106c */
[C---:B------:R-:W-:Y:S08]  /*11670*/  HMMA.1688.F32.TF32 R108, R4.reuse, R30, R92 ;  /* 0x0000001e046c723c */ /* 0x040ff0000008105c */
[C---:B----4-:R-:W-:Y:S08]  /*11680*/  HMMA.1688.F32.TF32 R92, R4.reuse, R34, R76 ;  /* 0x00000022045c723c */ /* 0x050ff0000008104c */
[C---:B---3--:R-:W-:Y:S08]  /*11690*/  HMMA.1688.F32.TF32 R76, R4.reuse, R38, R48 ;  /* 0x00000026044c723c */ /* 0x048ff00000081030 */
[C---:B------:R-:W-:Y:S08]  /*116a0*/  HMMA.1688.F32.TF32 R48, R4.reuse, R42, R16 ;  /* 0x0000002a0430723c */ /* 0x040ff00000081010 */
[C---:B------:R-:W-:Y:S01]  /*116b0*/  HMMA.1688.F32.TF32 R16, R4.reuse, R46, R52 ;  /* 0x0000002e0410723c */ /* 0x040fe20000081034 */
[----:B------:R-:W-:Y:S04]  /*116c0*/  STL.64 [R1+0x1b0], R160 ;  /* 0x0001b0a001007387 */ /* 0x000fe80000100a00 */
[----:B------:R-:W-:Y:S04]  /*116d0*/  STL.64 [R1+0x1b8], R162 ;  /* 0x0001b8a201007387 */ /* 0x000fe80000100a00 */
[----:B------:R-:W-:Y:S04]  /*116e0*/  STL.64 [R1+0x1a0], R124 ;  /* 0x0001a07c01007387 */ /* 0x000fe80000100a00 */
[----:B------:R-:W-:Y:S04]  /*116f0*/  STL.64 [R1+0x1a8], R126 ;  /* 0x0001a87e01007387 */ /* 0x000fe80000100a00 */
[----:B------:R-:W-:Y:S04]  /*11700*/  STL.64 [R1+0x2a0], R108 ;  /* 0x0002a06c01007387 */ /* 0x000fe80000100a00 */
[----:B------:R-:W-:Y:S04]  /*11710*/  STL.64 [R1+0x2a8], R110 ;  /* 0x0002a86e01007387 */ /* 0x000fe80000100a00 */
[----:B------:R-:W-:Y:S04]  /*11720*/  STL.64 [R1+0x2f0], R92 ;  /* 0x0002f05c01007387 */ /* 0x000fe80000100a00 */
[----:B------:R-:W-:Y:S04]  /*11730*/  STL.64 [R1+0x2f8], R94 ;  /* 0x0002f85e01007387 */ /* 0x000fe80000100a00 */
[----:B------:R2:W-:Y:S04]  /*11740*/  STL.64 [R1+0x600], R76 ;  /* 0x0006004c01007387 */ /* 0x0005e80000100a00 */
[----:B------:R3:W-:Y:S04]  /*11750*/  STL.64 [R1+0x608], R78 ;  /* 0x0006084e01007387 */ /* 0x0007e80000100a00 */
[----:B--2---:R-:W1:Y:S04]  /*11760*/  LDL.LU R76, [R1+0x120] ;  /* 0x00012000014c7983 */ /* 0x004e680000300800 */
[----:B------:R2:W-:Y:S04]  /*11770*/  STL.64 [R1+0x640], R48 ;  /* 0x0006403001007387 */ /* 0x0005e80000100a00 */
[----:B------:R4:W-:Y:S04]  /*11780*/  STL.64 [R1+0x648], R50 ;  /* 0x0006483201007387 */ /* 0x0009e80000100a00 */
[----:B------:R-:W-:Y:S04]  /*11790*/  STL.64 [R1+0x6c0], R16 ;  /* 0x0006c01001007387 */ /* 0x000fe80000100a00 */
[----:B------:R2:W-:Y:S04]  /*117a0*/  STL.64 [R1+0x6c8], R18 ;  /* 0x0006c81201007387 */ /* 0x0005e80000100a00 */
[----:B------:R-:W1:Y:S04]  /*117b0*/  LDL.LU R77, [R1+0x124] ;  /* 0x00012400014d7983 */ /* 0x000e680000300800 */
[----:B---3--:R-:W1:Y:S04]  /*117c0*/  LDL.LU R78, [R1+0x128] ;  /* 0x00012800014e7983 */ /* 0x008e680000300800 */
[----:B------:R-:W1:Y:S04]  /*117d0*/  LDL.LU R79, [R1+0x12c] ;  /* 0x00012c00014f7983 */ /* 0x000e680000300800 */
[----:B------:R-:W3:Y:S04]  /*117e0*/  LDL.LU R92, [R1+0x160] ;  /* 0x00016000015c7983 */ /* 0x000ee80000300800 */
        /* <DEDUP_REMOVED lines=15> */
[----:B--2---:R-:W2:Y:S04]  /*118e0*/  LDL.LU R48, [R1+0xa0] ;  /* 0x0000a00001307983 */ /* 0x004ea80000300800 */
[----:B------:R-:W2:Y:S04]  /*118f0*/  LDL.LU R49, [R1+0xa4] ;  /* 0x0000a40001317983 */ /* 0x000ea80000300800 */
[----:B----4-:R-:W2:Y:S04]  /*11900*/  LDL.LU R50, [R1+0xa8] ;  /* 0x0000a80001327983 */ /* 0x010ea80000300800 */
[----:B------:R-:W2:Y:S01]  /*11910*/  LDL.LU R51, [R1+0xac] ;  /* 0x0000ac0001337983 */ /* 0x000ea20000300800 */
[C---:B------:R-:W-:Y:S11]  /*11920*/  HMMA.1688.F32.TF32 R16, R4.reuse, R62, R80 ;  /* 0x0000003e0410723c */ /* 0x040ff60000081050 */
[----:B------:R-:W-:Y:S11]  /*11930*/  @!UPT UIADD3 URZ, URZ, URZ, URZ ;  /* 0x0000003f3f3ff290 */ /* 0x000ff6000fffe03f */
[----:B------:R-:W-:Y:S01]  /*11940*/  @!UPT UIADD3 URZ, URZ, URZ, URZ ;  /* 0x0000003f3f3ff290 */ /* 0x000fe2000fffe03f */
[----:B------:R4:W-:Y:S01]  /*11950*/  STL.64 [R1+0x758], R18 ;  /* 0x0007581201007387 */ /* 0x0009e20000100a00 */
[----:B------:R-:W-:Y:S02]  /*11960*/  IMAD.MOV.U32 R144, RZ, RZ, R16 ;  /* 0x000000ffff907224 */ /* 0x000fe400078e0010 */
[----:B------:R-:W-:Y:S02]  /*11970*/  IMAD.MOV.U32 R145, RZ, RZ, R17 ;  /* 0x000000ffff917224 */ /* 0x000fe400078e0011 */
[C---:B----4-:R-:W-:Y:S03]  /*11980*/  HMMA.1688.F32.TF32 R16, R4.reuse, R66, R96 ;  /* 0x000000420410723c */ /* 0x050fe60000081060 */
[----:B------:R-:W-:Y:S04]  /*11990*/  STL [R1+0x105c], R145 ;  /* 0x00105c9101007387 */ /* 0x000fe80000100800 */
[----:B------:R-:W-:Y:S01]  /*119a0*/  STL [R1+0x1058], R144 ;  /* 0x0010589001007387 */ /* 0x000fe20000100800 */
[C---:B------:R-:W-:Y:S11]  /*119b0*/  HMMA.1688.F32.TF32 R52, R4.reuse, R74, R128 ;  /* 0x0000004a0434723c */ /* 0x040ff60000081080 */
[----:B------:R-:W-:Y:S04]  /*119c0*/  @!UPT UIADD3 URZ, URZ, URZ, URZ ;  /* 0x0000003f3f3ff290 */ /* 0x000fe8000fffe03f */
        /* <DEDUP_REMOVED lines=8> */
[----:B------:R-:W-:Y:S04]  /*11a50*/  STL.64 [R1+0x7d0], R16 ;  /* 0x0007d01001007387 */ /* 0x000fe80000100a00 */
[----:B------:R4:W-:Y:S04]  /*11a60*/  STL.64 [R1+0x7d8], R18 ;  /* 0x0007d81201007387 */ /* 0x0009e80000100a00 */
[----:B------:R-:W-:Y:S04]  /*11a70*/  STL.64 [R1+0x800], R52 ;  /* 0x0008003401007387 */ /* 0x000fe80000100a00 */
[----:B------:R4:W-:Y:S02]  /*11a80*/  STL.64 [R1+0x808], R54 ;  /* 0x0008083601007387 */ /* 0x0009e40000100a00 */
[C---:B----4-:R-:W-:Y:S08]  /*11a90*/  HMMA.1688.F32.TF32 R16, R4.reuse, R150, R180 ;  /* 0x000000960410723c */ /* 0x050ff000000810b4 */
[C---:B------:R-:W-:Y:S08]  /*11aa0*/  HMMA.1688.F32.TF32 R52, R4.reuse, R154, R184 ;  /* 0x0000009a0434723c */ /* 0x040ff000000810b8 */
[----:B------:R-:W-:Y:S01]  /*11ab0*/  HMMA.1688.F32.TF32 R4, R4, R158, R188 ;  /* 0x0000009e0404723c */ /* 0x000fe200000810bc */
[----:B------:R-:W-:Y:S04]  /*11ac0*/  STL.64 [R1+0x890], R80 ;  /* 0x0008905001007387 */ /* 0x000fe80000100a00 */
[----:B------:R-:W-:Y:S04]  /*11ad0*/  STL.64 [R1+0x898], R82 ;  /* 0x0008985201007387 */ /* 0x000fe80000100a00 */
[----:B------:R-:W-:Y:S04]  /*11ae0*/  STL.64 [R1+0x880], R16 ;  /* 0x0008801001007387 */ /* 0x000fe80000100a00 */
[----:B------:R-:W-:Y:S04]  /*11af0*/  STL.64 [R1+0x888], R18 ;  /* 0x0008881201007387 */ /* 0x000fe80000100a00 */
[----:B------:R-:W-:Y:S04]  /*11b00*/  STL.64 [R1+0x870], R52 ;  /* 0x0008703401007387 */ /* 0x000fe80000100a00 */
[----:B------:R3:W-:Y:S04]  /*11b10*/  STL.64 [R1+0x878], R54 ;  /* 0x0008783601007387 */ /* 0x0007e80000100a00 */
[----:B------:R-:W-:Y:S04]  /*11b20*/  STL.64 [R1+0x860], R4 ;  /* 0x0008600401007387 */ /* 0x000fe80000100a00 */
[----:B------:R4:W-:Y:S04]  /*11b30*/  STL.64 [R1+0x868], R6 ;  /* 0x0008680601007387 */ /* 0x0009e80000100a00 */
[----:B------:R-:W-:Y:S04]  /*11b40*/  LDS R16, [R0+0x4300] ;  /* 0x0043000000107984 */ /* 0x000fe80000000800 */
[----:B------:R-:W-:Y:S04]  /*11b50*/  LDS R18, [R0+0x6300] ;  /* 0x0063000000127984 */ /* 0x000fe80000000800 */
[----:B------:R-:W-:Y:S04]  /*11b60*/  LDS R17, [R2+0x4300] ;  /* 0x0043000002117984 */ /* 0x000fe80000000800 */
[----:B------:R-:W1:Y:S02]  /*11b70*/  LDS R19, [R2+0x6300] ;  /* 0x0063000002137984 */ /* 0x000e640000000800 */
[C---:B-1----:R-:W-:Y:S08]  /*11b80*/  HMMA.1688.F32.TF32 R76, R8.reuse, R34, R76 ;  /* 0x00000022084c723c */ /* 0x042ff0000008104c */
[C---:B---3--:R-:W-:Y:S08]  /*11b90*/  HMMA.1688.F32.TF32 R52, R8.reuse, R14, R160 ;  /* 0x0000000e0834723c */ /* 0x048ff000000810a0 */
[C---:B----4-:R-:W-:Y:S08]  /*11ba0*/  HMMA.1688.F32.TF32 R4, R8.reuse, R26, R108 ;  /* 0x0000001a0804723c */ /* 0x050ff0000008106c */
[----:B------:R-:W-:Y:S08]  /*11bb0*/  HMMA.1688.F32.TF32 R80, R8, R22, R124 ;  /* 0x000000160850723c */ /* 0x000ff0000008107c */
[----:B------:R-:W-:-:S02]  /*11bc0*/  IMAD.MOV.U32 R113, RZ, RZ, R52 ;  /* 0x000000ffff717224 */ /* 0x000fc400078e0034 */
[----:B------:R-:W-:Y:S02]  /*11bd0*/  IMAD.MOV.U32 R112, RZ, RZ, R53 ;  /* 0x000000ffff707224 */ /* 0x000fe400078e0035 */
[----:B------:R-:W-:Y:S02]  /*11be0*/  IMAD.MOV.U32 R45, RZ, RZ, R54 ;  /* 0x000000ffff2d7224 */ /* 0x000fe400078e0036 */
[----:B------:R-:W-:Y:S01]  /*11bf0*/  IMAD.MOV.U32 R44, RZ, RZ, R55 ;  /* 0x000000ffff2c7224 */ /* 0x000fe200078e0037 */
[----:B------:R-:W-:Y:S01]  /*11c00*/  STL.64 [R1+0x10c0], R112 ;  /* 0x0010c07001007387 */ /* 0x000fe20000100a00 */
[C---:B------:R-:W-:Y:S07]  /*11c10*/  HMMA.1688.F32.TF32 R52, R8.reuse, R30, R92 ;  /* 0x0000001e0834723c */ /* 0x040fee000008105c */
[----:B------:R-:W-:Y:S04]  /*11c20*/  STL.64 [R1+0x130], R80 ;  /* 0x0001305001007387 */ /* 0x000fe80000100a00 */
[----:B------:R-:W-:Y:S04]  /*11c30*/  STL.64 [R1+0x138], R82 ;  /* 0x0001385201007387 */ /* 0x000fe80000100a00 */
[----:B------:R-:W-:Y:S04]  /*11c40*/  STL.64 [R1+0x110], R4 ;  /* 0x0001100401007387 */ /* 0x000fe80000100a00 */
[----:B------:R2:W-:Y:S02]  /*11c50*/  STL.64 [R1+0x118], R6 ;  /* 0x0001180601007387 */ /* 0x0005e40000100a00 */
[C---:B--2---:R-:W-:Y:S02]  /*11c60*/  HMMA.1688.F32.TF32 R4, R8.reuse, R38, R48 ;  /* 0x000000260804723c */ /* 0x044fe40000081030 */
[----:B------:R-:W-:Y:S04]  /*11c70*/  STL.64 [R1+0x160], R52 ;  /* 0x0001603401007387 */ /* 0x000fe80000100a00 */
[----:B------:R1:W-:Y:S04]  /*11c80*/  STL.64 [R1+0x168], R54 ;  /* 0x0001683601007387 */ /* 0x0003e80000100a00 */
[----:B------:R-:W-:Y:S01]  /*11c90*/  STL.64 [R1+0x120], R76 ;  /* 0x0001204c01007387 */ /* 0x000fe20000100a00 */
[C---:B------:R-:W-:Y:S03]  /*11ca0*/  HMMA.1688.F32.TF32 R48, R8.reuse, R46, R56 ;  /* 0x0000002e0830723c */ /* 0x040fe60000081038 */
[----:B------:R-:W-:Y:S05]  /*11cb0*/  STL.64 [R1+0x128], R78 ;  /* 0x0001284e01007387 */ /* 0x000fea0000100a00 */
[C---:B-1----:R-:W-:Y:S04]  /*11cc0*/  HMMA.1688.F32.TF32 R52, R8.reuse, R42, R248 ;  /* 0x0000002a0834723c */ /* 0x042fe800000810f8 */
[----:B------:R-:W-:Y:S04]  /*11cd0*/  STL.64 [R1+0x190], R4 ;  /* 0x0001900401007387 */ /* 0x000fe80000100a00 */
[----:B------:R1:W-:Y:S02]  /*11ce0*/  STL.64 [R1+0x198], R6 ;  /* 0x0001980601007387 */ /* 0x0003e40000100a00 */
[C---:B-1----:R-:W-:Y:S01]  /*11cf0*/  HMMA.1688.F32.TF32 R4, R8.reuse, R62, R84 ;  /* 0x0000003e0804723c */ /* 0x042fe20000081054 */
[----:B------:R-:W-:Y:S11]  /*11d00*/  IMAD.MOV.U32 R178, RZ, RZ, R3 ;  /* 0x000000ffffb27224 */ /* 0x000ff600078e0003 */
[----:B------:R-:W-:Y:S01]  /*11d10*/  @!UPT UIADD3 URZ, URZ, URZ, URZ ;  /* 0x0000003f3f3ff290 */ /* 0x000fe2000fffe03f */
[----:B------:R-:W-:Y:S04]  /*11d20*/  STL.64 [R1+0x2c0], R52 ;  /* 0x0002c03401007387 */ /* 0x000fe80000100a00 */
[----:B------:R-:W-:Y:S04]  /*11d30*/  STL.64 [R1+0x2c8], R54 ;  /* 0x0002c83601007387 */ /* 0x000fe80000100a00 */
[----:B------:R-:W-:Y:S04]  /*11d40*/  STL.64 [R1+0x5c0], R48 ;  /* 0x0005c03001007387 */ /* 0x000fe80000100a00 */
[----:B------:R1:W-:Y:S01]  /*11d50*/  STL.64 [R1+0x5c8], R50 ;  /* 0x0005c83201007387 */ /* 0x0003e20000100a00 */
[----:B------:R-:W-:Y:S01]  /*11d60*/  HMMA.1688.F32.TF32 R56, R8, R150, R196 ;  /* 0x000000960838723c */ /* 0x000fe200000810c4 */
[----:B------:R-:W-:-:S02]  /*11d70*/  IMAD.MOV.U32 R179, RZ, RZ, R21 ;  /* 0x000000ffffb37224 */ /* 0x000fc400078e0015 */
[----:B------:R-:W-:Y:S01]  /*11d80*/  IMAD.MOV.U32 R128, RZ, RZ, R244 ;  /* 0x000000ffff807224 */ /* 0x000fe200078e00f4 */
[----:B------:R-:W-:Y:S04]  /*11d90*/  LDS R84, [R0+0x4500] ;  /* 0x0045000000547984 */ /* 0x000fe80000000800 */
[----:B------:R2:W-:Y:S01]  /*11da0*/  STL.64 [R1+0x698], R6 ;  /* 0x0006980601007387 */ /* 0x0005e20000100a00 */
[----:B------:R-:W-:Y:S01]  /*11db0*/  IMAD.MOV.U32 R148, RZ, RZ, R4 ;  /* 0x000000ffff947224 */ /* 0x000fe200078e0004 */
[----:B-1----:R-:W-:Y:S01]  /*11dc0*/  HMMA.1688.F32.TF32 R48, R8, R66, R100 ;  /* 0x000000420830723c */ /* 0x002fe20000081064 */
[----:B------:R-:W-:Y:S01]  /*11dd0*/  IMAD.MOV.U32 R149, RZ, RZ, R5 ;  /* 0x000000ffff957224 */ /* 0x000fe200078e0005 */
[----:B------:R-:W-:Y:S01]  /*11de0*/  LDS R86, [R0+0x6500] ;  /* 0x0065000000567984 */ /* 0x000fe20000000800 */
[----:B------:R-:W-:-:S02]  /*11df0*/  IMAD.MOV.U32 R129, RZ, RZ, R245 ;  /* 0x000000ffff817224 */ /* 0x000fc400078e00f5 */
[----:B------:R-:W-:Y:S01]  /*11e00*/  IMAD.MOV.U32 R131, RZ, RZ, R252 ;  /* 0x000000ffff837224 */ /* 0x000fe200078e00fc */
[----:B------:R-:W-:Y:S02]  /*11e10*/  LDS R85, [R2+0x4500] ;  /* 0x0045000002557984 */ /* 0x000fe40000000800 */
[C---:B--2---:R-:W-:Y:S02]  /*11e20*/  HMMA.1688.F32.TF32 R4, R8.reuse, R70, R116 ;  /* 0x000000460804723c */ /* 0x044fe40000081074 */
[----:B------:R-:W-:Y:S04]  /*11e30*/  STL [R1+0x1054], R149 ;  /* 0x0010549501007387 */ /* 0x000fe80000100800 */
[----:B------:R-:W-:Y:S04]  /*11e40*/  STL [R1+0x1050], R148 ;  /* 0x0010509401007387 */ /* 0x000fe80000100800 */
[----:B------:R-:W2:Y:S04]  /*11e50*/  LDL.LU R76, [R1+0xd0] ;  /* 0x0000d000014c7983 */ /* 0x000ea80000300800 */
[----:B------:R-:W-:Y:S04]  /*11e60*/  LDS R87, [R2+0x6500] ;  /* 0x0065000002577984 */ /* 0x000fe80000000800 */
[----:B------:R1:W-:Y:S04]  /*11e70*/  STL.64 [R1+0x6d0], R48 ;  /* 0x0006d03001007387 */ /* 0x0003e80000100a00 */
[----:B------:R3:W-:Y:S04]  /*11e80*/  STL.64 [R1+0x6d8], R50 ;  /* 0x0006d83201007387 */ /* 0x0007e80000100a00 */
[----:B------:R-:W-:Y:S04]  /*11e90*/  STL.64 [R1+0x730], R4 ;  /* 0x0007300401007387 */ /* 0x000fe80000100a00 */
[----:B------:R4:W-:Y:S04]  /*11ea0*/  STL.64 [R1+0x738], R6 ;  /* 0x0007380601007387 */ /* 0x0009e80000100a00 */
[----:B------:R-:W2:Y:S04]  /*11eb0*/  LDL.LU R77, [R1+0xd4] ;  /* 0x0000d400014d7983 */ /* 0x000ea80000300800 */
        /* <DEDUP_REMOVED lines=26> */
[----:B-1----:R-:W2:Y:S04]  /*12060*/  LDL.LU R48, [R1+0x70] ;  /* 0x0000700001307983 */ /* 0x002ea80000300800 */
[----:B------:R-:W2:Y:S04]  /*12070*/  LDL.LU R49, [R1+0x74] ;  /* 0x0000740001317983 */ /* 0x000ea80000300800 */
[----:B---3--:R-:W3:Y:S04]  /*12080*/  LDL.LU R50, [R1+0x78] ;  /* 0x0000780001327983 */ /* 0x008ee80000300800 */
[----:B------:R-:W3:Y:S01]  /*12090*/  LDL.LU R51, [R1+0x7c] ;  /* 0x00007c0001337983 */ /* 0x000ee20000300800 */
[C---:B------:R-:W-:Y:S08]  /*120a0*/  HMMA.1688.F32.TF32 R52, R8.reuse, R74, R132 ;  /* 0x0000004a0834723c */ /* 0x040ff00000081084 */
[C---:B----4-:R-:W-:Y:S11]  /*120b0*/  HMMA.1688.F32.TF32 R4, R8.reuse, R146, R192 ;  /* 0x000000920804723c */ /* 0x050ff600000810c0 */
[----:B------:R-:W-:Y:S04]  /*120c0*/  @!UPT UIADD3 URZ, URZ, URZ, URZ ;  /* 0x0000003f3f3ff290 */ /* 0x000fe8000fffe03f */
[----:B------:R-:W-:Y:S04]  /*120d0*/  STL.64 [R1+0x760], R52 ;  /* 0x0007603401007387 */ /* 0x000fe80000100a00 */
[----:B------:R1:W-:Y:S04]  /*120e0*/  STL.64 [R1+0x768], R54 ;  /* 0x0007683601007387 */ /* 0x0003e80000100a00 */
[----:B------:R-:W-:Y:S04]  /*120f0*/  STL.64 [R1+0x830], R4 ;  /* 0x0008300401007387 */ /* 0x000fe80000100a00 */
[----:B------:R4:W-:Y:S01]  /*12100*/  STL.64 [R1+0x838], R6 ;  /* 0x0008380601007387 */ /* 0x0009e20000100a00 */
[C---:B-1----:R-:W-:Y:S08]  /*12110*/  HMMA.1688.F32.TF32 R52, R8.reuse, R154, R200 ;  /* 0x0000009a0834723c */ /* 0x042ff000000810c8 */
[----:B----4-:R-:W-:Y:S01]  /*12120*/  HMMA.1688.F32.TF32 R4, R8, R158, R204 ;  /* 0x0000009e0804723c */ /* 0x010fe200000810cc */
[----:B------:R-:W-:Y:S04]  /*12130*/  STL.64 [R1+0x820], R56 ;  /* 0x0008203801007387 */ /* 0x000fe80000100a00 */
[----:B------:R-:W-:Y:S04]  /*12140*/  STL.64 [R1+0x828], R58 ;  /* 0x0008283a01007387 */ /* 0x000fe80000100a00 */
[----:B------:R-:W-:Y:S04]  /*12150*/  LDS R8, [R0+0x4400] ;  /* 0x0044000000087984 */ /* 0x000fe80000000800 */
[----:B------:R-:W-:Y:S04]  /*12160*/  LDS R10, [R0+0x6400] ;  /* 0x00640000000a7984 */ /* 0x000fe80000000800 */
[----:B------:R-:W-:Y:S04]  /*12170*/  STL.64 [R1+0x810], R52 ;  /* 0x0008103401007387 */ /* 0x000fe80000100a00 */
[----:B------:R-:W-:Y:S04]  /*12180*/  STL.64 [R1+0x818], R54 ;  /* 0x0008183601007387 */ /* 0x000fe80000100a00 */
[----:B------:R-:W-:Y:S04]  /*12190*/  STL.64 [R1+0x7f0], R4 ;  /* 0x0007f00401007387 */ /* 0x000fe80000100a00 */
[----:B------:R2:W-:Y:S04]  /*121a0*/  STL.64 [R1+0x7f8], R6 ;  /* 0x0007f80601007387 */ /* 0x0005e80000100a00 */
[----:B------:R-:W-:Y:S04]  /*121b0*/  LDS R9, [R2+0x4400] ;  /* 0x0044000002097984 */ /* 0x000fe80000000800 */
[----:B------:R-:W1:Y:S01]  /*121c0*/  LDS R11, [R2+0x6400] ;  /* 0x00640000020b7984 */ /* 0x000e620000000800 */
[C---:B--2---:R-:W-:Y:S11]  /*121d0*/  HMMA.1688.F32.TF32 R4, R16.reuse, R14, R168 ;  /* 0x0000000e1004723c */ /* 0x044ff600000810a8 */
[----:B------:R-:W-:Y:S11]  /*121e0*/  @!UPT UIADD3 URZ, URZ, URZ, URZ ;  /* 0x0000003f3f3ff290 */ /* 0x000ff6000fffe03f */
[----:B------:R-:W-:Y:S02]  /*121f0*/  @!UPT UIADD3 URZ, URZ, URZ, URZ ;  /* 0x0000003f3f3ff290 */ /* 0x000fe4000fffe03f */
[----:B------:R-:W-:Y:S02]  /*12200*/  IMAD.MOV.U32 R103, RZ, RZ, R4 ;  /* 0x000000ffff677224 */ /* 0x000fe400078e0004 */
[----:B------:R-:W-:Y:S02]  /*12210*/  IMAD.MOV.U32 R102, RZ, RZ, R5 ;  /* 0x000000ffff667224 */ /* 0x000fe400078e0005 */
[----:B------:R-:W-:Y:S01]  /*12220*/  IMAD.MOV.U32 R101, RZ, RZ, R6 ;  /* 0x000000ffff657224 */ /* 0x000fe200078e0006 */
[----:B------:R-:W-:Y:S01]  /*12230*/  HMMA.1688.F32.TF32 R248, R16, R22, R164 ;  /* 0x0000001610f8723c */ /* 0x000fe200000810a4 */
[----:B------:R-:W-:-:S07]  /*12240*/  IMAD.MOV.U32 R100, RZ, RZ, R7 ;  /* 0x000000ffff647224 */ /* 0x000fce00078e0007 */
[C---:B------:R-:W-:Y:S08]  /*12250*/  HMMA.1688.F32.TF32 R240, R16.reuse, R26, R160 ;  /* 0x0000001a10f0723c */ /* 0x040ff000000810a0 */
[C---:B------:R-:W-:Y:S01]  /*12260*/  HMMA.1688.F32.TF32 R4, R16.reuse, R30, R124 ;  /* 0x0000001e1004723c */ /* 0x040fe2000008107c */
[----:B------:R-:W-:Y:S04]  /*12270*/  STL.64 [R1+0x10d0], R102 ;  /* 0x0010d06601007387 */ /* 0x000fe80000100a00 */
[----:B------:R-:W-:Y:S04]  /*12280*/  STL.64 [R1+0x10c8], R100 ;  /* 0x0010c86401007387 */ /* 0x000fe80000100a00 */
[----:B------:R-:W-:Y:S04]  /*12290*/  STL.64 [R1+0x1078], R250 ;  /* 0x001078fa01007387 */ /* 0x000fe80000100a00 */
[----:B------:R-:W-:Y:S01]  /*122a0*/  STL.64 [R1+0x1070], R248 ;  /* 0x001070f801007387 */ /* 0x000fe20000100a00 */
[C---:B------:R-:W-:Y:S03]  /*122b0*/  HMMA.1688.F32.TF32 R52, R16.reuse, R34, R108 ;  /* 0x000000221034723c */ /* 0x040fe6000008106c */
[----:B------:R-:W-:Y:S04]  /*122c0*/  STL.64 [R1+0x1088], R242 ;  /* 0x001088f201007387 */ /* 0x000fe80000100a00 */
[----:B------:R-:W-:Y:S04]  /*122d0*/  STL.64 [R1+0x1080], R240 ;  /* 0x001080f001007387 */ /* 0x000fe80000100a00 */
[----:B------:R-:W-:Y:S04]  /*122e0*/  STL.64 [R1+0x1098], R6 ;  /* 0x0010980601007387 */ /* 0x000fe80000100a00 */
[----:B------:R2:W-:Y:S02]  /*122f0*/  STL.64 [R1+0x1090], R4 ;  /* 0x0010900401007387 */ /* 0x0005e40000100a00 */
[C---:B--2---:R-:W-:Y:S06]  /*12300*/  HMMA.1688.F32.TF32 R4, R16.reuse, R38, R92 ;  /* 0x000000261004723c */ /* 0x044fec000008105c */
[----:B------:R-:W-:Y:S04]  /*12310*/  STL.64 [R1+0x80], R52 ;  /* 0x0000803401007387 */ /* 0x000fe80000100a00 */
[----:B------:R2:W-:Y:S02]  /*12320*/  STL.64 [R1+0x88], R54 ;  /* 0x0000883601007387 */ /* 0x0005e40000100a00 */
[----:B--2---:R-:W-:Y:S11]  /*12330*/  HMMA.1688.F32.TF32 R52, R16, R42, R76 ;  /* 0x0000002a1034723c */ /* 0x004ff6000008104c */
[----:B------:R3:W-:Y:S01]  /*12340*/  STL.64 [R1+0x90], R4 ;  /* 0x0000900401007387 */ /* 0x0007e20000100a00 */
[----:B------:R-:W-:-:S02]  /*12350*/  IMAD.MOV.U32 R61, RZ, RZ, R6 ;  /* 0x000000ffff3d7224 */ /* 0x000fc400078e0006 */
[----:B------:R-:W-:Y:S02]  /*12360*/  IMAD.MOV.U32 R60, RZ, RZ, R7 ;  /* 0x000000ffff3c7224 */ /* 0x000fe400078e0007 */
[C---:B---3--:R-:W-:Y:S07]  /*12370*/  HMMA.1688.F32.TF32 R4, R16.reuse, R46, R48 ;  /* 0x0000002e1004723c */ /* 0x048fee0000081030 */
[----:B------:R-:W-:Y:S04]  /*12380*/  STL.64 [R1+0xf0], R52 ;  /* 0x0000f03401007387 */ /* 0x000fe80000100a00 */
[----:B------:R-:W-:Y:S11]  /*12390*/  STL.64 [R1+0xf8], R54 ;  /* 0x0000f83601007387 */ /* 0x000ff60000100a00 */
[----:B------:R-:W-:Y:S01]  /*123a0*/  @!UPT UIADD3 URZ, URZ, URZ, URZ ;  /* 0x0000003f3f3ff290 */ /* 0x000fe2000fffe03f */
[----:B------:R2:W-:Y:S01]  /*123b0*/  STL.64 [R1+0x100], R4 ;  /* 0x0001000401007387 */ /* 0x0005e20000100a00 */
[----:B------:R-:W-:Y:S02]  /*123c0*/  IMAD.MOV.U32 R145, RZ, RZ, R6 ;  /* 0x000000ffff917224 */ /* 0x000fe400078e0006 */
[----:B------:R-:W-:Y:S02]  /*123d0*/  IMAD.MOV.U32 R144, RZ, RZ, R7 ;  /* 0x000000ffff907224 */ /* 0x000fe400078e0007 */
[C---:B--2---:R-:W-:Y:S03]  /*123e0*/  HMMA.1688.F32.TF32 R4, R16.reuse, R62, R88 ;  /* 0x0000003e1004723c */ /* 0x044fe60000081058 */
[----:B------:R-:W-:Y:S11]  /*123f0*/  STL [R1+0x1064], R144 ;  /* 0x0010649001007387 */ /* 0x000ff60000100800 */
[----:B------:R-:W-:Y:S10]  /*12400*/  @!UPT UIADD3 URZ, URZ, URZ, URZ ;  /* 0x0000003f3f3ff290 */ /* 0x000ff4000fffe03f */
[----:B------:R-:W-:Y:S02]  /*12410*/  IMAD.MOV.U32 R64, RZ, RZ, R4 ;  /* 0x000000ffff407224 */ /* 0x000fe400078e0004 */
[----:B------:R-:W-:Y:S02]  /*12420*/  IMAD.MOV.U32 R65, RZ, RZ, R5 ;  /* 0x000000ffff417224 */ /* 0x000fe400078e0005 */
[----:B------:R-:W-:Y:S02]  /*12430*/  IMAD.MOV.U32 R149, RZ, RZ, R6 ;  /* 0x000000ffff957224 */ /* 0x000fe400078e0006 */
[----:B------:R-:W-:Y:S02]  /*12440*/  IMAD.MOV.U32 R148, RZ, RZ, R7 ;  /* 0x000000ffff947224 */ /* 0x000fe400078e0007 */
[----:B------:R-:W-:Y:S01]  /*12450*/  HMMA.1688.F32.TF32 R4, R16, R66, R104 ;  /* 0x000000421004723c */ /* 0x000fe20000081068 */
[----:B------:R-:W-:Y:S04]  /*12460*/  STL [R1+0x1060], R145 ;  /* 0x0010609101007387 */ /* 0x000fe80000100800 */
[----:B------:R-:W-:Y:S04]  /*12470*/  STL [R1+0x106c], R65 ;  /* 0x00106c4101007387 */ /* 0x000fe80000100800 */
[----:B------:R-:W-:Y:S11]  /*12480*/  STL [R1+0x1068], R64 ;  /* 0x0010684001007387 */ /* 0x000ff60000100800 */
[----:B------:R-:W-:Y:S03]  /*12490*/  @!UPT UIADD3 URZ, URZ, URZ, URZ ;  /* 0x0000003f3f3ff290 */ /* 0x000fe6000fffe03f */
[----:B------:R2:W-:Y:S04]  /*124a0*/  STL.64 [R1+0x5f8], R6 ;  /* 0x0005f80601007387 */ /* 0x0005e80000100a00 */
[----:B------:R-:W1:Y:S04]  /*124b0*/  LDL.LU R92, [R1+0xe0] ;  /* 0x0000e000015c7983 */ /* 0x000e680000300800 */
[----:B------:R-:W1:Y:S04]  /*124c0*/  LDL.LU R93, [R1+0xe4] ;  /* 0x0000e400015d7983 */ /* 0x000e680000300800 */
[----:B------:R-:W1:Y:S04]  /*124d0*/  LDL.LU R94, [R1+0xe8] ;  /* 0x0000e800015e7983 */ /* 0x000e680000300800 */
[----:B------:R-:W1:Y:S04]  /*124e0*/  LDL.LU R95, [R1+0xec] ;  /* 0x0000ec00015f7983 */ /* 0x000e680000300800 */
[----:B------:R-:W3:Y:S04]  /*124f0*/  LDL.LU R76, [R1+0x210] ;  /* 0x00021000014c7983 */ /* 0x000ee80000300800 */
[----:B------:R-:W3:Y:S04]  /*12500*/  LDL.LU R77, [R1+0x214] ;  /* 0x00021400014d7983 */ /* 0x000ee80000300800 */
[----:B------:R-:W3:Y:S04]  /*12510*/  LDL.LU R78, [R1+0x218] ;  /* 0x00021800014e7983 */ /* 0x000ee80000300800 */
[----:B------:R-:W3:Y:S04]  /*12520*/  LDL.LU R79, [R1+0x21c] ;  /* 0x00021c00014f7983 */ /* 0x000ee80000300800 */
[----:B------:R-:W4:Y:S04]  /*12530*/  LDL.LU R108, [R1+0x320] ;  /* 0x00032000016c7983 */ /* 0x000f280000300800 */
[----:B------:R-:W4:Y:S04]  /*12540*/  LDL.LU R109, [R1+0x324] ;  /* 0x00032400016d7983 */ /* 0x000f280000300800 */
[----:B------:R-:W4:Y:S04]  /*12550*/  LDL.LU R110, [R1+0x328] ;  /* 0x00032800016e7983 */ /* 0x000f280000300800 */
[----:B------:R-:W4:Y:S04]  /*12560*/  LDL.LU R111, [R1+0x32c] ;  /* 0x00032c00016f7983 */ /* 0x000f280000300800 */
        /* <DEDUP_REMOVED lines=19> */
[----:B------:R-:W3:Y:S01]  /*126a0*/  LDL.LU R127, [R1+0x18c] ;  /* 0x00018c00017f7983 */ /* 0x000ee20000300800 */
[----:B------:R-:W-:-:S02]  /*126b0*/  IMAD.MOV.U32 R68, RZ, RZ, R4 ;  /* 0x000000ffff447224 */ /* 0x000fc400078e0004 */
[----:B------:R-:W-:Y:S02]  /*126c0*/  IMAD.MOV.U32 R69, RZ, RZ, R5 ;  /* 0x000000ffff457224 */ /* 0x000fe400078e0005 */
[C---:B--2---:R-:W-:Y:S08]  /*126d0*/  HMMA.1688.F32.TF32 R4, R16.reuse, R70, R120 ;  /* 0x000000461004723c */ /* 0x044ff00000081078 */
[C---:B------:R-:W-:Y:S01]  /*126e0*/  HMMA.1688.F32.TF32 R52, R16.reuse, R74, R136 ;  /* 0x0000004a1034723c */ /* 0x040fe20000081088 */
[----:B------:R-:W-:Y:S04]  /*126f0*/  STL [R1+0x1030], R69 ;  /* 0x0010304501007387 */ /* 0x000fe80000100800 */
[----:B------:R-:W-:Y:S03]  /*12700*/  STL [R1+0x102c], R68 ;  /* 0x00102c4401007387 */ /* 0x000fe60000100800 */
[----:B------:R-:W-:Y:S08]  /*12710*/  HMMA.1688.F32.TF32 R56, R16, R150, R212 ;  /* 0x000000961038723c */ /* 0x000ff000000810d4 */
[----:B------:R-:W-:-:S02]  /*12720*/  IMAD.MOV.U32 R73, RZ, RZ, R5 ;  /* 0x000000ffff497224 */ /* 0x000fc400078e0005 */
[----:B------:R-:W-:Y:S01]  /*12730*/  IMAD.MOV.U32 R72, RZ, RZ, R4 ;  /* 0x000000ffff487224 */ /* 0x000fe200078e0004 */
[----:B------:R2:W-:Y:S04]  /*12740*/  STL.64 [R1+0x638], R6 ;  /* 0x0006380601007387 */ /* 0x0005e80000100a00 */
[----:B------:R-:W-:Y:S04]  /*12750*/  STL [R1+0x1038], R73 ;  /* 0x0010384901007387 */ /* 0x000fe80000100800 */
[----:B------:R-:W-:Y:S01]  /*12760*/  STL [R1+0x1034], R72 ;  /* 0x0010344801007387 */ /* 0x000fe20000100800 */
[C---:B--2---:R-:W-:Y:S03]  /*12770*/  HMMA.1688.F32.TF32 R4, R16.reuse, R146, R208 ;  /* 0x000000921004723c */ /* 0x044fe600000810d0 */
[----:B------:R-:W-:Y:S04]  /*12780*/  STL.64 [R1+0x6b0], R52 ;  /* 0x0006b03401007387 */ /* 0x000fe80000100a00 */
[----:B------:R2:W-:Y:S02]  /*12790*/  STL.64 [R1+0x6b8], R54 ;  /* 0x0006b83601007387 */ /* 0x0005e40000100a00 */
[C---:B--2---:R-:W-:Y:S11]  /*127a0*/  HMMA.1688.F32.TF32 R52, R16.reuse, R154, R216 ;  /* 0x0000009a1034723c */ /* 0x044ff600000810d8 */
[----:B------:R-:W-:Y:S03]  /*127b0*/  @!UPT UIADD3 URZ, URZ, URZ, URZ ;  /* 0x0000003f3f3ff290 */ /* 0x000fe6000fffe03f */
[----:B------:R-:W-:Y:S04]  /*127c0*/  STL.64 [R1+0x7c0], R4 ;  /* 0x0007c00401007387 */ /* 0x000fe80000100a00 */
[----:B------:R2:W-:Y:S04]  /*127d0*/  STL.64 [R1+0x7c8], R6 ;  /* 0x0007c80601007387 */ /* 0x0005e80000100a00 */
[----:B------:R-:W-:Y:S04]  /*127e0*/  STL.64 [R1+0x7b0], R56 ;  /* 0x0007b03801007387 */ /* 0x000fe80000100a00 */
[----:B------:R-:W-:Y:S01]  /*127f0*/  STL.64 [R1+0x7b8], R58 ;  /* 0x0007b83a01007387 */ /* 0x000fe20000100a00 */
[----:B--2---:R-:W-:Y:S03]  /*12800*/  HMMA.1688.F32.TF32 R4, R16, R158, R220 ;  /* 0x0000009e1004723c */ /* 0x004fe600000810dc */
[----:B------:R-:W-:Y:S04]  /*12810*/  STL.64 [R1+0x7a0], R52 ;  /* 0x0007a03401007387 */ /* 0x000fe80000100a00 */
[----:B------:R-:W-:Y:S11]  /*12820*/  STL.64 [R1+0x7a8], R54 ;  /* 0x0007a83601007387 */ /* 0x000ff60000100a00 */
[----:B------:R-:W-:Y:S05]  /*12830*/  @!UPT UIADD3 URZ, URZ, URZ, URZ ;  /* 0x0000003f3f3ff290 */ /* 0x000fea000fffe03f */
[----:B------:R-:W-:Y:S04]  /*12840*/  STL.64 [R1+0x790], R4 ;  /* 0x0007900401007387 */ /* 0x000fe80000100a00 */
[----:B------:R1:W-:Y:S02]  /*12850*/  STL.64 [R1+0x798], R6 ;  /* 0x0007980601007387 */ /* 0x0003e40000100a00 */
[C---:B-1----:R-:W-:Y:S08]  /*12860*/  HMMA.1688.F32.TF32 R4, R8.reuse, R46, R92 ;  /* 0x0000002e0804723c */ /* 0x042ff0000008105c */
[C---:B----4-:R-:W-:Y:S08]  /*12870*/  HMMA.1688.F32.TF32 R108, R8.reuse, R30, R108 ;  /* 0x0000001e086c723c */ /* 0x050ff0000008106c */
[C---:B---3--:R-:W-:Y:S08]  /*12880*/  HMMA.1688.F32.TF32 R48, R8.reuse, R14, R48 ;  /* 0x0000000e0830723c */ /* 0x048ff00000081030 */
[C---:B------:R-:W-:Y:S08]  /*12890*/  HMMA.1688.F32.TF32 R52, R8.reuse, R22, R168 ;  /* 0x000000160834723c */ /* 0x040ff000000810a8 */
[C---:B------:R-:W-:Y:S07]  /*128a0*/  HMMA.1688.F32.TF32 R56, R8.reuse, R26, R164 ;  /* 0x0000001a0838723c */ /* 0x040fee00000810a4 */
[----:B------:R-:W-:Y:S04]  /*128b0*/  STL.64 [R1+0x10a8], R50 ;  /* 0x0010a83201007387 */ /* 0x000fe80000100a00 */
[----:B------:R1:W-:Y:S04]  /*128c0*/  STL.64 [R1+0x10a0], R48 ;  /* 0x0010a03001007387 */ /* 0x0003e80000100a00 */
[----:B------:R-:W-:Y:S04]  /*128d0*/  STL.64 [R1+0x10b8], R54 ;  /* 0x0010b83601007387 */ /* 0x000fe80000100a00 */
[----:B------:R-:W-:Y:S04]  /*128e0*/  STL.64 [R1+0x10b0], R52 ;  /* 0x0010b03401007387 */ /* 0x000fe80000100a00 */
[----:B------:R-:W-:Y:S04]  /*128f0*/  STL.64 [R1+0x10e0], R58 ;  /* 0x0010e03a01007387 */ /* 0x000fe80000100a00 */
[----:B------:R-:W-:Y:S04]  /*12900*/  STL.64 [R1+0x10d8], R56 ;  /* 0x0010d83801007387 */ /* 0x000fe80000100a00 */
[----:B------:R-:W-:Y:S04]  /*12910*/  STL.64 [R1+0x10f0], R110 ;  /* 0x0010f06e01007387 */ /* 0x000fe80000100a00 */
[----:B------:R-:W-:Y:S01]  /*12920*/  STL.64 [R1+0x10e8], R108 ;  /* 0x0010e86c01007387 */ /* 0x000fe20000100a00 */
[C---:B------:R-:W-:Y:S03]  /*12930*/  HMMA.1688.F32.TF32 R220, R8.reuse, R42, R124 ;  /* 0x0000002a08dc723c */ /* 0x040fe6000008107c */
[----:B------:R-:W2:Y:S04]  /*12940*/  LDL.LU R92, [R1+0x2d0] ;  /* 0x0002d000015c7983 */ /* 0x000ea80000300800 */
[----:B------:R-:W2:Y:S04]  /*12950*/  LDL.LU R93, [R1+0x2d4] ;  /* 0x0002d400015d7983 */ /* 0x000ea80000300800 */
[----:B------:R-:W2:Y:S04]  /*12960*/  LDL.LU R94, [R1+0x2d8] ;  /* 0x0002d800015e7983 */ /* 0x000ea80000300800 */
[----:B------:R-:W2:Y:S04]  /*12970*/  LDL.LU R95, [R1+0x2dc] ;  /* 0x0002dc00015f7983 */ /* 0x000ea80000300800 */
        /* <DEDUP_REMOVED lines=8> */
[----:B------:R-:W1:Y:S04]  /*12a00*/  LDL.LU R176, [R1+0x60] ;  /* 0x0000600001b07983 */ /* 0x000e680000300800 */
[----:B------:R-:W1:Y:S04]  /*12a10*/  LDL.LU R177, [R1+0x64] ;  /* 0x0000640001b17983 */ /* 0x000e680000300800 */
[----:B------:R-:W2:Y:S04]  /*12a20*/  LDL.LU R3, [R1+0x1120] ;  /* 0x0011200001037983 */ /* 0x000ea80000300800 */
[----:B------:R-:W3:Y:S04]  /*12a30*/  LDL.LU R21, [R1+0x111c] ;  /* 0x00111c0001157983 */ /* 0x000ee80000300800 */
[----:B------:R-:W4:Y:S04]  /*12a40*/  LDL.LU R244, [R1+0x1118] ;  /* 0x0011180001f47983 */ /* 0x000f280000300800 */
[----:B------:R-:W4:Y:S04]  /*12a50*/  LDL.LU R245, [R1+0x1114] ;  /* 0x0011140001f57983 */ /* 0x000f280000300800 */
[----:B------:R-:W4:Y:S04]  /*12a60*/  LDL.LU R130, [R1+0x58] ;  /* 0x0000580001827983 */ /* 0x000f280000300800 */
[----:B------:R-:W4:Y:S01]  /*12a70*/  LDL.LU R252, [R1+0x1110] ;  /* 0x0011100001fc7983 */ /* 0x000f220000300800 */
[----:B------:R-:W-:Y:S01]  /*12a80*/  HMMA.1688.F32.TF32 R16, R8, R34, R160 ;  /* 0x000000220810723c */ /* 0x000fe200000810a0 */
[----:B--2---:R-:W-:-:S02]  /*12a90*/  IMAD.MOV.U32 R164, RZ, RZ, R3 ;  /* 0x000000ffffa47224 */ /* 0x004fc400078e0003 */
[----:B------:R-:W2:Y:S01]  /*12aa0*/  LDL.LU R3, [R1+0x110c] ;  /* 0x00110c0001037983 */ /* 0x000ea20000300800 */
[----:B---3--:R-:W-:-:S03]  /*12ab0*/  IMAD.MOV.U32 R165, RZ, RZ, R21 ;  /* 0x000000ffffa57224 */ /* 0x008fc600078e0015 */
[----:B------:R-:W3:Y:S01]  /*12ac0*/  LDL.LU R21, [R1+0x1108] ;  /* 0x0011080001157983 */ /* 0x000ee20000300800 */
[----:B----4-:R-:W-:-:S03]  /*12ad0*/  IMAD.MOV.U32 R166, RZ, RZ, R244 ;  /* 0x000000ffffa67224 */ /* 0x010fc600078e00f4 */
[----:B------:R-:W4:Y:S01]  /*12ae0*/  LDL.LU R244, [R1+0x1104] ;  /* 0x0011040001f47983 */ /* 0x000f220000300800 */
[----:B------:R-:W-:-:S03]  /*12af0*/  IMAD.MOV.U32 R167, RZ, RZ, R245 ;  /* 0x000000ffffa77224 */ /* 0x000fc600078e00f5 */
[----:B------:R-:W2:Y:S04]  /*12b00*/  LDL.LU R245, [R1+0x1100] ;  /* 0x0011000001f57983 */ /* 0x000ea80000300800 */
[----:B------:R-:W2:Y:S01]  /*12b10*/  LDL.LU R160, [R1+0x440] ;  /* 0x0004400001a07983 */ /* 0x000ea20000300800 */
[----:B------:R-:W-:-:S03]  /*12b20*/  IMAD.MOV.U32 R161, RZ, RZ, R252 ;  /* 0x000000ffffa17224 */ /* 0x000fc600078e00fc */
[----:B------:R-:W2:Y:S04]  /*12b30*/  LDL.LU R252, [R1+0x10fc] ;  /* 0x0010fc0001fc7983 */ /* 0x000ea80000300800 */
[----:B------:R-:W3:Y:S04]  /*12b40*/  LDL.LU R162, [R1+0x448] ;  /* 0x0004480001a27983 */ /* 0x000ee80000300800 */
[----:B------:R-:W3:Y:S04]  /*12b50*/  LDL.LU R163, [R1+0x44c] ;  /* 0x00044c0001a37983 */ /* 0x000ee80000300800 */
[----:B------:R-:W3:Y:S04]  /*12b60*/  LDL.LU R172, [R1+0x4a0] ;  /* 0x0004a00001ac7983 */ /* 0x000ee80000300800 */
[----:B------:R-:W3:Y:S04]  /*12b70*/  LDL.LU R173, [R1+0x4a4] ;  /* 0x0004a40001ad7983 */ /* 0x000ee80000300800 */
[----:B------:R-:W3:Y:S01]  /*12b80*/  LDL.LU R174, [R1+0x4a8] ;  /* 0x0004a80001ae7983 */ /* 0x000ee20000300800 */
[----:B------:R-:W-:-:S02]  /*12b90*/  IMAD.MOV.U32 R65, RZ, RZ, R4 ;  /* 0x000000ffff417224 */ /* 0x000fc400078e0004 */
[----:B------:R-:W-:Y:S02]  /*12ba0*/  IMAD.MOV.U32 R64, RZ, RZ, R5 ;  /* 0x000000ffff407224 */ /* 0x000fe400078e0005 */
[----:B--2---:R-:W-:Y:S02]  /*12bb0*/  IMAD.MOV.U32 R175, RZ, RZ, R252 ;  /* 0x000000ffffaf7224 */ /* 0x004fe400078e00fc */
[----:B------:R-:W2:Y:S04]  /*12bc0*/  LDL.LU R252, [R1+0x10f8] ;  /* 0x0010f80001fc7983 */ /* 0x000ea80000300800 */
[----:B------:R-:W2:Y:S04]  /*12bd0*/  LDL.LU R96, [R1+0x530] ;  /* 0x0005300001607983 */ /* 0x000ea80000300800 */
[----:B------:R-:W2:Y:S04]  /*12be0*/  LDL.LU R97, [R1+0x534] ;  /* 0x0005340001617983 */ /* 0x000ea80000300800 */
[----:B------:R-:W2:Y:S04]  /*12bf0*/  LDL.LU R98, [R1+0x538] ;  /* 0x0005380001627983 */ /* 0x000ea80000300800 */
[----:B------:R-:W2:Y:S04]  /*12c00*/  LDL.LU R99, [R1+0x53c] ;  /* 0x00053c0001637983 */ /* 0x000ea80000300800 */
[----:B------:R-:W2:Y:S04]  /*12c10*/  LDL.LU R80, [R1+0x4f0] ;  /* 0x0004f00001507983 */ /* 0x000ea80000300800 */
[----:B------:R-:W2:Y:S04]  /*12c20*/  LDL.LU R81, [R1+0x4f4] ;  /* 0x0004f40001517983 */ /* 0x000ea80000300800 */
[----:B------:R-:W2:Y:S01]  /*12c30*/  LDL.LU R82, [R1+0x4f8] ;  /* 0x0004f80001527983 */ /* 0x000ea20000300800 */
[----:B------:R-:W-:-:S02]  /*12c40*/  IMAD.MOV.U32 R144, RZ, RZ, R6 ;  /* 0x000000ffff907224 */ /* 0x000fc400078e0006 */
[----:B------:R-:W-:Y:S02]  /*12c50*/  IMAD.MOV.U32 R145, RZ, RZ, R7 ;  /* 0x000000ffff917224 */ /* 0x000fe400078e0007 */
[----:B------:R-:W-:Y:S01]  /*12c60*/  HMMA.1688.F32.TF32 R4, R8, R62, R180 ;  /* 0x0000003e0804723c */ /* 0x000fe200000810b4 */
[----:B------:R-:W-:Y:S02]  /*12c70*/  IMAD.MOV.U32 R168, RZ, RZ, R245 ;  /* 0x000000ffffa87224 */ /* 0x000fe400078e00f5 */
[----:B----4-:R-:W-:Y:S02]  /*12c80*/  IMAD.MOV.U32 R169, RZ, RZ, R244 ;  /* 0x000000ffffa97224 */ /* 0x010fe400078e00f4 */
[----:B------:R-:W-:-:S03]  /*12c90*/  IMAD.MOV.U32 R171, RZ, RZ, R3 ;  /* 0x000000ffffab7224 */ /* 0x000fc600078e0003 */
[----:B-1----:R-:W-:Y:S11]  /*12ca0*/  HMMA.1688.F32.TF32 R48, R8, R66, R176 ;  /* 0x000000420830723c */ /* 0x002ff600000810b0 */
[----:B------:R-:W-:Y:S05]  /*12cb0*/  @!UPT UIADD3 URZ, URZ, URZ, URZ ;  /* 0x0000003f3f3ff290 */ /* 0x000fea000fffe03f */
[----:B------:R-:W-:Y:S02]  /*12cc0*/  IMAD.MOV.U32 R245, RZ, RZ, R5 ;  /* 0x000000fffff57224 */ /* 0x000fe400078e0005 */
[----:B------:R-:W-:Y:S02]  /*12cd0*/  IMAD.MOV.U32 R244, RZ, RZ, R6 ;  /* 0x000000fffff47224 */ /* 0x000fe400078e0006 */
[----:B------:R-:W-:-:S03]  /*12ce0*/  IMAD.MOV.U32 R3, RZ, RZ, R7 ;  /* 0x000000ffff037224 */ /* 0x000fc600078e0007 */
[----:B------:R-:W-:Y:S04]  /*12cf0*/  STL.64 [R1+0x180], R48 ;  /* 0x0001803001007387 */ /* 0x000fe80000100a00 */
[----:B------:R1:W-:Y:S02]  /*12d00*/  STL.64 [R1+0x188], R50 ;  /* 0x0001883201007387 */ /* 0x0003e40000100a00 */
[C---:B-1----:R-:W-:Y:S08]  /*12d10*/  HMMA.1688.F32.TF32 R48, R8.reuse, R74, R140 ;  /* 0x0000004a0830723c */ /* 0x042ff0000008108c */
[----:B------:R-:W-:Y:S01]  /*12d20*/  HMMA.1688.F32.TF32 R52, R8, R150, R228 ;  /* 0x000000960834723c */ /* 0x000fe200000810e4 */
[----:B---3--:R-:W-:-:S07]  /*12d30*/  IMAD.MOV.U32 R170, RZ, RZ, R21 ;  /* 0x000000ffffaa7224 */ /* 0x008fce00078e0015 */
[C---:B------:R-:W-:Y:S08]  /*12d40*/  HMMA.1688.F32.TF32 R140, R84.reuse, R26, R172 ;  /* 0x0000001a548c723c */ /* 0x040ff000000810ac */
[C---:B------:R-:W-:Y:S08]  /*12d50*/  HMMA.1688.F32.TF32 R116, R84.reuse, R34, R168 ;  /* 0x000000225474723c */ /* 0x040ff000000810a8 */
[----:B------:R-:W-:Y:S01]  /*12d60*/  HMMA.1688.F32.TF32 R120, R84, R38, R164 ;  /* 0x000000265478723c */ /* 0x000fe200000810a4 */
[----:B--2---:R-:W-:-:S02]  /*12d70*/  IMAD.MOV.U32 R83, RZ, RZ, R252 ;  /* 0x000000ffff537224 */ /* 0x004fc400078e00fc */
[----:B------:R-:W-:-:S05]  /*12d80*/  IMAD.MOV.U32 R252, RZ, RZ, R4 ;  /* 0x000000fffffc7224 */ /* 0x000fca00078e0004 */
[C---:B------:R-:W-:Y:S11]  /*12d90*/  HMMA.1688.F32.TF32 R4, R8.reuse, R70, R128 ;  /* 0x000000460804723c */ /* 0x040ff60000081080 */
[----:B------:R-:W-:Y:S11]  /*12da0*/  @!UPT UIADD3 URZ, URZ, URZ, URZ ;  /* 0x0000003f3f3ff290 */ /* 0x000ff6000fffe03f */
[----:B------:R-:W-:Y:S01]  /*12db0*/  @!UPT UIADD3 URZ, URZ, URZ, URZ ;  /* 0x0000003f3f3ff290 */ /* 0x000fe2000fffe03f */
[----:B------:R1:W-:Y:S01]  /*12dc0*/  STL.64 [R1+0x320], R4 ;  /* 0x0003200401007387 */ /* 0x0003e20000100a00 */
[----:B------:R-:W-:Y:S02]  /*12dd0*/  IMAD.MOV.U32 R69, RZ, RZ, R6 ;  /* 0x000000ffff457224 */ /* 0x000fe400078e0006 */
[----:B------:R-:W-:Y:S02]  /*12de0*/  IMAD.MOV.U32 R68, RZ, RZ, R7 ;  /* 0x000000ffff447224 */ /* 0x000fe400078e0007 */
[C---:B-1----:R-:W-:Y:S03]  /*12df0*/  HMMA.1688.F32.TF32 R4, R8.reuse, R146, R224 ;  /* 0x000000920804723c */ /* 0x042fe600000810e0 */
[----:B------:R-:W-:Y:S04]  /*12e00*/  STL [R1+0x1040], R68 ;  /* 0x0010404401007387 */ /* 0x000fe80000100800 */
[----:B------:R-:W-:Y:S04]  /*12e10*/  STL [R1+0x103c], R69 ;  /* 0x00103c4501007387 */ /* 0x000fe80000100800 */
[----:B------:R-:W-:Y:S04]  /*12e20*/  STL.64 [R1+0x5b0], R48 ;  /* 0x0005b03001007387 */ /* 0x000fe80000100a00 */
[----:B------:R1:W-:Y:S08]  /*12e30*/  STL.64 [R1+0x5b8], R50 ;  /* 0x0005b83201007387 */ /* 0x0003f00000100a00 */
[----:B------:R-:W-:Y:S04]  /*12e40*/  STL.64 [R1+0x720], R4 ;  /* 0x0007200401007387 */ /* 0x000fe80000100a00 */
[----:B------:R2:W-:Y:S01]  /*12e50*/  STL.64 [R1+0x728], R6 ;  /* 0x0007280601007387 */ /* 0x0005e20000100a00 */
[C---:B-1----:R-:W-:Y:S08]  /*12e60*/  HMMA.1688.F32.TF32 R48, R8.reuse, R154, R232 ;  /* 0x0000009a0830723c */ /* 0x042ff000000810e8 */
[----:B--2---:R-:W-:Y:S01]  /*12e70*/  HMMA.1688.F32.TF32 R4, R8, R158, R236 ;  /* 0x0000009e0804723c */ /* 0x004fe200000810ec */
[----:B------:R-:W-:Y:S04]  /*12e80*/  STL.64 [R1+0x710], R52 ;  /* 0x0007103401007387 */ /* 0x000fe80000100a00 */
[----:B------:R-:W-:Y:S03]  /*12e90*/  STL.64 [R1+0x718], R54 ;  /* 0x0007183601007387 */ /* 0x000fe60000100a00 */
[----:B------:R-:W-:Y:S11]  /*12ea0*/  HMMA.1688.F32.TF32 R136, R84, R22, R80 ;  /* 0x000000165488723c */ /* 0x000ff60000081050 */
[----:B------:R-:W-:Y:S04]  /*12eb0*/  @!UPT UIADD3 URZ, URZ, URZ, URZ ;  /* 0x0000003f3f3ff290 */ /* 0x000fe8000fffe03f */
[----:B------:R-:W-:Y:S01]  /*12ec0*/  STL.64 [R1+0x6f0], R4 ;  /* 0x0006f00401007387 */ /* 0x000fe20000100a00 */
[----:B------:R-:W-:-:S03]  /*12ed0*/  IMAD.MOV.U32 R21, RZ, RZ, R7 ;  /* 0x000000ffff157224 */ /* 0x000fc600078e0007 */
[----:B------:R-:W-:Y:S04]  /*12ee0*/  STL.64 [R1+0x700], R48 ;  /* 0x0007003001007387 */ /* 0x000fe80000100a00 */
[----:B------:R-:W-:Y:S04]  /*12ef0*/  STL.64 [R1+0x708], R50 ;  /* 0x0007083201007387 */ /* 0x000fe80000100a00 */
[----:B------:R1:W-:Y:S04]  /*12f00*/  STL [R1+0x6f8], R6 ;  /* 0x0006f80601007387 */ /* 0x0003e80000100800 */
[----:B------:R-:W-:Y:S01]  /*12f10*/  STL [R1+0x1018], R21 ;  /* 0x0010181501007387 */ /* 0x000fe20000100800 */
        /* <DEDUP_REMOVED lines=29> */
[----:B------:R-:W1:Y:S04]  /*130f0*/  LDL.LU R100, [R1+0x240] ;  /* 0x0002400001647983 */ /* 0x000e680000300800 */
[----:B------:R-:W1:Y:S04]  /*13100*/  LDL.LU R101, [R1+0x244] ;  /* 0x0002440001657983 */ /* 0x000e680000300800 */
[----:B------:R-:W1:Y:S04]  /*13110*/  LDL.LU R102, [R1+0x248] ;  /* 0x0002480001667983 */ /* 0x000e680000300800 */
[----:B------:R-:W1:Y:S04]  /*13120*/  LDL.LU R103, [R1+0x24c] ;  /* 0x00024c0001677983 */ /* 0x000e680000300800 */
        /* <DEDUP_REMOVED lines=20> */
[----:B------:R-:W4:Y:S04]  /*13270*/  LDL.LU R196, [R1+0x40] ;  /* 0x0000400001c47983 */ /* 0x000f280000300800 */
[----:B------:R-:W4:Y:S04]  /*13280*/  LDL.LU R197, [R1+0x44] ;  /* 0x0000440001c57983 */ /* 0x000f280000300800 */
[----:B------:R-:W4:Y:S04]  /*13290*/  LDL.LU R198, [R1+0x48] ;  /* 0x0000480001c67983 */ /* 0x000f280000300800 */
[----:B------:R-:W4:Y:S01]  /*132a0*/  LDL.LU R199, [R1+0x4c] ;  /* 0x00004c0001c77983 */ /* 0x000f220000300800 */
[----:B------:R-:W-:Y:S03]  /*132b0*/  HMMA.1688.F32.TF32 R88, R84, R42, R124 ;  /* 0x0000002a5458723c */ /* 0x000fe6000008107c */
[----:B------:R-:W4:Y:S04]  /*132c0*/  LDL.LU R176, [R1+0x590] ;  /* 0x0005900001b07983 */ /* 0x000f280000300800 */
        /* <DEDUP_REMOVED lines=10> */
[----:B------:R-:W4:Y:S01]  /*13370*/  LDL.LU R183, [R1+0x3ec] ;  /* 0x0003ec0001b77983 */ /* 0x000f220000300800 */
[----:B------:R-:W-:Y:S03]  /*13380*/  HMMA.1688.F32.TF32 R76, R8, R38, R76 ;  /* 0x00000026084c723c */ /* 0x000fe6000008104c */
[----:B------:R-:W-:Y:S04]  /*13390*/  LDS R8, [R0+0x4600] ;  /* 0x0046000000087984 */ /* 0x000fe80000000800 */
[----:B------:R-:W-:Y:S04]  /*133a0*/  LDS R10, [R0+0x6600] ;  /* 0x00660000000a7984 */ /* 0x000fe80000000800 */
[----:B------:R-:W-:Y:S04]  /*133b0*/  LDS R9, [R2+0x4600] ;  /* 0x0046000002097984 */ /* 0x000fe80000000800 */
[----:B------:R-:W1:Y:S02]  /*133c0*/  LDS R11, [R2+0x6600] ;  /* 0x00660000020b7984 */ /* 0x000e640000000800 */
[C---:B-1----:R-:W-:Y:S11]  /*133d0*/  HMMA.1688.F32.TF32 R4, R84.reuse, R66, R100 ;  /* 0x000000425404723c */ /* 0x042ff60000081064 */
[----:B------:R-:W-:Y:S11]  /*133e0*/  @!UPT UIADD3 URZ, URZ, URZ, URZ ;  /* 0x0000003f3f3ff290 */ /* 0x000ff6000fffe03f */
[----:B------:R-:W-:Y:S02]  /*133f0*/  @!UPT UIADD3 URZ, URZ, URZ, URZ ;  /* 0x0000003f3f3ff290 */ /* 0x000fe4000fffe03f */
[----:B------:R-:W-:Y:S02]  /*13400*/  IMAD.MOV.U32 R157, RZ, RZ, R4 ;  /* 0x000000ffff9d7224 */ /* 0x000fe400078e0004 */
[----:B------:R-:W-:Y:S02]  /*13410*/  IMAD.MOV.U32 R156, RZ, RZ, R5 ;  /* 0x000000ffff9c7224 */ /* 0x000fe400078e0005 */
[----:B------:R-:W-:Y:S02]  /*13420*/  IMAD.MOV.U32 R153, RZ, RZ, R6 ;  /* 0x000000ffff997224 */ /* 0x000fe400078e0006 */
[----:B------:R-:W-:Y:S02]  /*13430*/  IMAD.MOV.U32 R152, RZ, RZ, R7 ;  /* 0x000000ffff987224 */ /* 0x000fe400078e0007 */
[C---:B--2---:R-:W-:Y:S01]  /*13440*/  HMMA.1688.F32.TF32 R4, R84.reuse, R70, R204 ;  /* 0x000000465404723c */ /* 0x044fe200000810cc */
[----:B------:R-:W-:Y:S04]  /*13450*/  STL [R1+0x104c], R153 ;  /* 0x00104c9901007387 */ /* 0x000fe80000100800 */
[----:B------:R-:W-:Y:S04]  /*13460*/  STL [R1+0x1048], R156 ;  /* 0x0010489c01007387 */ /* 0x000fe80000100800 */
[----:B------:R-:W-:Y:S11]  /*13470*/  STL [R1+0x1044], R157 ;  /* 0x0010449d01007387 */ /* 0x000ff60000100800 */
[----:B------:R-:W-:Y:S03]  /*13480*/  @!UPT UIADD3 URZ, URZ, URZ, URZ ;  /* 0x0000003f3f3ff290 */ /* 0x000fe6000fffe03f */
[----:B------:R3:W-:Y:S01]  /*13490*/  STL [R1+0x17c], R7 ;  /* 0x00017c0701007387 */ /* 0x0007e20000100800 */
[----:B------:R-:W-:Y:S02]  /*134a0*/  IMAD.MOV.U32 R69, RZ, RZ, R4 ;  /* 0x000000ffff457224 */ /* 0x000fe400078e0004 */
[----:B------:R-:W-:Y:S02]  /*134b0*/  IMAD.MOV.U32 R73, RZ, RZ, R5 ;  /* 0x000000ffff497224 */ /* 0x000fe400078e0005 */
[----:B------:R-:W-:Y:S02]  /*134c0*/  IMAD.MOV.U32 R72, RZ, RZ, R6 ;  /* 0x000000ffff487224 */ /* 0x000fe400078e0006 */
[C---:B---3--:R-:W-:Y:S11]  /*134d0*/  HMMA.1688.F32.TF32 R4, R84.reuse, R74, R200 ;  /* 0x0000004a5404723c */ /* 0x048ff600000810c8 */
[----:B------:R-:W-:Y:S11]  /*134e0*/  @!UPT UIADD3 URZ, URZ, URZ, URZ ;  /* 0x0000003f3f3ff290 */ /* 0x000ff6000fffe03f */
[----:B------:R-:W-:Y:S02]  /*134f0*/  @!UPT UIADD3 URZ, URZ, URZ, URZ ;  /* 0x0000003f3f3ff290 */ /* 0x000fe4000fffe03f */
[----:B------:R-:W-:Y:S02]  /*13500*/  IMAD.MOV.U32 R153, RZ, RZ, R4 ;  /* 0x000000ffff997224 */ /* 0x000fe400078e0004 */
[----:B------:R-:W-:Y:S02]  /*13510*/  IMAD.MOV.U32 R156, RZ, RZ, R5 ;  /* 0x000000ffff9c7224 */ /* 0x000fe400078e0005 */
[----:B------:R-:W-:Y:S02]  /*13520*/  IMAD.MOV.U32 R157, RZ, RZ, R6 ;  /* 0x000000ffff9d7224 */ /* 0x000fe400078e0006 */
[----:B------:R-:W-:Y:S02]  /*13530*/  IMAD.MOV.U32 R68, RZ, RZ, R7 ;  /* 0x000000ffff447224 */ /* 0x000fe400078e0007 */
[C---:B----4-:R-:W-:Y:S08]  /*13540*/  HMMA.1688.F32.TF32 R4, R84.reuse, R146, R196 ;  /* 0x000000925404723c */ /* 0x050ff000000810c4 */
[C---:B------:R-:W-:Y:S08]  /*13550*/  HMMA.1688.F32.TF32 R52, R84.reuse, R150, R192 ;  /* 0x000000965434723c */ /* 0x040ff000000810c0 */
[C---:B------:R-:W-:Y:S07]  /*13560*/  HMMA.1688.F32.TF32 R48, R84.reuse, R154, R112 ;  /* 0x0000009a5430723c */ /* 0x040fee0000081070 */
[----:B------:R-:W-:Y:S04]  /*13570*/  STL.64 [R1+0x670], R4 ;  /* 0x0006700401007387 */ /* 0x000fe80000100a00 */
[----:B------:R1:W-:Y:S02]  /*13580*/  STL.64 [R1+0x678], R6 ;  /* 0x0006780601007387 */ /* 0x0003e40000100a00 */
[C---:B-1----:R-:W-:Y:S02]  /*13590*/  HMMA.1688.F32.TF32 R4, R84.reuse, R158, R188 ;  /* 0x0000009e5404723c */ /* 0x042fe400000810bc */
[----:B------:R-:W-:Y:S04]  /*135a0*/  STL.64 [R1+0x660], R52 ;  /* 0x0006603401007387 */ /* 0x000fe80000100a00 */
[----:B------:R-:W-:Y:S04]  /*135b0*/  STL.64 [R1+0x668], R54 ;  /* 0x0006683601007387 */ /* 0x000fe80000100a00 */
[----:B------:R-:W-:Y:S04]  /*135c0*/  STL.64 [R1+0x650], R48 ;  /* 0x0006503001007387 */ /* 0x000fe80000100a00 */
[----:B------:R-:W-:Y:S09]  /*135d0*/  STL.64 [R1+0x658], R50 ;  /* 0x0006583201007387 */ /* 0x000ff20000100a00 */
[----:B------:R1:W-:Y:S04]  /*135e0*/  STL.64 [R1+0x620], R4 ;  /* 0x0006200401007387 */ /* 0x0003e80000100a00 */
[----:B------:R2:W-:Y:S04]  /*135f0*/  STL.64 [R1+0x628], R6 ;  /* 0x0006280601007387 */ /* 0x0005e80000100a00 */
[----:B-1----:R-:W3:Y:S04]  /*13600*/  LDL.LU R4, [R1+0x3c0] ;  /* 0x0003c00001047983 */ /* 0x002ee80000300800 */
[----:B------:R-:W3:Y:S04]  /*13610*/  LDL.LU R5, [R1+0x3c4] ;  /* 0x0003c40001057983 */ /* 0x000ee80000300800 */
[----:B--2---:R-:W3:Y:S04]  /*13620*/  LDL.LU R6, [R1+0x3c8] ;  /* 0x0003c80001067983 */ /* 0x004ee80000300800 */
[----:B------:R-:W3:Y:S04]  /*13630*/  LDL.LU R7, [R1+0x3cc] ;  /* 0x0003cc0001077983 */ /* 0x000ee80000300800 */
[----:B------:R-:W2:Y:S04]  /*13640*/  LDL.LU R104, [R1+0x450] ;  /* 0x0004500001687983 */ /* 0x000ea80000300800 */
[----:B------:R-:W2:Y:S04]  /*13650*/  LDL.LU R105, [R1+0x454] ;  /* 0x0004540001697983 */ /* 0x000ea80000300800 */
[----:B------:R-:W2:Y:S04]  /*13660*/  LDL.LU R106, [R1+0x458] ;  /* 0x00045800016a7983 */ /* 0x000ea80000300800 */
[----:B------:R-:W2:Y:S04]  /*13670*/  LDL.LU R107, [R1+0x45c] ;  /* 0x00045c00016b7983 */ /* 0x000ea80000300800 */
        /* <DEDUP_REMOVED lines=10> */
[----:B------:R-:W2:Y:S01]  /*13720*/  LDL.LU R54, [R1+0x4d8] ;  /* 0x0004d80001367983 */ /* 0x000ea20000300800 */
[C---:B------:R-:W-:Y:S03]  /*13730*/  HMMA.1688.F32.TF32 R132, R84.reuse, R14, R96 ;  /* 0x0000000e5484723c */ /* 0x040fe60000081060 */
[----:B------:R-:W2:Y:S04]  /*13740*/  LDL.LU R55, [R1+0x4dc] ;  /* 0x0004dc0001377983 */ /* 0x000ea80000300800 */
[----:B------:R-:W2:Y:S01]  /*13750*/  LDL.LU R196, [R1+0x520] ;  /* 0x0005200001c47983 */ /* 0x000ea20000300800 */
[C---:B------:R-:W-:Y:S03]  /*13760*/  HMMA.1688.F32.TF32 R160, R84.reuse, R30, R160 ;  /* 0x0000001e54a0723c */ /* 0x040fe600000810a0 */
[----:B------:R-:W2:Y:S04]  /*13770*/  LDL.LU R197, [R1+0x524] ;  /* 0x0005240001c57983 */ /* 0x000ea80000300800 */
[----:B------:R-:W2:Y:S01]  /*13780*/  LDL.LU R198, [R1+0x528] ;  /* 0x0005280001c67983 */ /* 0x000ea20000300800 */
[----:B------:R-:W-:Y:S03]  /*13790*/  HMMA.1688.F32.TF32 R236, R84, R62, R248 ;  /* 0x0000003e54ec723c */ /* 0x000fe600000810f8 */
[----:B------:R-:W2:Y:S04]  /*137a0*/  LDL.LU R199, [R1+0x52c] ;  /* 0x00052c0001c77983 */ /* 0x000ea80000300800 */
[----:B------:R-:W-:Y:S01]  /*137b0*/  LDS R96, [R0+0x4700] ;  /* 0x0047000000607984 */ /* 0x000fe20000000800 */
[C---:B------:R-:W-:Y:S03]  /*137c0*/  HMMA.1688.F32.TF32 R84, R8.reuse, R46, R184 ;  /* 0x0000002e0854723c */ /* 0x040fe600000810b8 */
        /* <DEDUP_REMOVED lines=62> */
[----:B------:R-:W-:Y:S04]  /*13bb0*/  LDS R98, [R0+0x6700] ;  /* 0x0067000000627984 */ /* 0x000fe80000000800 */
[----:B------:R-:W-:Y:S04]  /*13bc0*/  LDS R97, [R2+0x4700] ;  /* 0x0047000002617984 */ /* 0x000fe80000000800 */
[----:B------:R-:W2:Y:S01]  /*13bd0*/  LDS R99, [R2+0x6700] ;  /* 0x0067000002637984 */ /* 0x000ea20000000800 */
[C---:B------:R-:W-:Y:S08]  /*13be0*/  HMMA.1688.F32.TF32 R176, R8.reuse, R14, R176 ;  /* 0x0000000e08b0723c */ /* 0x040ff000000810b0 */
[C---:B------:R-:W-:Y:S08]  /*13bf0*/  HMMA.1688.F32.TF32 R164, R8.reuse, R22, R164 ;  /* 0x0000001608a4723c */ /* 0x040ff000000810a4 */
[C---:B------:R-:W-:Y:S08]  /*13c00*/  HMMA.1688.F32.TF32 R168, R8.reuse, R26, R168 ;  /* 0x0000001a08a8723c */ /* 0x040ff000000810a8 */
[C---:B------:R-:W-:Y:S08]  /*13c10*/  HMMA.1688.F32.TF32 R172, R8.reuse, R30, R172 ;  /* 0x0000001e08ac723c */ /* 0x040ff000000810ac */
[C---:B------:R-:W-:Y:S08]  /*13c20*/  HMMA.1688.F32.TF32 R124, R8.reuse, R34, R124 ;  /* 0x00000022087c723c */ /* 0x040ff0000008107c */
[C---:B------:R-:W-:Y:S08]  /*13c30*/  HMMA.1688.F32.TF32 R128, R8.reuse, R38, R128 ;  /* 0x000000260880723c */ /* 0x040ff00000081080 */
[----:B------:R-:W-:Y:S01]  /*13c40*/  HMMA.1688.F32.TF32 R92, R8, R42, R92 ;  /* 0x0000002a085c723c */ /* 0x000fe2000008105c */
[----:B------:R-:W-:-:S02]  /*13c50*/  IMAD.MOV.U32 R249, RZ, RZ, R247 ;  /* 0x000000fffff97224 */ /* 0x000fc400078e00f7 */
[----:B------:R-:W-:Y:S02]  /*13c60*/  IMAD.MOV.U32 R250, RZ, RZ, R246 ;  /* 0x000000fffffa7224 */ /* 0x000fe400078e00f6 */
[----:B------:R-:W-:-:S03]  /*13c70*/  IMAD.MOV.U32 R251, RZ, RZ, R25 ;  /* 0x000000fffffb7224 */ /* 0x000fc600078e0019 */
[----:B--2---:R-:W-:Y:S08]  /*13c80*/  HMMA.1688.F32.TF32 R180, R96, R14, R180 ;  /* 0x0000000e60b4723c */ /* 0x004ff000000810b4 */
[C---:B---3--:R-:W-:Y:S08]  /*13c90*/  HMMA.1688.F32.TF32 R200, R8.reuse, R66, R200 ;  /* 0x0000004208c8723c */ /* 0x048ff000000810c8 */
[C---:B------:R-:W-:Y:S08]  /*13ca0*/  HMMA.1688.F32.TF32 R112, R8.reuse, R150, R112 ;  /* 0x000000960870723c */ /* 0x040ff00000081070 */
[C---:B----4-:R-:W-:Y:S08]  /*13cb0*/  HMMA.1688.F32.TF32 R100, R8.reuse, R146, R100 ;  /* 0x000000920864723c */ /* 0x050ff00000081064 */
[C---:B------:R-:W-:Y:S01]  /*13cc0*/  HMMA.1688.F32.TF32 R108, R8.reuse, R70, R108 ;  /* 0x00000046086c723c */ /* 0x040fe2000008106c */
[----:B------:R1:W-:Y:S07]  /*13cd0*/  STL.64 [R1+0x30], R200 ;  /* 0x000030c801007387 */ /* 0x0003ee0000100a00 */
[----:B------:R-:W-:Y:S01]  /*13ce0*/  HMMA.1688.F32.TF32 R56, R8, R74, R56 ;  /* 0x0000004a0838723c */ /* 0x000fe20000081038 */
[----:B------:R2:W-:Y:S01]  /*13cf0*/  STL.64 [R1+0x38], R202 ;  /* 0x000038ca01007387 */ /* 0x0005e20000100a00 */
[----:B-1----:R-:W-:-:S03]  /*13d00*/  IMAD.MOV.U32 R201, RZ, RZ, R20 ;  /* 0x000000ffffc97224 */ /* 0x002fc600078e0014 */
[----:B------:R-:W1:Y:S01]  /*13d10*/  S2R R20, SR_TID.X ;  /* 0x0000000000147919 */ /* 0x000e620000002100 */
[----:B--2---:R-:W-:Y:S02]  /*13d20*/  IMAD.MOV.U32 R202, RZ, RZ, R13 ;  /* 0x000000ffffca7224 */ /* 0x004fe400078e000d */
[----:B------:R-:W-:Y:S01]  /*13d30*/  HMMA.1688.F32.TF32 R232, R8, R154, R232 ;  /* 0x0000009a08e8723c */ /* 0x000fe200000810e8 */
[----:B------:R-:W-:-:S06]  /*13d40*/  IMAD.MOV.U32 R203, RZ, RZ, R12 ;  /* 0x000000ffffcb7224 */ /* 0x000fcc00078e000c */
[----:B------:R-:W-:Y:S01]  /*13d50*/  STL.64 [R1+0xd0], R108 ;  /* 0x0000d06c01007387 */ /* 0x000fe20000100a00 */
[----:B------:R-:W-:Y:S03]  /*13d60*/  HMMA.1688.F32.TF32 R8, R8, R158, R228 ;  /* 0x0000009e0808723c */ /* 0x000fe600000810e4 */
[----:B------:R2:W-:Y:S05]  /*13d70*/  STL.64 [R1+0xd8], R110 ;  /* 0x0000d86e01007387 */ /* 0x0005ea0000100a00 */
[C---:B------:R-:W-:Y:S01]  /*13d80*/  HMMA.1688.F32.TF32 R12, R96.reuse, R62, R48 ;  /* 0x0000003e600c723c */ /* 0x040fe20000081030 */
[----:B------:R-:W-:Y:S01]  /*13d90*/  IMAD.MOV.U32 R21, RZ, RZ, R59 ;  /* 0x000000ffff157224 */ /* 0x000fe200078e003b */
[----:B--2---:R-:W2:Y:S06]  /*13da0*/  LDL.LU.64 R110, [R1+0x10f0] ;  /* 0x0010f000016e7983 */ /* 0x004eac0000300a00 */
[C---:B------:R-:W-:Y:S01]  /*13db0*/  HMMA.1688.F32.TF32 R48, R96.reuse, R146, R4 ;  /* 0x000000926030723c */ /* 0x040fe20000081004 */
[----:B------:R-:W2:Y:S04]  /*13dc0*/  LDL.LU.64 R108, [R1+0x10e8] ;  /* 0x0010e800016c7983 */ /* 0x000ea80000300a00 */
[----:B------:R-:W-:Y:S04]  /*13dd0*/  STL.64 [R1+0x1c0], R56 ;  /* 0x0001c03801007387 */ /* 0x000fe80000100a00 */
[----:B------:R3:W-:Y:S04]  /*13de0*/  STL [R1+0x1c8], R58 ;  /* 0x0001c83a01007387 */ /* 0x0007e80000100800 */
[----:B---3--:R-:W2:Y:S04]  /*13df0*/  LDL.LU.64 R58, [R1+0x10e0] ;  /* 0x0010e000013a7983 */ /* 0x008ea80000300a00 */
[----:B------:R-:W2:Y:S04]  /*13e00*/  LDL.LU.64 R56, [R1+0x10d8] ;  /* 0x0010d80001387983 */ /* 0x000ea80000300a00 */
[----:B------:R-:W-:Y:S01]  /*13e10*/  STL.64 [R1+0x5a0], R100 ;  /* 0x0005a06401007387 */ /* 0x000fe20000100a00 */
[C---:B------:R-:W-:Y:S03]  /*13e20*/  HMMA.1688.F32.TF32 R4, R96.reuse, R150, R240 ;  /* 0x000000966004723c */ /* 0x040fe600000810f0 */
[----:B------:R4:W-:Y:S04]  /*13e30*/  STL.64 [R1+0x5a8], R102 ;  /* 0x0005a86601007387 */ /* 0x0009e80000100a00 */
[----:B----4-:R-:W4:Y:S04]  /*13e40*/  LDL.LU.64 R102, [R1+0x10d0] ;  /* 0x0010d00001667983 */ /* 0x010f280000300a00 */
[----:B------:R-:W2:Y:S04]  /*13e50*/  LDL.LU.64 R100, [R1+0x10c8] ;  /* 0x0010c80001647983 */ /* 0x000ea80000300a00 */
[----:B------:R1:W-:Y:S04]  /*13e60*/  STL.64 [R1+0x590], R112 ;  /* 0x0005907001007387 */ /* 0x0003e80000100a00 */
[----:B------:R-:W-:Y:S01]  /*13e70*/  STL.64 [R1+0x598], R114 ;  /* 0x0005987201007387 */ /* 0x000fe20000100a00 */
[----:B------:R-:W-:Y:S01]  /*13e80*/  IMAD.MOV.U32 R200, RZ, RZ, R24 ;  /* 0x000000ffffc87224 */ /* 0x000fe200078e0018 */
[C---:B------:R-:W-:Y:S03]  /*13e90*/  HMMA.1688.F32.TF32 R204, R96.reuse, R26, R204 ;  /* 0x0000001a60cc723c */ /* 0x040fe600000810cc */
[----:B------:R-:W-:Y:S01]  /*13ea0*/  IMAD.MOV.U32 R246, RZ, RZ, R6 ;  /* 0x000000fffff67224 */ /* 0x000fe200078e0006 */
[----:B------:R-:W-:Y:S04]  /*13eb0*/  LDS R114, [R0+0xa700] ;  /* 0x00a7000000727984 */ /* 0x000fe80000000800 */
[----:B-1----:R-:W2:Y:S04]  /*13ec0*/  LDL.LU.64 R112, [R1+0x10c0] ;  /* 0x0010c00001707983 */ /* 0x002ea80000300a00 */
[----:B------:R-:W-:Y:S04]  /*13ed0*/  STL.64 [R1+0x570], R232 ;  /* 0x000570e801007387 */ /* 0x000fe80000100a00 */
[----:B------:R-:W-:Y:S04]  /*13ee0*/  STL.64 [R1+0x578], R234 ;  /* 0x000578ea01007387 */ /* 0x000fe80000100a00 */
[----:B------:R-:W-:Y:S04]  /*13ef0*/  STL.64 [R1+0x550], R8 ;  /* 0x0005500801007387 */ /* 0x000fe80000100a00 */
        /* <DEDUP_REMOVED lines=8> */
[C---:B------:R-:W-:Y:S01]  /*13f80*/  HMMA.1688.F32.TF32 R188, R96.reuse, R42, R188 ;  /* 0x0000002a60bc723c */ /* 0x040fe200000810bc */
[----:B------:R-:W-:Y:S01]  /*13f90*/  LDS R234, [R0+0xa200] ;  /* 0x00a2000000ea7984 */ /* 0x000fe20000000800 */
[C---:B-1----:R-:W-:Y:S01]  /*13fa0*/  LOP3.LUT R4, R20.reuse, 0x7, RZ, 0xc0, !PT ;  /* 0x0000000714047812 */ /* 0x042fe200078ec0ff */
[----:B------:R-:W-:Y:S02]  /*13fb0*/  IMAD.SHL.U32 R5, R20, 0x2, RZ ;  /* 0x0000000214057824 */ /* 0x000fe400078e00ff */
[----:B------:R-:W-:Y:S02]  /*13fc0*/  LDS R233, [R2+0x8200] ;  /* 0x0082000002e97984 */ /* 0x000fe40000000800 */
[----:B------:R-:W-:Y:S01]  /*13fd0*/  IMAD R4, R4, 0x90, RZ ;  /* 0x0000009004047824 */ /* 0x000fe200078e02ff */
[C---:B------:R-:W-:Y:S01]  /*13fe0*/  HMMA.1688.F32.TF32 R52, R96.reuse, R154, R248 ;  /* 0x0000009a6034723c */ /* 0x040fe200000810f8 */
[----:B------:R-:W-:Y:S03]  /*13ff0*/  LDS R235, [R2+0xa200] ;  /* 0x00a2000002eb7984 */ /* 0x000fe60000000800 */
[----:B------:R-:W-:Y:S01]  /*14000*/  LOP3.LUT R4, R4, 0x30, R5, 0x78, !PT ;  /* 0x0000003004047812 */ /* 0x000fe200078e7805 */
[----:B------:R-:W-:Y:S01]  /*14010*/  IMAD.U32 R20, RZ, RZ, UR4 ;  /* 0x00000004ff147e24 */ /* 0x000fe2000f8e00ff */
[----:B------:R-:W-:Y:S02]  /*14020*/  LDS R115, [R2+0xa700] ;  /* 0x00a7000002737984 */ /* 0x000fe40000000800 */
[----:B------:R-:W-:Y:S01]  /*14030*/  LOP3.LUT R4, R4, 0x40, RZ, 0x3c, !PT ;  /* 0x0000004004047812 */ /* 0x000fe200078e3cff */
[----:B------:R-:W-:Y:S01]  /*14040*/  HMMA.1688.F32.TF32 R48, R96, R158, R200 ;  /* 0x0000009e6030723c */ /* 0x000fe200000810c8 */
[----:B------:R-:W-:Y:S01]  /*14050*/  IMAD.MOV.U32 R7, RZ, RZ, R44 ;  /* 0x000000ffff077224 */ /* 0x000fe200078e002c */
[----:B------:R-:W-:Y:S02]  /*14060*/  LDS R200, [R0+0x8000] ;  /* 0x0080000000c87984 */ /* 0x000fe40000000800 */
[----:B------:R-:W-:-:S02]  /*14070*/  IMAD R20, R20, 0x4000, R4 ;  /* 0x0000400014147824 */ /* 0x000fc400078e0204 */
[----:B------:R-:W-:Y:S04]  /*14080*/  LDS R202, [R0+0xa000] ;  /* 0x00a0000000ca7984 */ /* 0x000fe80000000800 */
[----:B------:R-:W-:Y:S01]  /*14090*/  LDS R201, [R2+0x8000] ;  /* 0x0080000002c97984 */ /* 0x000fe20000000800 */
[C---:B------:R-:W-:Y:S03]  /*140a0*/  HMMA.1688.F32.TF32 R8, R96.reuse, R66, R216 ;  /* 0x000000426008723c */ /* 0x040fe600000810d8 */
[----:B------:R-:W-:Y:S04]  /*140b0*/  LDS R203, [R2+0xa000] ;  /* 0x00a0000002cb7984 */ /* 0x000fe80000000800 */
[----:B------:R-:W-:Y:S04]  /*140c0*/  LDSM.16.M88.4 R44, [R20+0x20000] ;  /* 0x02000000142c783b */ /* 0x000fe80000000200 */
[----:B------:R-:W-:Y:S04]  /*140d0*/  LDS R216, [R0+0x8100] ;  /* 0x0081000000d87984 */ /* 0x000fe80000000800 */
[----:B------:R-:W-:Y:S04]  /*140e0*/  LDS R218, [R0+0xa100] ;  /* 0x00a1000000da7984 */ /* 0x000fe80000000800 */
[----:B------:R-:W-:Y:S04]  /*140f0*/  LDS R217, [R2+0x8100] ;  /* 0x0081000002d97984 */ /* 0x000fe80000000800 */
[----:B------:R-:W1:Y:S04]  /*14100*/  LDS R219, [R2+0xa100] ;  /* 0x00a1000002db7984 */ /* 0x000e680000000800 */
[----:B------:R1:W-:Y:S04]  /*14110*/  STL.64 [R1+0x410], R52 ;  /* 0x0004103401007387 */ /* 0x0003e80000100a00 */
[----:B------:R-:W-:Y:S04]  /*14120*/  STL.64 [R1+0x418], R54 ;  /* 0x0004183601007387 */ /* 0x000fe80000100a00 */
[----:B------:R-:W3:Y:S01]  /*14130*/  LDL.LU R248, [R1+0x4e0] ;  /* 0x0004e00001f87983 */ /* 0x000ee20000300800 */
[----:B------:R-:W-:Y:S03]  /*14140*/  HMMA.1688.F32.TF32 R196, R96, R38, R196 ;  /* 0x0000002660c4723c */ /* 0x000fe600000810c4 */
[----:B------:R1:W-:Y:S02]  /*14150*/  STL.64 [R1+0x3a0], R48 ;  /* 0x0003a03001007387 */ /* 0x0003e40000100a00 */
[----:B-1----:R-:W-:-:S02]  /*14160*/  IMAD.MOV.U32 R52, RZ, RZ, R33 ;  /* 0x000000ffff347224 */ /* 0x002fc400078e0021 */
[----:B------:R1:W-:Y:S01]  /*14170*/  STL.64 [R1+0x3a8], R50 ;  /* 0x0003a83201007387 */ /* 0x0003e20000100a00 */
[----:B------:R-:W-:Y:S01]  /*14180*/  HMMA.1688.F32.TF32 R184, R96, R34, R184 ;  /* 0x0000002260b8723c */ /* 0x000fe200000810b8 */
[----:B------:R-:W-:Y:S02]  /*14190*/  IMAD.MOV.U32 R53, RZ, RZ, R32 ;  /* 0x000000ffff357224 */ /* 0x000fe400078e0020 */
[----:B------:R-:W-:Y:S01]  /*141a0*/  LDSM.16.M88.4 R32, [R20+0x20c00] ;  /* 0x020c00001420783b */ /* 0x000fe20000000200 */
[----:B------:R-:W-:-:S03]  /*141b0*/  IMAD.MOV.U32 R48, RZ, RZ, R41 ;  /* 0x000000ffff307224 */ /* 0x000fc600078e0029 */
[----:B------:R-:W3:Y:S01]  /*141c0*/  LDL.LU R249, [R1+0x4e4] ;  /* 0x0004e40001f97983 */ /* 0x000ee20000300800 */
[----:B------:R-:W-:Y:S02]  /*141d0*/  IMAD.MOV.U32 R49, RZ, RZ, R40 ;  /* 0x000000ffff317224 */ /* 0x000fe400078e0028 */
[----:B-1----:R-:W-:Y:S01]  /*141e0*/  IMAD.MOV.U32 R50, RZ, RZ, R37 ;  /* 0x000000ffff327224 */ /* 0x002fe200078e0025 */
[----:B------:R-:W1:Y:S01]  /*141f0*/  LDSM.16.M88.4 R40, [R20+0x20400] ;  /* 0x020400001428783b */ /* 0x000e620000000200 */
[----:B------:R-:W-:-:S03]  /*14200*/  IMAD.MOV.U32 R51, RZ, RZ, R36 ;  /* 0x000000ffff337224 */ /* 0x000fc600078e0024 */
[----:B------:R-:W1:Y:S01]  /*14210*/  LDSM.16.M88.4 R36, [R20+0x20800] ;  /* 0x020800001424783b */ /* 0x000e620000000200 */
[----:B------:R-:W-:Y:S02]  /*14220*/  IMAD.MOV.U32 R54, RZ, RZ, R29 ;  /* 0x000000ffff367224 */ /* 0x000fe400078e001d */
[----:B------:R-:W-:Y:S01]  /*14230*/  IMAD.MOV.U32 R55, RZ, RZ, R28 ;  /* 0x000000ffff377224 */ /* 0x000fe200078e001c */
[-C--:B------:R-:W-:Y:S01]  /*14240*/  HMMA.1688.F32.TF32 R48, R216, R44.reuse, R48 ;  /* 0x0000002cd830723c */ /* 0x080fe20000081030 */
[----:B------:R-:W3:Y:S04]  /*14250*/  LDL.LU R250, [R1+0x4e8] ;  /* 0x0004e80001fa7983 */ /* 0x000ee80000300800 */
[----:B------:R-:W3:Y:S03]  /*14260*/  LDL.LU R251, [R1+0x4ec] ;  /* 0x0004ec0001fb7983 */ /* 0x000ee60000300800 */
[----:B------:R-:W-:Y:S01]  /*14270*/  HMMA.1688.F32.TF32 R52, R200, R44, R52 ;  /* 0x0000002cc834723c */ /* 0x000fe20000081034 */
[----:B------:R-:W-:Y:S04]  /*14280*/  STL [R1+0xfd0], R46 ;  /* 0x000fd02e01007387 */ /* 0x000fe80000100800 */
[----:B------:R-:W-:Y:S03]  /*14290*/  STL [R1+0xfcc], R47 ;  /* 0x000fcc2f01007387 */ /* 0x000fe60000100800 */
[C---:B------:R-:W-:Y:S01]  /*142a0*/  HMMA.1688.F32.TF32 R192, R96.reuse, R22, R192 ;  /* 0x0000001660c0723c */ /* 0x040fe200000810c0 */
[----:B------:R-:W-:Y:S04]  /*142b0*/  LDS R28, [R0+0x8400] ;  /* 0x00840000001c7984 */ /* 0x000fe80000000800 */
[----:B------:R-:W-:Y:S04]  /*142c0*/  LDS R29, [R2+0x8400] ;  /* 0x00840000021d7984 */ /* 0x000fe80000000800 */
[----:B-1----:R-:W-:Y:S04]  /*142d0*/  STL [R1+0xfc8], R42 ;  /* 0x000fc82a01007387 */ /* 0x002fe80000100800 */
[----:B------:R-:W-:Y:S04]  /*142e0*/  STL [R1+0xfc4], R43 ;  /* 0x000fc42b01007387 */ /* 0x000fe80000100800 */
[----:B------:R-:W-:Y:S04]  /*142f0*/  STL [R1+0xfd4], R38 ;  /* 0x000fd42601007387 */ /* 0x000fe80000100800 */
[----:B------:R-:W-:Y:S04]  /*14300*/  STL [R1+0xfc0], R39 ;  /* 0x000fc02701007387 */ /* 0x000fe80000100800 */
[----:B------:R-:W-:Y:S04]  /*14310*/  STL [R1+0xfdc], R34 ;  /* 0x000fdc2201007387 */ /* 0x000fe80000100800 */
[----:B------:R-:W-:Y:S04]  /*14320*/  STL [R1+0xfd8], R35 ;  /* 0x000fd82301007387 */ /* 0x000fe80000100800 */
[----:B------:R-:W-:Y:S04]  /*14330*/  STL.64 [R1+0x3c0], R52 ;  /* 0x0003c03401007387 */ /* 0x000fe80000100a00 */
[----:B------:R1:W-:Y:S04]  /*14340*/  STL.64 [R1+0x3c8], R54 ;  /* 0x0003c83601007387 */ /* 0x0003e80000100a00 */
[----:B-1----:R-:W3:Y:S04]  /*14350*/  LDL.LU.64 R54, [R1+0x10b8] ;  /* 0x0010b80001367983 */ /* 0x002ee80000300a00 */
[----:B------:R-:W3:Y:S04]  /*14360*/  LDL.LU.64 R52, [R1+0x10b0] ;  /* 0x0010b00001347983 */ /* 0x000ee80000300a00 */
[----:B------:R-:W-:Y:S04]  /*14370*/  STL.64 [R1+0x3b0], R48 ;  /* 0x0003b03001007387 */ /* 0x000fe80000100a00 */
[----:B------:R1:W-:Y:S04]  /*14380*/  STL.64 [R1+0x3b8], R50 ;  /* 0x0003b83201007387 */ /* 0x0003e80000100a00 */
[----:B-1----:R-:W3:Y:S04]  /*14390*/  LDL.LU.64 R50, [R1+0x10a8] ;  /* 0x0010a80001327983 */ /* 0x002ee80000300a00 */
[----:B------:R-:W3:Y:S01]  /*143a0*/  LDL.LU.64 R48, [R1+0x10a0] ;  /* 0x0010a00001307983 */ /* 0x000ee20000300a00 */
[C---:B------:R-:W-:Y:S03]  /*143b0*/  HMMA.1688.F32.TF32 R208, R96.reuse, R30, R208 ;  /* 0x0000001e60d0723c */ /* 0x040fe600000810d0 */
[----:B------:R-:W-:Y:S04]  /*143c0*/  LDS R30, [R0+0xa400] ;  /* 0x00a40000001e7984 */ /* 0x000fe80000000800 */
[----:B------:R-:W-:Y:S01]  /*143d0*/  LDS R31, [R2+0xa400] ;  /* 0x00a40000021f7984 */ /* 0x000fe20000000800 */
[C---:B------:R-:W-:Y:S08]  /*143e0*/  HMMA.1688.F32.TF32 R212, R96.reuse, R70, R212 ;  /* 0x0000004660d4723c */ /* 0x040ff000000810d4 */
[----:B------:R-:W-:Y:S01]  /*143f0*/  HMMA.1688.F32.TF32 R228, R96, R74, R104 ;  /* 0x0000004a60e4723c */ /* 0x000fe20000081068 */
[----:B------:R-:W-:Y:S04]  /*14400*/  LDS R96, [R0+0x8300] ;  /* 0x0083000000607984 */ /* 0x000fe80000000800 */
[----:B------:R-:W-:Y:S04]  /*14410*/  LDS R98, [R0+0xa300] ;  /* 0x00a3000000627984 */ /* 0x000fe80000000800 */
[----:B------:R-:W-:Y:S04]  /*14420*/  LDS R97, [R2+0x8300] ;  /* 0x0083000002617984 */ /* 0x000fe80000000800 */
[----:B------:R-:W1:Y:S04]  /*14430*/  LDS R99, [R2+0xa300] ;  /* 0x00a3000002637984 */ /* 0x000e680000000800 */
[----:B------:R-:W-:Y:S04]  /*14440*/  LDS R104, [R0+0x8600] ;  /* 0x0086000000687984 */ /* 0x000fe80000000800 */
[----:B------:R-:W-:Y:S04]  /*14450*/  LDS R106, [R0+0xa600] ;  /* 0x00a60000006a7984 */ /* 0x000fe80000000800 */
[----:B------:R-:W-:Y:S04]  /*14460*/  LDS R105, [R2+0x8600] ;  /* 0x0086000002697984 */ /* 0x000fe80000000800 */
[----:B------:R-:W1:Y:S01]  /*14470*/  LDS R107, [R2+0xa600] ;  /* 0x00a60000026b7984 */ /* 0x000e620000000800 */
[----:B----4-:R-:W-:-:S02]  /*14480*/  IMAD.MOV.U32 R240, RZ, RZ, R103 ;  /* 0x000000fffff07224 */ /* 0x010fc400078e0067 */
[----:B------:R-:W-:Y:S01]  /*14490*/  IMAD.MOV.U32 R241, RZ, RZ, R102 ;  /* 0x000000fffff17224 */ /* 0x000fe200078e0066 */
[----:B------:R-:W-:Y:S01]  /*144a0*/  LDS R103, [R2+0xa500] ;  /* 0x00a5000002677984 */ /* 0x000fe20000000800 */
[----:B--2---:R-:W-:Y:S02]  /*144b0*/  IMAD.MOV.U32 R242, RZ, RZ, R101 ;  /* 0x000000fffff27224 */ /* 0x004fe400078e0065 */
[----:B------:R-:W-:Y:S01]  /*144c0*/  IMAD.MOV.U32 R243, RZ, RZ, R100 ;  /* 0x000000fffff37224 */ /* 0x000fe200078e0064 */
[----:B------:R-:W-:Y:S04]  /*144d0*/  LDS R102, [R0+0xa500] ;  /* 0x00a5000000667984 */ /* 0x000fe80000000800 */
[----:B------:R-:W-:Y:S04]  /*144e0*/  LDS R100, [R0+0x8500] ;  /* 0x0085000000647984 */ /* 0x000fe80000000800 */
[----:B------:R-:W2:Y:S01]  /*144f0*/  LDS R101, [R2+0x8500] ;  /* 0x0085000002657984 */ /* 0x000ea20000000800 */
[----:B------:R-:W-:-:S02]  /*14500*/  IMAD.MOV.U32 R4, RZ, RZ, R113 ;  /* 0x000000ffff047224 */ /* 0x000fc400078e0071 */
[----:B------:R-:W-:Y:S01]  /*14510*/  IMAD.MOV.U32 R5, RZ, RZ, R112 ;  /* 0x000000ffff057224 */ /* 0x000fe200078e0070 */
[----:B------:R-:W-:Y:S04]  /*14520*/  LDS R113, [R2+0x8700] ;  /* 0x0087000002717984 */ /* 0x000fe80000000800 */
[----:B------:R-:W4:Y:S02]  /*14530*/  LDS R112, [R0+0x8700] ;  /* 0x0087000000707984 */ /* 0x000f240000000800 */
[-C--:B------:R-:W-:Y:S08]  /*14540*/  HMMA.1688.F32.TF32 R4, R232, R44.reuse, R4 ;  /* 0x0000002ce804723c */ /* 0x080ff00000081004 */
[-C--:B-1----:R-:W-:Y:S08]  /*14550*/  HMMA.1688.F32.TF32 R240, R96, R44.reuse, R240 ;  /* 0x0000002c60f0723c */ /* 0x082ff000000810f0 */
[-C--:B------:R-:W-:Y:S08]  /*14560*/  HMMA.1688.F32.TF32 R176, R104, R44.reuse, R176 ;  /* 0x0000002c68b0723c */ /* 0x080ff000000810b0 */
[-C--:B--2---:R-:W-:Y:S01]  /*14570*/  HMMA.1688.F32.TF32 R132, R100, R44.reuse, R132 ;  /* 0x0000002c6484723c */ /* 0x084fe20000081084 */
[----:B------:R-:W-:Y:S04]  /*14580*/  STL.64 [R1+0x3f0], R4 ;  /* 0x0003f00401007387 */ /* 0x000fe80000100a00 */
[----:B------:R1:W-:Y:S04]  /*14590*/  STL.64 [R1+0x3f8], R6 ;  /* 0x0003f80601007387 */ /* 0x0003e80000100a00 */
[----:B-1----:R-:W2:Y:S04]  /*145a0*/  LDL.LU.64 R6, [R1+0x1098] ;  /* 0x0010980001067983 */ /* 0x002ea80000300a00 */
[----:B------:R-:W2:Y:S04]  /*145b0*/  LDL.LU.64 R4, [R1+0x1090] ;  /* 0x0010900001047983 */ /* 0x000ea80000300a00 */
[----:B------:R-:W-:Y:S04]  /*145c0*/  STL.64 [R1+0x440], R240 ;  /* 0x000440f001007387 */ /* 0x000fe80000100a00 */
[----:B------:R1:W-:Y:S01]  /*145d0*/  STL.64 [R1+0x448], R242 ;  /* 0x000448f201007387 */ /* 0x0003e20000100a00 */
[----:B----4-:R-:W-:Y:S03]  /*145e0*/  HMMA.1688.F32.TF32 R180, R112, R44, R180 ;  /* 0x0000002c70b4723c */ /* 0x010fe600000810b4 */
[----:B-1----:R-:W4:Y:S04]  /*145f0*/  LDL.LU.64 R242, [R1+0x1088] ;  /* 0x0010880001f27983 */ /* 0x002f280000300a00 */
[----:B------:R-:W4:Y:S01]  /*14600*/  LDL.LU.64 R240, [R1+0x1080] ;  /* 0x0010800001f07983 */ /* 0x000f220000300a00 */
[----:B---3--:R-:W-:Y:S08]  /*14610*/  HMMA.1688.F32.TF32 R248, R200, R40, R248 ;  /* 0x00000028c8f8723c */ /* 0x008ff000000810f8 */
[----:B------:R-:W-:Y:S11]  /*14620*/  HMMA.1688.F32.TF32 R48, R28, R44, R48 ;  /* 0x0000002c1c30723c */ /* 0x000ff60000081030 */
[----:B------:R-:W-:Y:S11]  /*14630*/  @!UPT UIADD3 URZ, URZ, URZ, URZ ;  /* 0x0000003f3f3ff290 */ /* 0x000ff6000fffe03f */
[----:B------:R-:W-:Y:S01]  /*14640*/  @!UPT UIADD3 URZ, URZ, URZ, URZ ;  /* 0x0000003f3f3ff290 */ /* 0x000fe2000fffe03f */
[----:B------:R1:W-:Y:S04]  /*14650*/  STL.64 [R1+0x490], R48 ;  /* 0x0004903001007387 */ /* 0x0003e80000100a00 */
[----:B------:R3:W-:Y:S04]  /*14660*/  STL.64 [R1+0x498], R50 ;  /* 0x0004983201007387 */ /* 0x0007e80000100a00 */
[----:B-1----:R-:W2:Y:S04]  /*14670*/  LDL.LU R48, [R1+0x130] ;  /* 0x0001300001307983 */ /* 0x002ea80000300800 */
[----:B------:R-:W2:Y:S04]  /*14680*/  LDL.LU R49, [R1+0x134] ;  /* 0x0001340001317983 */ /* 0x000ea80000300800 */
[----:B---3--:R-:W2:Y:S04]  /*14690*/  LDL.LU R50, [R1+0x138] ;  /* 0x0001380001327983 */ /* 0x008ea80000300800 */
[----:B------:R-:W2:Y:S04]  /*146a0*/  LDL.LU R51, [R1+0x13c] ;  /* 0x00013c0001337983 */ /* 0x000ea80000300800 */
[----:B------:R1:W-:Y:S04]  /*146b0*/  STL.64 [R1+0x4f0], R132 ;  /* 0x0004f08401007387 */ /* 0x0003e80000100a00 */
[----:B------:R3:W-:Y:S04]  /*146c0*/  STL.64 [R1+0x4f8], R134 ;  /* 0x0004f88601007387 */ /* 0x0007e80000100a00 */
[----:B-1----:R-:W2:Y:S04]  /*146d0*/  LDL.LU R132, [R1+0x5d0] ;  /* 0x0005d00001847983 */ /* 0x002ea80000300800 */
[----:B------:R-:W2:Y:S04]  /*146e0*/  LDL.LU R133, [R1+0x5d4] ;  /* 0x0005d40001857983 */ /* 0x000ea80000300800 */
[----:B---3--:R-:W3:Y:S04]  /*146f0*/  LDL.LU R134, [R1+0x5d8] ;  /* 0x0005d80001867983 */ /* 0x008ee80000300800 */
[----:B------:R-:W3:Y:S04]  /*14700*/  LDL.LU R135, [R1+0x5dc] ;  /* 0x0005dc0001877983 */ /* 0x000ee80000300800 */
[----:B------:R1:W-:Y:S04]  /*14710*/  STL.64 [R1+0x560], R176 ;  /* 0x000560b001007387 */ /* 0x0003e80000100a00 */
[----:B------:R1:W-:Y:S04]  /*14720*/  STL.64 [R1+0x568], R178 ;  /* 0x000568b201007387 */ /* 0x0003e80000100a00 */
[----:B-1----:R-:W2:Y:S04]  /*14730*/  LDL.LU R176, [R1+0x1b0] ;  /* 0x0001b00001b07983 */ /* 0x002ea80000300800 */
[----:B------:R-:W2:Y:S04]  /*14740*/  LDL.LU R177, [R1+0x1b4] ;  /* 0x0001b40001b17983 */ /* 0x000ea80000300800 */
[----:B------:R-:W2:Y:S04]  /*14750*/  LDL.LU R178, [R1+0x1b8] ;  /* 0x0001b80001b27983 */ /* 0x000ea80000300800 */
[----:B------:R-:W2:Y:S04]  /*14760*/  LDL.LU R179, [R1+0x1bc] ;  /* 0x0001bc0001b37983 */ /* 0x000ea80000300800 */
[----:B------:R-:W3:Y:S04]  /*14770*/  LDL.LU R44, [R1+0x1a0] ;  /* 0x0001a000012c7983 */ /* 0x000ee80000300800 */
[----:B------:R1:W-:Y:S04]  /*14780*/  STL.64 [R1+0x5e0], R180 ;  /* 0x0005e0b401007387 */ /* 0x0003e80000100a00 */
[----:B------:R1:W-:Y:S04]  /*14790*/  STL.64 [R1+0x5e8], R182 ;  /* 0x0005e8b601007387 */ /* 0x0003e80000100a00 */
[----:B------:R-:W3:Y:S04]  /*147a0*/  LDL.LU R45, [R1+0x1a4] ;  /* 0x0001a400012d7983 */ /* 0x000ee80000300800 */
[----:B------:R-:W3:Y:S04]  /*147b0*/  LDL.LU R46, [R1+0x1a8] ;  /* 0x0001a800012e7983 */ /* 0x000ee80000300800 */
[----:B------:R-:W3:Y:S04]  /*147c0*/  LDL.LU R47, [R1+0x1ac] ;  /* 0x0001ac00012f7983 */ /* 0x000ee80000300800 */
[----:B-1----:R-:W3:Y:S04]  /*147d0*/  LDL.LU R180, [R1+0x110] ;  /* 0x0001100001b47983 */ /* 0x002ee80000300800 */
[----:B------:R-:W3:Y:S04]  /*147e0*/  LDL.LU R181, [R1+0x114] ;  /* 0x0001140001b57983 */ /* 0x000ee80000300800 */
[----:B------:R-:W3:Y:S04]  /*147f0*/  LDL.LU R182, [R1+0x118] ;  /* 0x0001180001b67983 */ /* 0x000ee80000300800 */
[----:B------:R-:W3:Y:S04]  /*14800*/  LDL.LU R183, [R1+0x11c] ;  /* 0x00011c0001b77983 */ /* 0x000ee80000300800 */
[----:B------:R-:W-:Y:S04]  /*14810*/  STL.64 [R1+0x310], R248 ;  /* 0x000310f801007387 */ /* 0x000fe80000100a00 */
[----:B------:R1:W-:Y:S04]  /*14820*/  STL.64 [R1+0x318], R250 ;  /* 0x000318fa01007387 */ /* 0x0003e80000100a00 */
[----:B-1----:R-:W3:Y:S04]  /*14830*/  LDL.LU.64 R250, [R1+0x1078] ;  /* 0x0010780001fa7983 */ /* 0x002ee80000300a00 */
[----:B------:R-:W3:Y:S01]  /*14840*/  LDL.LU.64 R248, [R1+0x1070] ;  /* 0x0010700001f87983 */ /* 0x000ee20000300a00 */
[-C--:B--2---:R-:W-:Y:S11]  /*14850*/  HMMA.1688.F32.TF32 R176, R216, R40.reuse, R176 ;  /* 0x00000028d8b0723c */ /* 0x084ff600000810b0 */
[----:B------:R-:W-:Y:S11]  /*14860*/  @!UPT UIADD3 URZ, URZ, URZ, URZ ;  /* 0x0000003f3f3ff290 */ /* 0x000ff6000fffe03f */
[----:B------:R-:W-:Y:S01]  /*14870*/  @!UPT UIADD3 URZ, URZ, URZ, URZ ;  /* 0x0000003f3f3ff290 */ /* 0x000fe2000fffe03f */
[----:B------:R-:W-:Y:S04]  /*14880*/  STL.64 [R1+0x330], R176 ;  /* 0x000330b001007387 */ /* 0x000fe80000100a00 */
[----:B------:R1:W-:Y:S02]  /*14890*/  STL.64 [R1+0x338], R178 ;  /* 0x000338b201007387 */ /* 0x0003e40000100a00 */
[-C--:B-1----:R-:W-:Y:S08]  /*148a0*/  HMMA.1688.F32.TF32 R176, R232, R40.reuse, R48 ;  /* 0x00000028e8b0723c */ /* 0x082ff00000081030 */
[-C--:B---3--:R-:W-:Y:S01]  /*148b0*/  HMMA.1688.F32.TF32 R48, R96, R40.reuse, R248 ;  /* 0x000000286030723c */ /* 0x088fe200000810f8 */
[----:B------:R-:W2:Y:S11]  /*148c0*/  LDL.LU R248, [R1+0x540] ;  /* 0x0005400001f87983 */ /* 0x000eb60000300800 */
[----:B------:R-:W-:Y:S03]  /*148d0*/  @!UPT UIADD3 URZ, URZ, URZ, URZ ;  /* 0x0000003f3f3ff290 */ /* 0x000fe6000fffe03f */
[----:B------:R1:W-:Y:S04]  /*148e0*/  STL.64 [R1+0x350], R176 ;  /* 0x000350b001007387 */ /* 0x0003e80000100a00 */
[----:B------:R3:W-:Y:S04]  /*148f0*/  STL.64 [R1+0x358], R178 ;  /* 0x000358b201007387 */ /* 0x0007e80000100a00 */
[----:B------:R1:W-:Y:S04]  /*14900*/  STL.64 [R1+0x390], R48 ;  /* 0x0003903001007387 */ /* 0x0003e80000100a00 */
[----:B------:R1:W-:Y:S04]  /*14910*/  STL.64 [R1+0x398], R50 ;  /* 0x0003983201007387 */ /* 0x0003e80000100a00 */
[----:B------:R-:W2:Y:S04]  /*14920*/  LDL.LU R249, [R1+0x544] ;  /* 0x0005440001f97983 */ /* 0x000ea80000300800 */
[----:B------:R-:W2:Y:S04]  /*14930*/  LDL.LU R250, [R1+0x548] ;  /* 0x0005480001fa7983 */ /* 0x000ea80000300800 */
[----:B------:R-:W2:Y:S01]  /*14940*/  LDL.LU R251, [R1+0x54c] ;  /* 0x00054c0001fb7983 */ /* 0x000ea20000300800 */
[-C--:B------:R-:W-:Y:S03]  /*14950*/  HMMA.1688.F32.TF32 R52, R28, R40.reuse, R52 ;  /* 0x000000281c34723c */ /* 0x080fe60000081034 */
[----:B-1----:R-:W2:Y:S04]  /*14960*/  LDL.LU R176, [R1+0x2a0] ;  /* 0x0002a00001b07983 */ /* 0x002ea80000300800 */
[----:B------:R-:W2:Y:S01]  /*14970*/  LDL.LU R177, [R1+0x2a4] ;  /* 0x0002a40001b17983 */ /* 0x000ea20000300800 */
[-C--:B------:R-:W-:Y:S03]  /*14980*/  HMMA.1688.F32.TF32 R136, R100, R40.reuse, R136 ;  /* 0x000000286488723c */ /* 0x080fe60000081088 */
[----:B---3--:R-:W3:Y:S04]  /*14990*/  LDL.LU R178, [R1+0x2a8] ;  /* 0x0002a80001b27983 */ /* 0x008ee80000300800 */
[----:B------:R-:W3:Y:S04]  /*149a0*/  LDL.LU R179, [R1+0x2ac] ;  /* 0x0002ac0001b37983 */ /* 0x000ee80000300800 */
[----:B------:R-:W3:Y:S04]  /*149b0*/  LDL.LU R48, [R1+0x160] ;  /* 0x0001600001307983 */ /* 0x000ee80000300800 */
[----:B------:R-:W3:Y:S04]  /*149c0*/  LDL.LU R49, [R1+0x164] ;  /* 0x0001640001317983 */ /* 0x000ee80000300800 */
[----:B------:R-:W3:Y:S04]  /*149d0*/  LDL.LU R50, [R1+0x168] ;  /* 0x0001680001327983 */ /* 0x000ee80000300800 */
[----:B------:R-:W3:Y:S01]  /*149e0*/  LDL.LU R51, [R1+0x16c] ;  /* 0x00016c0001337983 */ /* 0x000ee20000300800 */
[-C--:B------:R-:W-:Y:S03]  /*149f0*/  HMMA.1688.F32.TF32 R164, R104, R40.reuse, R164 ;  /* 0x0000002868a4723c */ /* 0x080fe600000810a4 */
[----:B------:R-:W-:Y:S04]  /*14a00*/  STL.64 [R1+0x430], R52 ;  /* 0x0004303401007387 */ /* 0x000fe80000100a00 */
[----:B------:R1:W-:Y:S04]  /*14a10*/  STL.64 [R1+0x438], R54 ;  /* 0x0004383601007387 */ /* 0x0003e80000100a00 */
[----:B------:R-:W-:Y:S04]  /*14a20*/  STL.64 [R1+0x4c0], R136 ;  /* 0x0004c08801007387 */ /* 0x000fe80000100a00 */
[----:B------:R-:W-:Y:S01]  /*14a30*/  STL.64 [R1+0x4c8], R138 ;  /* 0x0004c88a01007387 */ /* 0x000fe20000100a00 */
[----:B-1----:R-:W-:Y:S08]  /*14a40*/  HMMA.1688.F32.TF32 R52, R112, R40, R192 ;  /* 0x000000287034723c */ /* 0x002ff000000810c0 */
[-C--:B------:R-:W-:Y:S01]  /*14a50*/  HMMA.1688.F32.TF32 R40, R216, R36.reuse, R44 ;  /* 0x00000024d828723c */ /* 0x080fe2000008102c */
[----:B------:R-:W-:Y:S04]  /*14a60*/  STL.64 [R1+0x510], R164 ;  /* 0x000510a401007387 */ /* 0x000fe80000100a00 */
[----:B------:R-:W-:Y:S03]  /*14a70*/  STL.64 [R1+0x518], R166 ;  /* 0x000518a601007387 */ /* 0x000fe60000100a00 */
[-C--:B----4-:R-:W-:Y:S07]  /*14a80*/  HMMA.1688.F32.TF32 R44, R96, R36.reuse, R240 ;  /* 0x00000024602c723c */ /* 0x090fee00000810f0 */
[----:B------:R-:W-:Y:S04]  /*14a90*/  STL.64 [R1+0x580], R52 ;  /* 0x0005803401007387 */ /* 0x000fe80000100a00 */
[----:B------:R1:W-:Y:S02]  /*14aa0*/  STL.64 [R1+0x588], R54 ;  /* 0x0005883601007387 */ /* 0x0003e40000100a00 */
[-C--:B-1----:R-:W-:Y:S08]  /*14ab0*/  HMMA.1688.F32.TF32 R52, R232, R36.reuse, R180 ;  /* 0x00000024e834723c */ /* 0x082ff000000810b4 */
[-C--:B--2---:R-:W-:Y:S11]  /*14ac0*/  HMMA.1688.F32.TF32 R136, R200, R36.reuse, R248 ;  /* 0x00000024c888723c */ /* 0x084ff600000810f8 */
[----:B------:R-:W-:Y:S11]  /*14ad0*/  @!UPT UIADD3 URZ, URZ, URZ, URZ ;  /* 0x0000003f3f3ff290 */ /* 0x000ff6000fffe03f */
[----:B------:R-:W-:Y:S01]  /*14ae0*/  @!UPT UIADD3 URZ, URZ, URZ, URZ ;  /* 0x0000003f3f3ff290 */ /* 0x000fe2000fffe03f */
[----:B------:R-:W-:Y:S04]  /*14af0*/  STL.64 [R1+0x220], R136 ;  /* 0x0002208801007387 */ /* 0x000fe80000100a00 */
[----:B------:R-:W-:Y:S04]  /*14b00*/  STL.64 [R1+0x228], R138 ;  /* 0x0002288a01007387 */ /* 0x000fe80000100a00 */
[----:B------:R-:W-:Y:S04]  /*14b10*/  STL.64 [R1+0x240], R40 ;  /* 0x0002402801007387 */ /* 0x000fe80000100a00 */
[----:B------:R1:W-:Y:S02]  /*14b20*/  STL.64 [R1+0x248], R42 ;  /* 0x0002482a01007387 */ /* 0x0003e40000100a00 */
[-C--:B-1----:R-:W-:Y:S02]  /*14b30*/  HMMA.1688.F32.TF32 R40, R28, R36.reuse, R56 ;  /* 0x000000241c28723c */ /* 0x082fe40000081038 */
[----:B------:R-:W-:Y:S04]  /*14b40*/  STL.64 [R1+0x2b0], R52 ;  /* 0x0002b03401007387 */ /* 0x000fe80000100a00 */
[----:B------:R1:W-:Y:S04]  /*14b50*/  STL.64 [R1+0x2b8], R54 ;  /* 0x0002b83601007387 */ /* 0x0003e80000100a00 */
[----:B------:R-:W-:Y:S04]  /*14b60*/  STL.64 [R1+0x300], R44 ;  /* 0x0003002c01007387 */ /* 0x000fe80000100a00 */
[----:B------:R2:W-:Y:S01]  /*14b70*/  STL.64 [R1+0x308], R46 ;  /* 0x0003082e01007387 */ /* 0x0005e20000100a00 */
[-C--:B-1----:R-:W-:Y:S03]  /*14b80*/  HMMA.1688.F32.TF32 R52, R100, R36.reuse, R140 ;  /* 0x000000246434723c */ /* 0x082fe6000008108c */
[----:B------:R-:W-:Y:S05]  /*14b90*/  LDSM.16.M88.4 R56, [R20+0x21000] ;  /* 0x021000001438783b */ /* 0x000fea0000000200 */
[----:B------:R-:W-:Y:S01]  /*14ba0*/  STL.64 [R1+0x380], R40 ;  /* 0x0003802801007387 */ /* 0x000fe20000100a00 */
[-C--:B--2---:R-:W-:Y:S03]  /*14bb0*/  HMMA.1688.F32.TF32 R44, R104, R36.reuse, R168 ;  /* 0x00000024682c723c */ /* 0x084fe600000810a8 */
[----:B------:R1:W-:Y:S05]  /*14bc0*/  STL.64 [R1+0x388], R42 ;  /* 0x0003882a01007387 */ /* 0x0003ea0000100a00 */
[----:B-1----:R-:W-:Y:S08]  /*14bd0*/  HMMA.1688.F32.TF32 R40, R112, R36, R204 ;  /* 0x000000247028723c */ /* 0x002ff000000810cc */
[-C--:B------:R-:W-:Y:S01]  /*14be0*/  HMMA.1688.F32.TF32 R36, R200, R32.reuse, R132 ;  /* 0x00000020c824723c */ /* 0x080fe20000081084 */
[----:B------:R-:W-:Y:S04]  /*14bf0*/  STL.64 [R1+0x480], R52 ;  /* 0x0004803401007387 */ /* 0x000fe80000100a00 */
[----:B------:R-:W-:Y:S04]  /*14c00*/  STL.64 [R1+0x488], R54 ;  /* 0x0004883601007387 */ /* 0x000fe80000100a00 */
[----:B------:R-:W-:Y:S04]  /*14c10*/  STL.64 [R1+0x4e0], R44 ;  /* 0x0004e02c01007387 */ /* 0x000fe80000100a00 */
[----:B------:R3:W-:Y:S04]  /*14c20*/  STL.64 [R1+0x4e8], R46 ;  /* 0x0004e82e01007387 */ /* 0x0007e80000100a00 */
[----:B------:R-:W2:Y:S04]  /*14c30*/  LDL.LU R136, [R1+0x120] ;  /* 0x0001200001887983 */ /* 0x000ea80000300800 */
[----:B------:R-:W-:Y:S04]  /*14c40*/  STL.64 [R1+0x530], R40 ;  /* 0x0005302801007387 */ /* 0x000fe80000100a00 */
        /* <DEDUP_REMOVED lines=18> */
[-C--:B---3--:R-:W-:Y:S03]  /*14d70*/  HMMA.1688.F32.TF32 R44, R216, R32.reuse, R176 ;  /* 0x00000020d82c723c */ /* 0x088fe600000810b0 */
[----:B------:R-:W3:Y:S05]  /*14d80*/  LDSM.16.M88.4 R52, [R20+0x21400] ;  /* 0x021400001434783b */ /* 0x000eea0000000200 */
[-C--:B-1----:R-:W-:Y:S08]  /*14d90*/  HMMA.1688.F32.TF32 R40, R232, R32.reuse, R48 ;  /* 0x00000020e828723c */ /* 0x082ff00000081030 */
[-C--:B----4-:R-:W-:Y:S01]  /*14da0*/  HMMA.1688.F32.TF32 R36, R96, R32.reuse, R4 ;  /* 0x000000206024723c */ /* 0x090fe20000081004 */
[----:B------:R-:W-:Y:S01]  /*14db0*/  IMAD.MOV.U32 R178, RZ, RZ, R61 ;  /* 0x000000ffffb27224 */ /* 0x000fe200078e003d */
[----:B------:R-:W1:Y:S06]  /*14dc0*/  LDSM.16.M88.4 R48, [R20+0x21800] ;  /* 0x021800001430783b */ /* 0x000e6c0000000200 */
[-C--:B------:R-:W-:Y:S01]  /*14dd0*/  HMMA.1688.F32.TF32 R4, R28, R32.reuse, R108 ;  /* 0x000000201c04723c */ /* 0x080fe2000008106c */
[----:B------:R4:W-:Y:S04]  /*14de0*/  STL.64 [R1+0x1b0], R44 ;  /* 0x0001b02c01007387 */ /* 0x0009e80000100a00 */
[----:B------:R1:W-:Y:S04]  /*14df0*/  STL.64 [R1+0x1b8], R46 ;  /* 0x0001b82e01007387 */ /* 0x0003e80000100a00 */
[----:B------:R-:W-:Y:S04]  /*14e00*/  STL.64 [R1+0x210], R40 ;  /* 0x0002102801007387 */ /* 0x000fe80000100a00 */
[----:B------:R1:W-:Y:S04]  /*14e10*/  STL.64 [R1+0x218], R42 ;  /* 0x0002182a01007387 */ /* 0x0003e80000100a00 */
[----:B----4-:R-:W4:Y:S04]  /*14e20*/  LDL.LU R44, [R1+0x6e0] ;  /* 0x0006e000012c7983 */ /* 0x010f280000300800 */
[----:B------:R-:W-:Y:S04]  /*14e30*/  STL.64 [R1+0x290], R36 ;  /* 0x0002902401007387 */ /* 0x000fe80000100a00 */
[----:B------:R1:W-:Y:S04]  /*14e40*/  STL.64 [R1+0x298], R38 ;  /* 0x0002982601007387 */ /* 0x0003e80000100a00 */
[----:B------:R-:W-:Y:S04]  /*14e50*/  STL.64 [R1+0x2e0], R4 ;  /* 0x0002e00401007387 */ /* 0x000fe80000100a00 */
[----:B------:R3:W-:Y:S04]  /*14e60*/  STL.64 [R1+0x2e8], R6 ;  /* 0x0002e80601007387 */ /* 0x0007e80000100a00 */
[----:B------:R-:W4:Y:S04]  /*14e70*/  LDL.LU R45, [R1+0x6e4] ;  /* 0x0006e400012d7983 */ /* 0x000f280000300800 */
[----:B-1----:R-:W4:Y:S04]  /*14e80*/  LDL.LU R46, [R1+0x6e8] ;  /* 0x0006e800012e7983 */ /* 0x002f280000300800 */
[----:B------:R-:W4:Y:S04]  /*14e90*/  LDL.LU R47, [R1+0x6ec] ;  /* 0x0006ec00012f7983 */ /* 0x000f280000300800 */
[----:B------:R-:W4:Y:S04]  /*14ea0*/  LDL.LU R248, [R1+0x600] ;  /* 0x0006000001f87983 */ /* 0x000f280000300800 */
[----:B------:R-:W4:Y:S04]  /*14eb0*/  LDL.LU R249, [R1+0x604] ;  /* 0x0006040001f97983 */ /* 0x000f280000300800 */
[----:B------:R-:W4:Y:S04]  /*14ec0*/  LDL.LU R250, [R1+0x608] ;  /* 0x0006080001fa7983 */ /* 0x000f280000300800 */
[----:B------:R-:W4:Y:S01]  /*14ed0*/  LDL.LU R251, [R1+0x60c] ;  /* 0x00060c0001fb7983 */ /* 0x000f220000300800 */
[-C--:B------:R-:W-:Y:S03]  /*14ee0*/  HMMA.1688.F32.TF32 R40, R100, R32.reuse, R160 ;  /* 0x000000206428723c */ /* 0x080fe600000810a0 */
[----:B------:R-:W4:Y:S04]  /*14ef0*/  LDL.LU R180, [R1+0x190] ;  /* 0x0001900001b47983 */ /* 0x000f280000300800 */
[----:B------:R-:W4:Y:S01]  /*14f00*/  LDL.LU R181, [R1+0x194] ;  /* 0x0001940001b57983 */ /* 0x000f220000300800 */
[-C--:B------:R-:W-:Y:S03]  /*14f10*/  HMMA.1688.F32.TF32 R36, R104, R32.reuse, R172 ;  /* 0x000000206824723c */ /* 0x080fe600000810ac */
[----:B------:R-:W4:Y:S04]  /*14f20*/  LDL.LU R182, [R1+0x198] ;  /* 0x0001980001b67983 */ /* 0x000f280000300800 */
[----:B------:R-:W4:Y:S01]  /*14f30*/  LDL.LU R183, [R1+0x19c] ;  /* 0x00019c0001b77983 */ /* 0x000f220000300800 */
[----:B---3--:R-:W-:Y:S03]  /*14f40*/  HMMA.1688.F32.TF32 R4, R112, R32, R208 ;  /* 0x000000207004723c */ /* 0x008fe600000810d0 */
[----:B------:R-:W3:Y:S04]  /*14f50*/  LDL.LU R176, [R1+0x90] ;  /* 0x0000900001b07983 */ /* 0x000ee80000300800 */
[----:B------:R-:W3:Y:S04]  /*14f60*/  LDL.LU R177, [R1+0x94] ;  /* 0x0000940001b17983 */ /* 0x000ee80000300800 */
[----:B------:R-:W-:Y:S04]  /*14f70*/  STL.64 [R1+0x400], R40 ;  /* 0x0004002801007387 */ /* 0x000fe80000100a00 */
[----:B------:R-:W-:Y:S04]  /*14f80*/  STL.64 [R1+0x408], R42 ;  /* 0x0004082a01007387 */ /* 0x000fe80000100a00 */
[----:B------:R-:W-:Y:S04]  /*14f90*/  STL.64 [R1+0x4a0], R36 ;  /* 0x0004a02401007387 */ /* 0x000fe80000100a00 */
[----:B------:R-:W-:Y:S04]  /*14fa0*/  STL.64 [R1+0x4a8], R38 ;  /* 0x0004a82601007387 */ /* 0x000fe80000100a00 */
[----:B------:R-:W-:Y:S04]  /*14fb0*/  STL.64 [R1+0x500], R4 ;  /* 0x0005000401007387 */ /* 0x000fe80000100a00 */
[----:B------:R2:W-:Y:S01]  /*14fc0*/  STL.64 [R1+0x508], R6 ;  /* 0x0005080601007387 */ /* 0x0005e20000100a00 */
[----:B------:R-:W-:Y:S01]  /*14fd0*/  IMAD.MOV.U32 R179, RZ, RZ, R60 ;  /* 0x000000ffffb37224 */ /* 0x000fe200078e003c */
[----:B------:R-:W-:Y:S02]  /*14fe0*/  HMMA.1688.F32.TF32 R76, R28, R52, R76 ;  /* 0x000000341c4c723c */ /* 0x000fe4000008104c */
[----:B------:R-:W1:Y:S01]  /*14ff0*/  LDSM.16.M88.4 R60, [R20+0x21c00] ;  /* 0x021c0000143c783b */ /* 0x000e620000000200 */
[----:B------:R-:W-:-:S02]  /*15000*/  IMAD.MOV.U32 R66, RZ, RZ, R149 ;  /* 0x000000ffff427224 */ /* 0x000fc400078e0095 */
[----:B------:R-:W-:Y:S01]  /*15010*/  IMAD.MOV.U32 R67, RZ, RZ, R148 ;  /* 0x000000ffff437224 */ /* 0x000fe200078e0094 */
[----:B------:R-:W-:Y:S02]  /*15020*/  LDSM.16.M88.4 R108, [R20+0x22400] ;  /* 0x02240000146c783b */ /* 0x000fe40000000200 */
[-C--:B--2---:R-:W-:Y:S08]  /*15030*/  HMMA.1688.F32.TF32 R4, R216, R56.reuse, R164 ;  /* 0x00000038d804723c */ /* 0x084ff000000810a4 */
[-C--:B------:R-:W-:Y:S08]  /*15040*/  HMMA.1688.F32.TF32 R36, R200, R56.reuse, R192 ;  /* 0x00000038c824723c */ /* 0x080ff000000810c0 */
[-C--:B------:R-:W-:Y:S11]  /*15050*/  HMMA.1688.F32.TF32 R32, R232, R56.reuse, R136 ;  /* 0x00000038e820723c */ /* 0x080ff60000081088 */
[----:B------:R-:W-:Y:S04]  /*15060*/  @!UPT UIADD3 URZ, URZ, URZ, URZ ;  /* 0x0000003f3f3ff290 */ /* 0x000fe8000fffe03f */
[----:B------:R-:W-:Y:S04]  /*15070*/  STL.64 [R1+0x60], R36 ;  /* 0x0000602401007387 */ /* 0x000fe80000100a00 */
[----:B------:R2:W-:Y:S04]  /*15080*/  STL.64 [R1+0x68], R38 ;  /* 0x0000682601007387 */ /* 0x0005e80000100a00 */
[----:B------:R-:W-:Y:S04]  /*15090*/  STL.64 [R1+0xa0], R4 ;  /* 0x0000a00401007387 */ /* 0x000fe80000100a00 */
[----:B------:R1:W-:Y:S01]  /*150a0*/  STL.64 [R1+0xa8], R6 ;  /* 0x0000a80601007387 */ /* 0x0003e20000100a00 */
[-C--:B--2---:R-:W-:Y:S08]  /*150b0*/  HMMA.1688.F32.TF32 R36, R96, R56.reuse, R132 ;  /* 0x000000386024723c */ /* 0x084ff00000081084 */
[-C--:B-1----:R-:W-:Y:S01]  /*150c0*/  HMMA.1688.F32.TF32 R4, R28, R56.reuse, R16 ;  /* 0x000000381c04723c */ /* 0x082fe20000081010 */
[----:B------:R-:W-:Y:S04]  /*150d0*/  STL.64 [R1+0x1a0], R32 ;  /* 0x0001a02001007387 */ /* 0x000fe80000100a00 */
[----:B------:R1:W-:Y:S03]  /*150e0*/  STL.64 [R1+0x1a8], R34 ;  /* 0x0001a82201007387 */ /* 0x0003e60000100a00 */
[-C--:B------:R-:W-:Y:S01]  /*150f0*/  HMMA.1688.F32.TF32 R16, R104, R56.reuse, R124 ;  /* 0x000000386810723c */ /* 0x080fe2000008107c */
[----:B------:R-:W-:Y:S06]  /*15100*/  LDSM.16.M88.4 R124, [R20+0x22800] ;  /* 0x02280000147c783b */ /* 0x000fec0000000200 */
[----:B------:R-:W-:Y:S01]  /*15110*/  STL.64 [R1+0x1f0], R36 ;  /* 0x0001f02401007387 */ /* 0x000fe20000100a00 */
[-C--:B-1----:R-:W-:Y:S03]  /*15120*/  HMMA.1688.F32.TF32 R32, R100, R56.reuse, R116 ;  /* 0x000000386420723c */ /* 0x082fe60000081074 */
[----:B------:R-:W-:Y:S04]  /*15130*/  STL.64 [R1+0x1f8], R38 ;  /* 0x0001f82601007387 */ /* 0x000fe80000100a00 */
[----:B------:R-:W-:Y:S04]  /*15140*/  STL.64 [R1+0x270], R4 ;  /* 0x0002700401007387 */ /* 0x000fe80000100a00 */
[----:B------:R1:W-:Y:S02]  /*15150*/  STL.64 [R1+0x278], R6 ;  /* 0x0002780601007387 */ /* 0x0003e40000100a00 */
[----:B-1----:R-:W-:Y:S10]  /*15160*/  HMMA.1688.F32.TF32 R4, R112, R56, R184 ;  /* 0x000000387004723c */ /* 0x002ff400000810b8 */
[----:B------:R-:W-:Y:S04]  /*15170*/  STL.64 [R1+0x370], R32 ;  /* 0x0003702001007387 */ /* 0x000fe80000100a00 */
[----:B------:R-:W-:Y:S04]  /*15180*/  STL.64 [R1+0x378], R34 ;  /* 0x0003782201007387 */ /* 0x000fe80000100a00 */
[----:B------:R-:W2:Y:S04]  /*15190*/  LDL.LU R132, [R1+0x740] ;  /* 0x0007400001847983 */ /* 0x000ea80000300800 */
[----:B------:R-:W-:Y:S04]  /*151a0*/  STL.64 [R1+0x460], R16 ;  /* 0x0004601001007387 */ /* 0x000fe80000100a00 */
[----:B------:R-:W-:Y:S04]  /*151b0*/  STL.64 [R1+0x468], R18 ;  /* 0x0004681201007387 */ /* 0x000fe80000100a00 */
[----:B------:R-:W-:Y:S04]  /*151c0*/  STL.64 [R1+0x4d0], R4 ;  /* 0x0004d00401007387 */ /* 0x000fe80000100a00 */
[----:B------:R4:W-:Y:S04]  /*151d0*/  STL.64 [R1+0x4d8], R6 ;  /* 0x0004d80601007387 */ /* 0x0009e80000100a00 */
[----:B------:R-:W2:Y:S04]  /*151e0*/  LDL.LU R133, [R1+0x744] ;  /* 0x0007440001857983 */ /* 0x000ea80000300800 */
[----:B------:R-:W2:Y:S04]  /*151f0*/  LDL.LU R134, [R1+0x748] ;  /* 0x0007480001867983 */ /* 0x000ea80000300800 */
[----:B------:R-:W2:Y:S01]  /*15200*/  LDL.LU R135, [R1+0x74c] ;  /* 0x00074c0001877983 */ /* 0x000ea20000300800 */
[-C--:B----4-:R-:W-:Y:S11]  /*15210*/  HMMA.1688.F32.TF32 R4, R200, R52.reuse, R44 ;  /* 0x00000034c804723c */ /* 0x090ff6000008102c */
[----:B------:R-:W-:Y:S11]  /*15220*/  @!UPT UIADD3 URZ, URZ, URZ, URZ ;  /* 0x0000003f3f3ff290 */ /* 0x000ff6000fffe03f */
[----:B------:R-:W-:Y:S02]  /*15230*/  @!UPT UIADD3 URZ, URZ, URZ, URZ ;  /* 0x0000003f3f3ff290 */ /* 0x000fe4000fffe03f */
[----:B------:R-:W-:Y:S02]  /*15240*/  IMAD.MOV.U32 R34, RZ, RZ, R4 ;  /* 0x000000ffff227224 */ /* 0x000fe400078e0004 */
[----:B------:R-:W-:Y:S02]  /*15250*/  IMAD.MOV.U32 R35, RZ, RZ, R5 ;  /* 0x000000ffff237224 */ /* 0x000fe400078e0005 */
[----:B------:R-:W-:Y:S02]  /*15260*/  IMAD.MOV.U32 R38, RZ, RZ, R6 ;  /* 0x000000ffff267224 */ /* 0x000fe400078e0006 */
[----:B------:R-:W-:Y:S02]  /*15270*/  IMAD.MOV.U32 R46, RZ, RZ, R7 ;  /* 0x000000ffff2e7224 */ /* 0x000fe400078e0007 */
[-C--:B------:R-:W-:Y:S08]  /*15280*/  HMMA.1688.F32.TF32 R4, R216, R52.reuse, R248 ;  /* 0x00000034d804723c */ /* 0x080ff000000810f8 */
[-C--:B------:R-:W-:Y:S11]  /*15290*/  HMMA.1688.F32.TF32 R16, R232, R52.reuse, R180 ;  /* 0x00000034e810723c */ /* 0x080ff600000810b4 */
[----:B------:R-:W-:Y:S05]  /*152a0*/  @!UPT UIADD3 URZ, URZ, URZ, URZ ;  /* 0x0000003f3f3ff290 */ /* 0x000fea000fffe03f */
[----:B------:R-:W-:Y:S02]  /*152b0*/  IMAD.MOV.U32 R47, RZ, RZ, R4 ;  /* 0x000000ffff2f7224 */ /* 0x000fe400078e0004 */
[----:B------:R-:W-:Y:S02]  /*152c0*/  IMAD.MOV.U32 R42, RZ, RZ, R5 ;  /* 0x000000ffff2a7224 */ /* 0x000fe400078e0005 */
[----:B------:R-:W-:Y:S02]  /*152d0*/  IMAD.MOV.U32 R43, RZ, RZ, R6 ;  /* 0x000000ffff2b7224 */ /* 0x000fe400078e0006 */
[----:B------:R-:W-:Y:S02]  /*152e0*/  IMAD.MOV.U32 R39, RZ, RZ, R7 ;  /* 0x000000ffff277224 */ /* 0x000fe400078e0007 */
[-C--:B---3--:R-:W-:Y:S01]  /*152f0*/  HMMA.1688.F32.TF32 R4, R96, R52.reuse, R176 ;  /* 0x000000346004723c */ /* 0x088fe200000810b0 */
[----:B------:R-:W-:Y:S04]  /*15300*/  STL.64 [R1+0xc0], R16 ;  /* 0x0000c01001007387 */ /* 0x000fe80000100a00 */
[----:B------:R1:W-:Y:S03]  /*15310*/  STL.64 [R1+0xc8], R18 ;  /* 0x0000c81201007387 */ /* 0x0003e60000100a00 */
[-C--:B-1----:R-:W-:Y:S11]  /*15320*/  HMMA.1688.F32.TF32 R16, R100, R52.reuse, R120 ;  /* 0x000000346410723c */ /* 0x082ff60000081078 */
[----:B------:R-:W-:Y:S04]  /*15330*/  @!UPT UIADD3 URZ, URZ, URZ, URZ ;  /* 0x0000003f3f3ff290 */ /* 0x000fe8000fffe03f */
[----:B------:R-:W-:Y:S04]  /*15340*/  STL.64 [R1+0x120], R4 ;  /* 0x0001200401007387 */ /* 0x000fe80000100a00 */
[----:B------:R1:W-:Y:S02]  /*15350*/  STL.64 [R1+0x128], R6 ;  /* 0x0001280601007387 */ /* 0x0003e40000100a00 */
[----:B-1----:R-:W-:Y:S02]  /*15360*/  HMMA.1688.F32.TF32 R4, R104, R52, R128 ;  /* 0x000000346804723c */ /* 0x002fe40000081080 */
[----:B------:R-:W-:Y:S04]  /*15370*/  STL.64 [R1+0x1e0], R76 ;  /* 0x0001e04c01007387 */ /* 0x000fe80000100a00 */
[----:B------:R-:W-:Y:S04]  /*15380*/  STL.64 [R1+0x1e8], R78 ;  /* 0x0001e84e01007387 */ /* 0x000fe80000100a00 */
[----:B------:R-:W-:Y:S04]  /*15390*/  STL.64 [R1+0x2d0], R16 ;  /* 0x0002d01001007387 */ /* 0x000fe80000100a00 */
[----:B------:R-:W-:Y:S09]  /*153a0*/  STL.64 [R1+0x2d8], R18 ;  /* 0x0002d81201007387 */ /* 0x000ff20000100a00 */
[----:B------:R1:W-:Y:S01]  /*153b0*/  STL.64 [R1+0x3e0], R4 ;  /* 0x0003e00401007387 */ /* 0x0003e20000100a00 */
[----:B------:R-:W-:-:S02]  /*153c0*/  IMAD.MOV.U32 R57, RZ, RZ, R6 ;  /* 0x000000ffff397224 */ /* 0x000fc400078e0006 */
[----:B------:R-:W-:Y:S01]  /*153d0*/  IMAD.MOV.U32 R56, RZ, RZ, R7 ;  /* 0x000000ffff387224 */ /* 0x000fe200078e0007 */
[----:B------:R-:W3:Y:S04]  /*153e0*/  LDL.LU R240, [R1+0x2c0] ;  /* 0x0002c00001f07983 */ /* 0x000ee80000300800 */
[----:B------:R-:W3:Y:S01]  /*153f0*/  LDL.LU R241, [R1+0x2c4] ;  /* 0x0002c40001f17983 */ /* 0x000ee20000300800 */
[----:B-1----:R-:W-:Y:S03]  /*15400*/  HMMA.1688.F32.TF32 R4, R112, R52, R196 ;  /* 0x000000347004723c */ /* 0x002fe600000810c4 */
        /* <DEDUP_REMOVED lines=10> */
[----:B------:R-:W-:-:S03]  /*154b0*/  IMAD.MOV.U32 R176, RZ, RZ, R65 ;  /* 0x000000ffffb07224 */ /* 0x000fc600078e0041 */
[----:B------:R-:W-:Y:S01]  /*154c0*/  STL [R1+0xefc], R56 ;  /* 0x000efc3801007387 */ /* 0x000fe20000100800 */
[----:B------:R-:W-:-:S03]  /*154d0*/  IMAD.MOV.U32 R177, RZ, RZ, R64 ;  /* 0x000000ffffb17224 */ /* 0x000fc600078e0040 */
[----:B------:R-:W-:Y:S01]  /*154e0*/  STL [R1+0xef8], R57 ;  /* 0x000ef83901007387 */ /* 0x000fe20000100800 */
[----:B------:R-:W-:-:S03]  /*154f0*/  IMAD.MOV.U32 R178, RZ, RZ, R144 ;  /* 0x000000ffffb27224 */ /* 0x000fc600078e0090 */
[----:B------:R-:W-:Y:S01]  /*15500*/  STL.64 [R1+0x4b0], R4 ;  /* 0x0004b00401007387 */ /* 0x000fe20000100a00 */
[----:B------:R-:W-:-:S03]  /*15510*/  IMAD.MOV.U32 R179, RZ, RZ, R145 ;  /* 0x000000ffffb37224 */ /* 0x000fc600078e0091 */
[----:B------:R1:W-:Y:S04]  /*15520*/  STL.64 [R1+0x4b8], R6 ;  /* 0x0004b80601007387 */ /* 0x0003e80000100a00 */
        /* <DEDUP_REMOVED lines=8> */
[-C--:B--2---:R-:W-:Y:S03]  /*155b0*/  HMMA.1688.F32.TF32 R248, R200, R48.reuse, R132 ;  /* 0x00000030c8f8723c */ /* 0x084fe60000081084 */
        /* <DEDUP_REMOVED lines=10> */
[-C--:B-1----:R-:W-:Y:S08]  /*15660*/  HMMA.1688.F32.TF32 R4, R28, R48.reuse, R220 ;  /* 0x000000301c04723c */ /* 0x082ff000000810dc */
[-C--:B------:R-:W-:Y:S08]  /*15670*/  HMMA.1688.F32.TF32 R76, R100, R48.reuse, R88 ;  /* 0x00000030644c723c */ /* 0x080ff00000081058 */
[-C--:B---3--:R-:W-:Y:S08]  /*15680*/  HMMA.1688.F32.TF32 R120, R232, R48.reuse, R240 ;  /* 0x00000030e878723c */ /* 0x088ff000000810f0 */
[-C--:B----4-:R-:W-:Y:S08]  /*15690*/  HMMA.1688.F32.TF32 R116, R216, R48.reuse, R140 ;  /* 0x00000030d874723c */ /* 0x090ff0000008108c */
[----:B------:R-:W-:Y:S01]  /*156a0*/  HMMA.1688.F32.TF32 R16, R96, R48, R192 ;  /* 0x000000306010723c */ /* 0x000fe200000810c0 */
[----:B------:R-:W-:-:S02]  /*156b0*/  IMAD.MOV.U32 R183, RZ, RZ, R144 ;  /* 0x000000ffffb77224 */ /* 0x000fc400078e0090 */
[----:B------:R-:W-:Y:S02]  /*156c0*/  IMAD.MOV.U32 R182, RZ, RZ, R145 ;  /* 0x000000ffffb67224 */ /* 0x000fe400078e0091 */
[----:B------:R-:W3:Y:S04]  /*156d0*/  LDL.LU R145, [R1+0x105c] ;  /* 0x00105c0001917983 */ /* 0x000ee80000300800 */
[----:B------:R-:W3:Y:S04]  /*156e0*/  LDL.LU R144, [R1+0x1058] ;  /* 0x0010580001907983 */ /* 0x000ee80000300800 */
        /* <DEDUP_REMOVED lines=8> */
[----:B------:R-:W-:Y:S04]  /*15770*/  STL.64 [R1+0x190], R4 ;  /* 0x0001900401007387 */ /* 0x000fe80000100a00 */
[----:B------:R4:W-:Y:S01]  /*15780*/  STL.64 [R1+0x198], R6 ;  /* 0x0001980601007387 */ /* 0x0009e20000100a00 */
[-C--:B-1----:R-:W-:Y:S08]  /*15790*/  HMMA.1688.F32.TF32 R16, R104, R48.reuse, R92 ;  /* 0x000000306810723c */ /* 0x082ff0000008105c */
[----:B----4-:R-:W-:Y:S01]  /*157a0*/  HMMA.1688.F32.TF32 R4, R112, R48, R188 ;  /* 0x000000307004723c */ /* 0x010fe200000810bc */
[----:B------:R-:W-:Y:S04]  /*157b0*/  STL.64 [R1+0x2a0], R76 ;  /* 0x0002a04c01007387 */ /* 0x000fe80000100a00 */
[----:B------:R-:W-:Y:S03]  /*157c0*/  STL.64 [R1+0x2a8], R78 ;  /* 0x0002a84e01007387 */ /* 0x000fe60000100a00 */
[----:B------:R-:W-:Y:S01]  /*157d0*/  HMMA.1688.F32.TF32 R128, R200, R60, R164 ;  /* 0x0000003cc880723c */ /* 0x000fe200000810a4 */
[----:B------:R-:W1:Y:S06]  /*157e0*/  LDSM.16.M88.4 R92, [R20+0x22000] ;  /* 0x02200000145c783b */ /* 0x000e6c0000000200 */
[----:B------:R-:W-:Y:S04]  /*157f0*/  STL.64 [R1+0x360], R16 ;  /* 0x0003601001007387 */ /* 0x000fe80000100a00 */
[----:B------:R4:W-:Y:S05]  /*15800*/  STL.64 [R1+0x368], R18 ;  /* 0x0003681201007387 */ /* 0x0009ea0000100a00 */
[----:B------:R-:W-:-:S02]  /*15810*/  IMAD.MOV.U32 R45, RZ, RZ, R4 ;  /* 0x000000ffff2d7224 */ /* 0x000fc400078e0004 */
[----:B------:R-:W-:Y:S02]  /*15820*/  IMAD.MOV.U32 R44, RZ, RZ, R5 ;  /* 0x000000ffff2c7224 */ /* 0x000fe400078e0005 */
[----:B------:R-:W-:Y:S02]  /*15830*/  IMAD.MOV.U32 R41, RZ, RZ, R6 ;  /* 0x000000ffff297224 */ /* 0x000fe400078e0006 */
[----:B------:R-:W-:Y:S02]  /*15840*/  IMAD.MOV.U32 R40, RZ, RZ, R7 ;  /* 0x000000ffff287224 */ /* 0x000fe400078e0007 */
[-C--:B------:R-:W-:Y:S08]  /*15850*/  HMMA.1688.F32.TF32 R4, R28, R60.reuse, R176 ;  /* 0x0000003c1c04723c */ /* 0x080ff000000810b0 */
[-C--:B--2---:R-:W-:Y:S01]  /*15860*/  HMMA.1688.F32.TF32 R132, R216, R60.reuse, R132 ;  /* 0x0000003cd884723c */ /* 0x084fe20000081084 */
[----:B------:R-:W-:Y:S07]  /*15870*/  STL [R1+0xf0c], R40 ;  /* 0x000f0c2801007387 */ /* 0x000fee0000100800 */
[-C--:B------:R-:W-:Y:S08]  /*15880*/  HMMA.1688.F32.TF32 R136, R232, R60.reuse, R136 ;  /* 0x0000003ce888723c */ /* 0x080ff00000081088 */
[-C--:B----4-:R-:W-:Y:S01]  /*15890*/  HMMA.1688.F32.TF32 R16, R96, R60.reuse, R180 ;  /* 0x0000003c6010723c */ /* 0x090fe200000810b4 */
[----:B------:R-:W-:Y:S04]  /*158a0*/  STL [R1+0xf08], R41 ;  /* 0x000f082901007387 */ /* 0x000fe80000100800 */
[----:B------:R-:W-:Y:S04]  /*158b0*/  STL [R1+0xf04], R44 ;  /* 0x000f042c01007387 */ /* 0x000fe80000100800 */
[----:B------:R-:W-:Y:S04]  /*158c0*/  STL [R1+0xf00], R45 ;  /* 0x000f002d01007387 */ /* 0x000fe80000100800 */
[----:B------:R-:W-:Y:S04]  /*158d0*/  STL.64 [R1+0xfa8], R130 ;  /* 0x000fa88201007387 */ /* 0x000fe80000100a00 */
[----:B------:R-:W-:Y:S04]  /*158e0*/  STL.64 [R1+0xfa0], R128 ;  /* 0x000fa08001007387 */ /* 0x000fe80000100a00 */
[----:B------:R-:W-:Y:S04]  /*158f0*/  STL.64 [R1+0xfb8], R134 ;  /* 0x000fb88601007387 */ /* 0x000fe80000100a00 */
[----:B------:R-:W-:Y:S04]  /*15900*/  STL.64 [R1+0xfb0], R132 ;  /* 0x000fb08401007387 */ /* 0x000fe80000100a00 */
[----:B------:R-:W-:Y:S04]  /*15910*/  STL.64 [R1+0xfe8], R138 ;  /* 0x000fe88a01007387 */ /* 0x000fe80000100a00 */
[----:B------:R-:W-:Y:S04]  /*15920*/  STL.64 [R1+0xfe0], R136 ;  /* 0x000fe08801007387 */ /* 0x000fe80000100a00 */
[----:B------:R-:W-:Y:S04]  /*15930*/  STL.64 [R1], R16 ;  /* 0x0000001001007387 */ /* 0x000fe80000100a00 */
[----:B------:R-:W-:Y:S04]  /*15940*/  STL.64 [R1+0x8], R18 ;  /* 0x0000081201007387 */ /* 0x000fe80000100a00 */
[----:B------:R-:W-:Y:S04]  /*15950*/  STL.64 [R1+0x100], R4 ;  /* 0x0001000401007387 */ /* 0x000fe80000100a00 */
[----:B------:R2:W-:Y:S04]  /*15960*/  STL.64 [R1+0x108], R6 ;  /* 0x0001080601007387 */ /* 0x0005e80000100a00 */
[----:B------:R-:W4:Y:S04]  /*15970*/  LDL.LU R149, [R1+0x1054] ;  /* 0x0010540001957983 */ /* 0x000f280000300800 */
[----:B------:R-:W4:Y:S04]  /*15980*/  LDL.LU R148, [R1+0x1050] ;  /* 0x0010500001947983 */ /* 0x000f280000300800 */
[----:B------:R-:W3:Y:S04]  /*15990*/  LDL.LU R146, [R1+0x758] ;  /* 0x0007580001927983 */ /* 0x000ee80000300800 */
[----:B------:R-:W3:Y:S04]  /*159a0*/  LDL.LU R147, [R1+0x75c] ;  /* 0x00075c0001937983 */ /* 0x000ee80000300800 */
[----:B------:R-:W4:Y:S04]  /*159b0*/  LDL.LU R180, [R1+0x7e0] ;  /* 0x0007e00001b47983 */ /* 0x000f280000300800 */
[----:B------:R-:W4:Y:S04]  /*159c0*/  LDL.LU R181, [R1+0x7e4] ;  /* 0x0007e40001b57983 */ /* 0x000f280000300800 */
[----:B------:R-:W4:Y:S04]  /*159d0*/  LDL.LU R182, [R1+0x7e8] ;  /* 0x0007e80001b67983 */ /* 0x000f280000300800 */
[----:B------:R-:W4:Y:S01]  /*159e0*/  LDL.LU R183, [R1+0x7ec] ;  /* 0x0007ec0001b77983 */ /* 0x000f220000300800 */
[----:B--2---:R-:W-:Y:S01]  /*159f0*/  HMMA.1688.F32.TF32 R4, R104, R60, R84 ;  /* 0x0000003c6804723c */ /* 0x004fe20000081054 */
[----:B------:R-:W-:-:S02]  /*15a00*/  IMAD.MOV.U32 R176, RZ, RZ, R252 ;  /* 0x000000ffffb07224 */ /* 0x000fc400078e00fc */
[----:B------:R-:W-:Y:S01]  /*15a10*/  IMAD.MOV.U32 R177, RZ, RZ, R245 ;  /* 0x000000ffffb17224 */ /* 0x000fe200078e00f5 */
[----:B------:R-:W2:Y:S04]  /*15a20*/  LDL.LU R150, [R1+0x698] ;  /* 0x0006980001967983 */ /* 0x000ea80000300800 */
[-C--:B------:R-:W-:Y:S01]  /*15a30*/  HMMA.1688.F32.TF32 R16, R100, R60.reuse, R80 ;  /* 0x0000003c6410723c */ /* 0x080fe20000081050 */
[----:B------:R-:W-:Y:S01]  /*15a40*/  IMAD.MOV.U32 R178, RZ, RZ, R244 ;  /* 0x000000ffffb27224 */ /* 0x000fe200078e00f4 */
[----:B------:R-:W2:Y:S01]  /*15a50*/  LDL.LU R151, [R1+0x69c] ;  /* 0x00069c0001977983 */ /* 0x000ea20000300800 */
[----:B------:R-:W-:Y:S11]  /*15a60*/  IMAD.MOV.U32 R179, RZ, RZ, R3 ;  /* 0x000000ffffb37224 */ /* 0x000ff600078e0003 */
[----:B------:R-:W-:Y:S02]  /*15a70*/  @!UPT UIADD3 URZ, URZ, URZ, URZ ;  /* 0x0000003f3f3ff290 */ /* 0x000fe4000fffe03f */
[----:B------:R-:W-:Y:S02]  /*15a80*/  IMAD.MOV.U32 R37, RZ, RZ, R4 ;  /* 0x000000ffff257224 */ /* 0x000fe400078e0004 */
[----:B------:R-:W-:Y:S02]  /*15a90*/  IMAD.MOV.U32 R36, RZ, RZ, R5 ;  /* 0x000000ffff247224 */ /* 0x000fe400078e0005 */
[----:B------:R-:W-:Y:S02]  /*15aa0*/  IMAD.MOV.U32 R33, RZ, RZ, R6 ;  /* 0x000000ffff217224 */ /* 0x000fe400078e0006 */
[----:B------:R-:W-:Y:S02]  /*15ab0*/  IMAD.MOV.U32 R32, RZ, RZ, R7 ;  /* 0x000000ffff207224 */ /* 0x000fe400078e0007 */
[----:B------:R-:W-:Y:S01]  /*15ac0*/  HMMA.1688.F32.TF32 R4, R112, R60, R24 ;  /* 0x0000003c7004723c */ /* 0x000fe20000081018 */
[----:B------:R-:W-:Y:S04]  /*15ad0*/  STL.64 [R1+0x200], R16 ;  /* 0x0002001001007387 */ /* 0x000fe80000100a00 */
[----:B------:R1:W-:Y:S03]  /*15ae0*/  STL.64 [R1+0x208], R18 ;  /* 0x0002081201007387 */ /* 0x0003e60000100a00 */
[-C--:B-1----:R-:W-:Y:S08]  /*15af0*/  HMMA.1688.F32.TF32 R76, R28, R92.reuse, R176 ;  /* 0x0000005c1c4c723c */ /* 0x082ff000000810b0 */
[-C--:B------:R-:W-:Y:S08]  /*15b00*/  HMMA.1688.F32.TF32 R24, R100, R92.reuse, R236 ;  /* 0x0000005c6418723c */ /* 0x080ff000000810ec */
[----:B------:R-:W-:Y:S01]  /*15b10*/  HMMA.1688.F32.TF32 R16, R104, R92, R224 ;  /* 0x0000005c6810723c */ /* 0x000fe200000810e0 */
[----:B------:R-:W-:Y:S01]  /*15b20*/  IMAD.MOV.U32 R245, RZ, RZ, R4 ;  /* 0x000000fffff57224 */ /* 0x000fe200078e0004 */
[----:B------:R-:W-:Y:S01]  /*15b30*/  STL [R1+0xf1c], R32 ;  /* 0x000f1c2001007387 */ /* 0x000fe20000100800 */
[----:B------:R-:W-:-:S02]  /*15b40*/  IMAD.MOV.U32 R244, RZ, RZ, R6 ;  /* 0x000000fffff47224 */ /* 0x000fc400078e0006 */
[----:B------:R-:W-:Y:S01]  /*15b50*/  IMAD.MOV.U32 R252, RZ, RZ, R7 ;  /* 0x000000fffffc7224 */ /* 0x000fe200078e0007 */
[----:B------:R-:W-:Y:S01]  /*15b60*/  STL [R1+0xf18], R33 ;  /* 0x000f182101007387 */ /* 0x000fe20000100800 */
[----:B------:R-:W-:-:S03]  /*15b70*/  IMAD.MOV.U32 R3, RZ, RZ, R5 ;  /* 0x000000ffff037224 */ /* 0x000fc600078e0005 */
[----:B------:R-:W-:Y:S04]  /*15b80*/  STL [R1+0xf14], R36 ;  /* 0x000f142401007387 */ /* 0x000fe80000100800 */
[----:B------:R-:W-:Y:S04]  /*15b90*/  STL [R1+0xf10], R37 ;  /* 0x000f102501007387 */ /* 0x000fe80000100800 */
[----:B------:R-:W-:Y:S04]  /*15ba0*/  STL.64 [R1+0xff0], R244 ;  /* 0x000ff0f401007387 */ /* 0x000fe80000100a00 */
[----:B------:R-:W-:Y:S04]  /*15bb0*/  STL [R1+0xf24], R252 ;  /* 0x000f24fc01007387 */ /* 0x000fe80000100800 */
[----:B------:R-:W-:Y:S01]  /*15bc0*/  STL [R1+0xf20], R3 ;  /* 0x000f200301007387 */ /* 0x000fe20000100800 */
[----:B------:R-:W-:-:S02]  /*15bd0*/  IMAD.MOV.U32 R240, RZ, RZ, R153 ;  /* 0x000000fffff07224 */ /* 0x000fc400078e0099 */
[----:B------:R-:W-:Y:S02]  /*15be0*/  IMAD.MOV.U32 R241, RZ, RZ, R156 ;  /* 0x000000fffff17224 */ /* 0x000fe400078e009c */
[----:B------:R-:W-:Y:S02]  /*15bf0*/  IMAD.MOV.U32 R242, RZ, RZ, R157 ;  /* 0x000000fffff27224 */ /* 0x000fe400078e009d */
[----:B------:R-:W-:Y:S02]  /*15c00*/  IMAD.MOV.U32 R243, RZ, RZ, R68 ;  /* 0x000000fffff37224 */ /* 0x000fe400078e0044 */
[----:B------:R-:W-:Y:S01]  /*15c10*/  IMAD.MOV.U32 R119, RZ, RZ, R152 ;  /* 0x000000ffff777224 */ /* 0x000fe200078e0098 */
[-C--:B------:R-:W-:Y:S01]  /*15c20*/  HMMA.1688.F32.TF32 R12, R112, R92.reuse, R12 ;  /* 0x0000005c700c723c */ /* 0x080fe2000008100c */
[----:B------:R-:W1:Y:S07]  /*15c30*/  LDSM.16.M88.4 R4, [R20+0x22c00] ;  /* 0x022c00001404783b */ /* 0x000e6e0000000200 */
[-C--:B---3--:R-:W-:Y:S08]  /*15c40*/  HMMA.1688.F32.TF32 R144, R216, R92.reuse, R144 ;  /* 0x0000005cd890723c */ /* 0x088ff00000081090 */
[----:B----4-:R-:W-:Y:S11]  /*15c50*/  HMMA.1688.F32.TF32 R140, R200, R92, R180 ;  /* 0x0000005cc88c723c */ /* 0x010ff600000810b4 */
[----:B------:R-:W-:Y:S11]  /*15c60*/  @!UPT UIADD3 URZ, URZ, URZ, URZ ;  /* 0x0000003f3f3ff290 */ /* 0x000ff6000fffe03f */
[----:B------:R-:W-:Y:S01]  /*15c70*/  @!UPT UIADD3 URZ, URZ, URZ, URZ ;  /* 0x0000003f3f3ff290 */ /* 0x000fe2000fffe03f */
[----:B------:R-:W-:Y:S04]  /*15c80*/  STL.64 [R1+0x1000], R142 ;  /* 0x0010008e01007387 */ /* 0x000fe80000100a00 */
[----:B------:R-:W-:Y:S04]  /*15c90*/  STL.64 [R1+0xff8], R140 ;  /* 0x000ff88c01007387 */ /* 0x000fe80000100a00 */
[----:B------:R-:W-:Y:S04]  /*15ca0*/  STL.64 [R1+0x1010], R146 ;  /* 0x0010109201007387 */ /* 0x000fe80000100a00 */
[----:B------:R-:W-:Y:S04]  /*15cb0*/  STL.64 [R1+0x1008], R144 ;  /* 0x0010089001007387 */ /* 0x000fe80000100a00 */
[----:B------:R3:W-:Y:S04]  /*15cc0*/  STL.64 [R1+0xf0], R76 ;  /* 0x0000f04c01007387 */ /* 0x0007e80000100a00 */
[----:B------:R4:W-:Y:S04]  /*15cd0*/  STL.64 [R1+0xf8], R78 ;  /* 0x0000f84e01007387 */ /* 0x0009e80000100a00 */
[----:B------:R-:W-:Y:S04]  /*15ce0*/  STL.64 [R1+0x1d0], R24 ;  /* 0x0001d01801007387 */ /* 0x000fe80000100a00 */
[----:B------:R-:W-:Y:S04]  /*15cf0*/  STL.64 [R1+0x1d8], R26 ;  /* 0x0001d81a01007387 */ /* 0x000fe80000100a00 */
[----:B------:R1:W-:Y:S04]  /*15d00*/  STL.64 [R1+0x2c0], R16 ;  /* 0x0002c01001007387 */ /* 0x0003e80000100a00 */
        /* <DEDUP_REMOVED lines=13> */
[----:B---3--:R-:W-:-:S03]  /*15de0*/  IMAD.MOV.U32 R76, RZ, RZ, R69 ;  /* 0x000000ffff4c7224 */ /* 0x008fc600078e0045 */
[----:B------:R-:W3:Y:S04]  /*15df0*/  LDL.LU R180, [R1+0x800] ;  /* 0x0008000001b47983 */ /* 0x000ee80000300800 */
[----:B------:R-:W3:Y:S04]  /*15e00*/  LDL.LU R181, [R1+0x804] ;  /* 0x0008040001b57983 */ /* 0x000ee80000300800 */
[----:B------:R-:W3:Y:S04]  /*15e10*/  LDL.LU R182, [R1+0x808] ;  /* 0x0008080001b67983 */ /* 0x000ee80000300800 */
[----:B------:R-:W3:Y:S04]  /*15e20*/  LDL.LU R183, [R1+0x80c] ;  /* 0x00080c0001b77983 */ /* 0x000ee80000300800 */
[----:B------:R-:W3:Y:S01]  /*15e30*/  LDL.LU R69, [R1+0x103c] ;  /* 0x00103c0001457983 */ /* 0x000ee20000300800 */
[----:B------:R-:W-:-:S02]  /*15e40*/  IMAD.MOV.U32 R77, RZ, RZ, R73 ;  /* 0x000000ffff4d7224 */ /* 0x000fc400078e0049 */
[----:B----4-:R-:W-:Y:S01]  /*15e50*/  IMAD.MOV.U32 R78, RZ, RZ, R72 ;  /* 0x000000ffff4e7224 */ /* 0x010fe200078e0048 */
[----:B------:R-:W4:Y:S04]  /*15e60*/  LDL.LU R73, [R1+0x1038] ;  /* 0x0010380001497983 */ /* 0x000f280000300800 */
[----:B------:R-:W4:Y:S04]  /*15e70*/  LDL.LU R72, [R1+0x1034] ;  /* 0x0010340001487983 */ /* 0x000f280000300800 */
[----:B------:R-:W4:Y:S04]  /*15e80*/  LDL.LU R79, [R1+0x17c] ;  /* 0x00017c00014f7983 */ /* 0x000f280000300800 */
[----:B------:R-:W4:Y:S04]  /*15e90*/  LDL.LU R196, [R1+0x320] ;  /* 0x0003200001c47983 */ /* 0x000f280000300800 */
[----:B------:R-:W4:Y:S01]  /*15ea0*/  LDL.LU R197, [R1+0x324] ;  /* 0x0003240001c57983 */ /* 0x000f220000300800 */
[----:B--2---:R-:W-:-:S02]  /*15eb0*/  IMAD.MOV.U32 R199, RZ, RZ, R68 ;  /* 0x000000ffffc77224 */ /* 0x004fc400078e0044 */
[----:B------:R-:W-:Y:S02]  /*15ec0*/  IMAD.MOV.U32 R116, RZ, RZ, R157 ;  /* 0x000000ffff747224 */ /* 0x000fe400078e009d */
[----:B------:R-:W-:Y:S02]  /*15ed0*/  IMAD.MOV.U32 R117, RZ, RZ, R156 ;  /* 0x000000ffff757224 */ /* 0x000fe400078e009c */
[----:B------:R-:W-:Y:S02]  /*15ee0*/  IMAD.MOV.U32 R118, RZ, RZ, R153 ;  /* 0x000000ffff767224 */ /* 0x000fe400078e0099 */
[----:B---3--:R-:W-:Y:S02]  /*15ef0*/  IMAD.MOV.U32 R198, RZ, RZ, R69 ;  /* 0x000000ffffc67224 */ /* 0x008fe400078e0045 */
[----:B------:R-:W2:Y:S04]  /*15f00*/  LDL.LU R69, [R1+0x1030] ;  /* 0x0010300001457983 */ /* 0x000ea80000300800 */
[----:B------:R-:W2:Y:S04]  /*15f10*/  LDL.LU R68, [R1+0x102c] ;  /* 0x00102c0001447983 */ /* 0x000ea80000300800 */
[----:B------:R-:W3:Y:S04]  /*15f20*/  LDL.LU R74, [R1+0x638] ;  /* 0x00063800014a7983 */ /* 0x000ee80000300800 */
[----:B------:R-:W3:Y:S04]  /*15f30*/  LDL.LU R75, [R1+0x63c] ;  /* 0x00063c00014b7983 */ /* 0x000ee80000300800 */
        /* <DEDUP_REMOVED lines=39> */
[----:B------:R-:W4:Y:S01]  /*161b0*/  LDL.LU R176, [R1+0x8a0] ;  /* 0x0008a00001b07983 */ /* 0x000f220000300800 */
[----:B------:R-:W-:Y:S03]  /*161c0*/  HMMA.1688.F32.TF32 R148, R232, R92, R148 ;  /* 0x0000005ce894723c */ /* 0x000fe60000081094 */
[----:B------:R-:W4:Y:S01]  /*161d0*/  LDL.LU R177, [R1+0x8a4] ;  /* 0x0008a40001b17983 */ /* 0x000f220000300800 */
[----:B------:R-:W-:-:S03]  /*161e0*/  IMAD.MOV.U32 R61, RZ, RZ, R14 ;  /* 0x000000ffff3d7224 */ /* 0x000fc600078e000e */
[----:B------:R-:W4:Y:S01]  /*161f0*/  LDL.LU R178, [R1+0x8a8] ;  /* 0x0008a80001b27983 */ /* 0x000f220000300800 */
[----:B------:R-:W-:Y:S03]  /*16200*/  HMMA.1688.F32.TF32 R64, R96, R92, R64 ;  /* 0x0000005c6040723c */ /* 0x000fe60000081040 */
[----:B------:R-:W4:Y:S04]  /*16210*/  LDL.LU R179, [R1+0x8ac] ;  /* 0x0008ac0001b37983 */ /* 0x000f280000300800 */
[----:B-1----:R-:W4:Y:S01]  /*16220*/  LDL.LU R16, [R1+0x760] ;  /* 0x0007600001107983 */ /* 0x002f220000300800 */
[----:B------:R-:W-:Y:S02]  /*16230*/  IMAD.MOV.U32 R92, RZ, RZ, R13 ;  /* 0x000000ffff5c7224 */ /* 0x000fe400078e000d */
[----:B------:R-:W-:Y:S01]  /*16240*/  IMAD.MOV.U32 R93, RZ, RZ, R12 ;  /* 0x000000ffff5d7224 */ /* 0x000fe200078e000c */
[----:B------:R-:W4:Y:S04]  /*16250*/  LDL.LU R17, [R1+0x764] ;  /* 0x0007640001117983 */ /* 0x000f280000300800 */
[----:B------:R-:W4:Y:S04]  /*16260*/  LDL.LU R18, [R1+0x768] ;  /* 0x0007680001127983 */ /* 0x000f280000300800 */
[----:B------:R-:W4:Y:S04]  /*16270*/  LDL.LU R19, [R1+0x76c] ;  /* 0x00076c0001137983 */ /* 0x000f280000300800 */
[----:B------:R-:W-:Y:S04]  /*16280*/  STL [R1+0xf34], R60 ;  /* 0x000f343c01007387 */ /* 0x000fe80000100800 */
[----:B------:R-:W-:Y:S04]  /*16290*/  STL [R1+0xf30], R61 ;  /* 0x000f303d01007387 */ /* 0x000fe80000100800 */
[----:B------:R-:W-:Y:S04]  /*162a0*/  STL [R1+0xf2c], R92 ;  /* 0x000f2c5c01007387 */ /* 0x000fe80000100800 */
[----:B------:R-:W-:Y:S01]  /*162b0*/  STL [R1+0xf28], R93 ;  /* 0x000f285d01007387 */ /* 0x000fe20000100800 */
[-C--:B--2---:R-:W-:Y:S03]  /*162c0*/  HMMA.1688.F32.TF32 R160, R232, R108.reuse, R192 ;  /* 0x0000006ce8a0723c */ /* 0x084fe600000810c0 */
[----:B------:R-:W2:Y:S04]  /*162d0*/  LDL.LU R192, [R1+0x1c0] ;  /* 0x0001c00001c07983 */ /* 0x000ea80000300800 */
[----:B------:R-:W2:Y:S04]  /*162e0*/  LDL.LU R193, [R1+0x1c4] ;  /* 0x0001c40001c17983 */ /* 0x000ea80000300800 */
[----:B------:R-:W2:Y:S01]  /*162f0*/  LDL.LU R194, [R1+0x1c8] ;  /* 0x0001c80001c27983 */ /* 0x000ea20000300800 */
[-C--:B------:R-:W-:Y:S08]  /*16300*/  HMMA.1688.F32.TF32 R24, R100, R108.reuse, R116 ;  /* 0x0000006c6418723c */ /* 0x080ff00000081074 */
[-C--:B---3--:R-:W-:Y:S08]  /*16310*/  HMMA.1688.F32.TF32 R80, R28, R108.reuse, R120 ;  /* 0x0000006c1c50723c */ /* 0x088ff00000081078 */
[-C--:B------:R-:W-:Y:S08]  /*16320*/  HMMA.1688.F32.TF32 R8, R112, R108.reuse, R8 ;  /* 0x0000006c7008723c */ /* 0x080ff00000081008 */
[----:B----4-:R-:W-:Y:S01]  /*16330*/  HMMA.1688.F32.TF32 R12, R104, R108, R248 ;  /* 0x0000006c680c723c */ /* 0x010fe200000810f8 */
[----:B------:R-:W-:-:S02]  /*16340*/  IMAD.MOV.U32 R195, RZ, RZ, R21 ;  /* 0x000000ffffc37224 */ /* 0x000fc400078e0015 */
        /* <DEDUP_REMOVED lines=8> */
[----:B------:R1:W-:Y:S02]  /*163d0*/  STL.64 [R1+0x528], R10 ;  /* 0x0005280a01007387 */ /* 0x0003e40000100a00 */
[-C--:B-1----:R-:W-:Y:S08]  /*163e0*/  HMMA.1688.F32.TF32 R8, R28, R124.reuse, R196 ;  /* 0x0000007c1c08723c */ /* 0x082ff000000810c4 */
[-C--:B------:R-:W-:Y:S08]  /*163f0*/  HMMA.1688.F32.TF32 R24, R100, R124.reuse, R76 ;  /* 0x0000007c6418723c */ /* 0x080ff0000008104c */
[-C--:B------:R-:W-:Y:S07]  /*16400*/  HMMA.1688.F32.TF32 R12, R104, R124.reuse, R184 ;  /* 0x0000007c680c723c */ /* 0x080fee00000810b8 */
[----:B------:R-:W-:Y:S04]  /*16410*/  STL.64 [R1+0x40], R8 ;  /* 0x0000400801007387 */ /* 0x000fe80000100a00 */
[----:B------:R1:W-:Y:S02]  /*16420*/  STL.64 [R1+0x48], R10 ;  /* 0x0000480a01007387 */ /* 0x0003e40000100a00 */
[-C--:B-1----:R-:W-:Y:S02]  /*16430*/  HMMA.1688.F32.TF32 R8, R112, R124.reuse, R212 ;  /* 0x0000007c7008723c */ /* 0x082fe400000810d4 */
[----:B------:R-:W-:Y:S04]  /*16440*/  STL.64 [R1+0x130], R24 ;  /* 0x0001301801007387 */ /* 0x000fe80000100a00 */
[----:B------:R-:W-:Y:S02]  /*16450*/  STL.64 [R1+0x138], R26 ;  /* 0x0001381a01007387 */ /* 0x000fe40000100a00 */
[-C--:B------:R-:W-:Y:S02]  /*16460*/  HMMA.1688.F32.TF32 R164, R200, R124.reuse, R164 ;  /* 0x0000007cc8a4723c */ /* 0x080fe400000810a4 */
[----:B------:R-:W-:Y:S04]  /*16470*/  STL.64 [R1+0x230], R12 ;  /* 0x0002300c01007387 */ /* 0x000fe80000100a00 */
[----:B------:R-:W-:Y:S02]  /*16480*/  STL.64 [R1+0x238], R14 ;  /* 0x0002380e01007387 */ /* 0x000fe40000100a00 */
[-C--:B------:R-:W-:Y:S07]  /*16490*/  HMMA.1688.F32.TF32 R168, R216, R124.reuse, R168 ;  /* 0x0000007cd8a8723c */ /* 0x080fee00000810a8 */
[----:B------:R1:W-:Y:S01]  /*164a0*/  STL.64 [R1+0x340], R8 ;  /* 0x0003400801007387 */ /* 0x0003e20000100a00 */
[-C--:B------:R-:W-:Y:S08]  /*164b0*/  HMMA.1688.F32.TF32 R172, R232, R124.reuse, R172 ;  /* 0x0000007ce8ac723c */ /* 0x080ff000000810ac */
[----:B------:R-:W-:Y:S07]  /*164c0*/  HMMA.1688.F32.TF32 R72, R96, R124, R72 ;  /* 0x0000007c6048723c */ /* 0x000fee0000081048 */
[----:B------:R-:W-:-:S02]  /*164d0*/  IMAD.MOV.U32 R125, RZ, RZ, R10 ;  /* 0x000000ffff7d7224 */ /* 0x000fc400078e000a */
[----:B------:R-:W-:Y:S02]  /*164e0*/  IMAD.MOV.U32 R124, RZ, RZ, R11 ;  /* 0x000000ffff7c7224 */ /* 0x000fe400078e000b */
[-C--:B-1----:R-:W-:Y:S08]  /*164f0*/  HMMA.1688.F32.TF32 R8, R100, R4.reuse, R240 ;  /* 0x000000046408723c */ /* 0x082ff000000810f0 */
[-C--:B------:R-:W-:Y:S11]  /*16500*/  HMMA.1688.F32.TF32 R12, R28, R4.reuse, R204 ;  /* 0x000000041c0c723c */ /* 0x080ff600000810cc */
[----:B------:R-:W-:Y:S05]  /*16510*/  @!UPT UIADD3 URZ, URZ, URZ, URZ ;  /* 0x0000003f3f3ff290 */ /* 0x000fea000fffe03f */
[----:B------:R-:W-:Y:S02]  /*16520*/  IMAD.MOV.U32 R44, RZ, RZ, R8 ;  /* 0x000000ffff2c7224 */ /* 0x000fe400078e0008 */
[----:B------:R-:W-:Y:S02]  /*16530*/  IMAD.MOV.U32 R45, RZ, RZ, R9 ;  /* 0x000000ffff2d7224 */ /* 0x000fe400078e0009 */
[----:B------:R-:W-:Y:S02]  /*16540*/  IMAD.MOV.U32 R56, RZ, RZ, R10 ;  /* 0x000000ffff387224 */ /* 0x000fe400078e000a */
[----:B------:R-:W-:Y:S01]  /*16550*/  IMAD.MOV.U32 R57, RZ, RZ, R11 ;  /* 0x000000ffff397224 */ /* 0x000fe200078e000b */
[----:B------:R1:W-:Y:S04]  /*16560*/  STL [R1+0xf3c], R124 ;  /* 0x000f3c7c01007387 */ /* 0x0003e80000100800 */
[----:B------:R4:W-:Y:S04]  /*16570*/  STL [R1+0xf38], R125 ;  /* 0x000f387d01007387 */ /* 0x0009e80000100800 */
[----:B------:R-:W-:Y:S04]  /*16580*/  STL.64 [R1+0x30], R12 ;  /* 0x0000300c01007387 */ /* 0x000fe80000100a00 */
[----:B------:R-:W-:Y:S04]  /*16590*/  STL.64 [R1+0x38], R14 ;  /* 0x0000380e01007387 */ /* 0x000fe80000100a00 */
[----:B------:R-:W-:Y:S04]  /*165a0*/  STL [R1+0xf4c], R57 ;  /* 0x000f4c3901007387 */ /* 0x000fe80000100800 */
[----:B------:R-:W-:Y:S04]  /*165b0*/  STL [R1+0xf48], R56 ;  /* 0x000f483801007387 */ /* 0x000fe80000100800 */
[----:B------:R-:W-:Y:S04]  /*165c0*/  STL [R1+0xf44], R45 ;  /* 0x000f442d01007387 */ /* 0x000fe80000100800 */
[----:B------:R-:W-:Y:S01]  /*165d0*/  STL [R1+0xf40], R44 ;  /* 0x000f402c01007387 */ /* 0x000fe20000100800 */
[-C--:B------:R-:W-:Y:S03]  /*165e0*/  HMMA.1688.F32.TF32 R76, R96, R4.reuse, R208 ;  /* 0x00000004604c723c */ /* 0x080fe600000810d0 */
[----:B------:R-:W-:Y:S05]  /*165f0*/  LDSM.16.M88.4 R12, [R20+0x23400] ;  /* 0x02340000140c783b */ /* 0x000fea0000000200 */
[-C--:B--2---:R-:W-:Y:S11]  /*16600*/  HMMA.1688.F32.TF32 R8, R104, R4.reuse, R192 ;  /* 0x000000046808723c */ /* 0x084ff600000810c0 */
[----:B------:R-:W-:Y:S11]  /*16610*/  @!UPT UIADD3 URZ, URZ, URZ, URZ ;  /* 0x0000003f3f3ff290 */ /* 0x000ff6000fffe03f */
[----:B------:R-:W-:Y:S01]  /*16620*/  @!UPT UIADD3 URZ, URZ, URZ, URZ ;  /* 0x0000003f3f3ff290 */ /* 0x000fe2000fffe03f */
[----:B------:R2:W-:Y:S01]  /*16630*/  STL.64 [R1+0x1c0], R8 ;  /* 0x0001c00801007387 */ /* 0x0005e20000100a00 */
[----:B-1----:R-:W-:Y:S02]  /*16640*/  IMAD.MOV.U32 R124, RZ, RZ, R10 ;  /* 0x000000ffff7c7224 */ /* 0x002fe400078e000a */
[----:B----4-:R-:W-:Y:S02]  /*16650*/  IMAD.MOV.U32 R125, RZ, RZ, R11 ;  /* 0x000000ffff7d7224 */ /* 0x010fe400078e000b */
[-C--:B--2---:R-:W-:Y:S03]  /*16660*/  HMMA.1688.F32.TF32 R8, R112, R4.reuse, R228 ;  /* 0x000000047008723c */ /* 0x084fe600000810e4 */
[----:B------:R-:W-:Y:S04]  /*16670*/  STL [R1+0xf54], R125 ;  /* 0x000f547d01007387 */ /* 0x000fe80000100800 */
[----:B------:R-:W-:Y:S04]  /*16680*/  STL [R1+0xf50], R124 ;  /* 0x000f507c01007387 */ /* 0x000fe80000100800 */
[----:B------:R-:W2:Y:S11]  /*16690*/  LDL.LU R128, [R1+0x710] ;  /* 0x0007100001807983 */ /* 0x000eb60000300800 */
[----:B------:R-:W-:Y:S01]  /*166a0*/  @!UPT UIADD3 URZ, URZ, URZ, URZ ;  /* 0x0000003f3f3ff290 */ /* 0x000fe2000fffe03f */
[----:B------:R-:W-:Y:S04]  /*166b0*/  STL.64 [R1+0x320], R8 ;  /* 0x0003200801007387 */ /* 0x000fe80000100a00 */
[----:B------:R-:W-:Y:S04]  /*166c0*/  STL.64 [R1+0x328], R10 ;  /* 0x0003280a01007387 */ /* 0x000fe80000100a00 */
        /* <DEDUP_REMOVED lines=67> */
[----:B------:R-:W2:Y:S01]  /*16b00*/  LDSM.16.M88.4 R8, [R20+0x23000] ;  /* 0x023000001408783b */ /* 0x000ea20000000200 */
[----:B------:R-:W-:Y:S01]  /*16b10*/  HMMA.1688.F32.TF32 R184, R232, R4, R16 ;  /* 0x00000004e8b8723c */ /* 0x000fe20000081010 */
[----:B---3--:R-:W-:-:S02]  /*16b20*/  IMAD.MOV.U32 R119, RZ, RZ, R21 ;  /* 0x000000ffff777224 */ /* 0x008fc400078e0015 */
[----:B------:R-:W1:Y:S04]  /*16b30*/  LDSM.16.M88.4 R16, [R20+0x23800] ;  /* 0x023800001410783b */ /* 0x000e680000000200 */
[----:B------:R-:W3:Y:S04]  /*16b40*/  LDSM.16.M88.4 R20, [R20+0x23c00] ;  /* 0x023c00001414783b */ /* 0x000ee80000000200 */
        /* <DEDUP_REMOVED lines=11> */
[C---:B------:R-:W-:Y:S08]  /*16c00*/  HMMA.1688.F32.TF32 R152, R200.reuse, R108, R152 ;  /* 0x0000006cc898723c */ /* 0x040ff00000081098 */
[----:B------:R-:W-:Y:S08]  /*16c10*/  HMMA.1688.F32.TF32 R176, R200, R4, R176 ;  /* 0x00000004c8b0723c */ /* 0x000ff000000810b0 */
[-C--:B--2---:R-:W-:Y:S08]  /*16c20*/  HMMA.1688.F32.TF32 R220, R232, R8.reuse, R220 ;  /* 0x00000008e8dc723c */ /* 0x084ff000000810dc */
[C---:B----4-:R-:W-:Y:S01]  /*16c30*/  HMMA.1688.F32.TF32 R188, R200.reuse, R8, R248 ;  /* 0x00000008c8bc723c */ /* 0x050fe200000810f8 */
[----:B------:R-:W2:Y:S04]  /*16c40*/  LDL.LU R248, [R1+0x670] ;  /* 0x0006700001f87983 */ /* 0x000ea80000300800 */
[----:B------:R-:W2:Y:S04]  /*16c50*/  LDL.LU R249, [R1+0x674] ;  /* 0x0006740001f97983 */ /* 0x000ea80000300800 */
[----:B------:R-:W2:Y:S04]  /*16c60*/  LDL.LU R250, [R1+0x678] ;  /* 0x0006780001fa7983 */ /* 0x000ea80000300800 */
[----:B------:R-:W2:Y:S01]  /*16c70*/  LDL.LU R251, [R1+0x67c] ;  /* 0x00067c0001fb7983 */ /* 0x000ea20000300800 */
[C---:B------:R-:W-:Y:S08]  /*16c80*/  HMMA.1688.F32.TF32 R192, R200.reuse, R12, R192 ;  /* 0x0000000cc8c0723c */ /* 0x040ff000000810c0 */
[C---:B-1----:R-:W-:Y:S08]  /*16c90*/  HMMA.1688.F32.TF32 R196, R200.reuse, R16, R196 ;  /* 0x00000010c8c4723c */ /* 0x042ff000000810c4 */
[----:B---3--:R-:W-:Y:S08]  /*16ca0*/  HMMA.1688.F32.TF32 R200, R200, R20, R224 ;  /* 0x00000014c8c8723c */ /* 0x008ff000000810e0 */
[C---:B------:R-:W-:Y:S08]  /*16cb0*/  HMMA.1688.F32.TF32 R224, R232.reuse, R12, R140 ;  /* 0x0000000ce8e0723c */ /* 0x040ff0000008108c */
[C---:B------:R-:W-:Y:S08]  /*16cc0*/  HMMA.1688.F32.TF32 R228, R232.reuse, R16, R24 ;  /* 0x00000010e8e4723c */ /* 0x040ff00000081018 */
[----:B------:R-:W-:Y:S08]  /*16cd0*/  HMMA.1688.F32.TF32 R232, R232, R20, R84 ;  /* 0x00000014e8e8723c */ /* 0x000ff00000081054 */
[----:B------:R-:W-:Y:S01]  /*16ce0*/  HMMA.1688.F32.TF32 R84, R96, R12, R136 ;  /* 0x0000000c6054723c */ /* 0x000fe20000081088 */
[----:B------:R-:W3:Y:S04]  /*16cf0*/  LDL.LU R136, [R1+0x660] ;  /* 0x0006600001887983 */ /* 0x000ee80000300800 */
[----:B------:R-:W3:Y:S04]  /*16d00*/  LDL.LU R137, [R1+0x664] ;  /* 0x0006640001897983 */ /* 0x000ee80000300800 */
[----:B------:R-:W3:Y:S04]  /*16d10*/  LDL.LU R138, [R1+0x668] ;  /* 0x00066800018a7983 */ /* 0x000ee80000300800 */
[----:B------:R-:W3:Y:S01]  /*16d20*/  LDL.LU R139, [R1+0x66c] ;  /* 0x00066c00018b7983 */ /* 0x000ee20000300800 */
[----:B------:R-:W-:Y:S08]  /*16d30*/  HMMA.1688.F32.TF32 R212, R216, R16, R236 ;  /* 0x00000010d8d4723c */ /* 0x000ff000000810ec */
[C---:B------:R-:W-:Y:S08]  /*16d40*/  HMMA.1688.F32.TF32 R240, R28.reuse, R8, R240 ;  /* 0x000000081cf0723c */ /* 0x040ff000000810f0 */
[C---:B------:R-:W-:Y:S08]  /*16d50*/  HMMA.1688.F32.TF32 R236, R28.reuse, R12, R128 ;  /* 0x0000000c1cec723c */ /* 0x040ff00000081080 */
[C---:B------:R-:W-:Y:S08]  /*16d60*/  HMMA.1688.F32.TF32 R24, R28.reuse, R16, R120 ;  /* 0x000000101c18723c */ /* 0x040ff00000081078 */
[----:B------:R-:W-:Y:S08]  /*16d70*/  HMMA.1688.F32.TF32 R28, R28, R20, R116 ;  /* 0x000000141c1c723c */ /* 0x000ff00000081074 */
[C---:B------:R-:W-:Y:S08]  /*16d80*/  HMMA.1688.F32.TF32 R68, R96.reuse, R108, R68 ;  /* 0x0000006c6044723c */ /* 0x040ff00000081044 */
[C---:B------:R-:W-:Y:S08]  /*16d90*/  HMMA.1688.F32.TF32 R80, R96.reuse, R8, R80 ;  /* 0x000000086050723c */ /* 0x040ff00000081050 */
[C---:B------:R-:W-:Y:S08]  /*16da0*/  HMMA.1688.F32.TF32 R88, R96.reuse, R16, R88 ;  /* 0x000000106058723c */ /* 0x040ff00000081058 */
[----:B------:R-:W-:Y:S01]  /*16db0*/  HMMA.1688.F32.TF32 R96, R96, R20, R132 ;  /* 0x000000146060723c */ /* 0x000fe20000081084 */
        /* <DEDUP_REMOVED lines=13> */
[C---:B------:R-:W-:Y:S08]  /*16e90*/  HMMA.1688.F32.TF32 R180, R216.reuse, R4, R180 ;  /* 0x00000004d8b4723c */ /* 0x040ff000000810b4 */
[C---:B------:R-:W-:Y:S08]  /*16ea0*/  HMMA.1688.F32.TF32 R204, R216.reuse, R8, R204 ;  /* 0x00000008d8cc723c */ /* 0x040ff000000810cc */
[C---:B------:R-:W-:Y:S08]  /*16eb0*/  HMMA.1688.F32.TF32 R208, R216.reuse, R12, R208 ;  /* 0x0000000cd8d0723c */ /* 0x040ff000000810d0 */
[----:B------:R-:W-:Y:S08]  /*16ec0*/  HMMA.1688.F32.TF32 R216, R216, R20, R144 ;  /* 0x00000014d8d8723c */ /* 0x000ff00000081090 */
[----:B--2---:R-:W-:Y:S01]  /*16ed0*/  HMMA.1688.F32.TF32 R116, R100, R8, R248 ;  /* 0x000000086474723c */ /* 0x004fe200000810f8 */
[----:B------:R-:W2:Y:S04]  /*16ee0*/  LDL.LU R248, [R1+0x570] ;  /* 0x0005700001f87983 */ /* 0x000ea80000300800 */
[----:B------:R-:W2:Y:S04]  /*16ef0*/  LDL.LU R249, [R1+0x574] ;  /* 0x0005740001f97983 */ /* 0x000ea80000300800 */
[----:B------:R-:W2:Y:S04]  /*16f00*/  LDL.LU R250, [R1+0x578] ;  /* 0x0005780001fa7983 */ /* 0x000ea80000300800 */
[----:B------:R-:W2:Y:S11]  /*16f10*/  LDL.LU R251, [R1+0x57c] ;  /* 0x00057c0001fb7983 */ /* 0x000eb60000300800 */
[----:B------:R-:W-:-:S02]  /*16f20*/  IMAD.MOV.U32 R36, RZ, RZ, R116 ;  /* 0x000000ffff247224 */ /* 0x000fc400078e0074 */
[----:B------:R-:W-:Y:S01]  /*16f30*/  IMAD.MOV.U32 R37, RZ, RZ, R117 ;  /* 0x000000ffff257224 */ /* 0x000fe200078e0075 */
[----:B------:R-:W2:Y:S01]  /*16f40*/  LDL.LU R116, [R1+0x590] ;  /* 0x0005900001747983 */ /* 0x000ea20000300800 */
[----:B------:R-:W-:Y:S02]  /*16f50*/  IMAD.MOV.U32 R40, RZ, RZ, R118 ;  /* 0x000000ffff287224 */ /* 0x000fe400078e0076 */
[----:B------:R-:W-:Y:S01]  /*16f60*/  IMAD.MOV.U32 R41, RZ, RZ, R119 ;  /* 0x000000ffff297224 */ /* 0x000fe200078e0077 */
[----:B------:R-:W2:Y:S04]  /*16f70*/  LDL.LU R117, [R1+0x594] ;  /* 0x0005940001757983 */ /* 0x000ea80000300800 */
[----:B------:R-:W2:Y:S04]  /*16f80*/  LDL.LU R118, [R1+0x598] ;  /* 0x0005980001767983 */ /* 0x000ea80000300800 */
[----:B------:R-:W2:Y:S04]  /*16f90*/  LDL.LU R119, [R1+0x59c] ;  /* 0x00059c0001777983 */ /* 0x000ea80000300800 */
[----:B------:R-:W-:Y:S04]  /*16fa0*/  STL [R1+0xf64], R41 ;  /* 0x000f642901007387 */ /* 0x000fe80000100800 */
[----:B------:R-:W-:Y:S04]  /*16fb0*/  STL [R1+0xf60], R40 ;  /* 0x000f602801007387 */ /* 0x000fe80000100800 */
[----:B------:R1:W-:Y:S01]  /*16fc0*/  STL [R1+0xf5c], R37 ;  /* 0x000f5c2501007387 */ /* 0x0003e20000100800 */
[----:B---3--:R-:W-:Y:S03]  /*16fd0*/  HMMA.1688.F32.TF32 R136, R100, R12, R136 ;  /* 0x0000000c6488723c */ /* 0x008fe60000081088 */
[----:B------:R3:W-:Y:S11]  /*16fe0*/  STL [R1+0xf58], R36 ;  /* 0x000f582401007387 */ /* 0x0007f60000100800 */
[----:B------:R-:W-:Y:S10]  /*16ff0*/  @!UPT UIADD3 URZ, URZ, URZ, URZ ;  /* 0x0000003f3f3ff290 */ /* 0x000ff4000fffe03f */
[----:B------:R-:W-:Y:S02]  /*17000*/  IMAD.MOV.U32 R108, RZ, RZ, R137 ;  /* 0x000000ffff6c7224 */ /* 0x000fe400078e0089 */
[----:B------:R-:W-:-:S03]  /*17010*/  IMAD.MOV.U32 R109, RZ, RZ, R136 ;  /* 0x000000ffff6d7224 */ /* 0x000fc600078e0088 */
[----:B------:R1:W-:Y:S04]  /*17020*/  STL [R1+0xf6c], R108 ;  /* 0x000f6c6c01007387 */ /* 0x0003e80000100800 */
[----:B------:R1:W-:Y:S04]  /*17030*/  STL [R1+0xf68], R109 ;  /* 0x000f686d01007387 */ /* 0x0003e80000100800 */
[----:B------:R-:W3:Y:S04]  /*17040*/  LDL.LU R144, [R1+0x550] ;  /* 0x0005500001907983 */ /* 0x000ee80000300800 */
[----:B------:R-:W3:Y:S04]  /*17050*/  LDL.LU R145, [R1+0x554] ;  /* 0x0005540001917983 */ /* 0x000ee80000300800 */
[----:B------:R-:W3:Y:S04]  /*17060*/  LDL.LU R146, [R1+0x558] ;  /* 0x0005580001927983 */ /* 0x000ee80000300800 */
[----:B------:R-:W3:Y:S01]  /*17070*/  LDL.LU R147, [R1+0x55c] ;  /* 0x00055c0001937983 */ /* 0x000ee20000300800 */
[----:B------:R-:W-:-:S03]  /*17080*/  IMAD.MOV.U32 R53, RZ, RZ, R138 ;  /* 0x000000ffff357224 */ /* 0x000fc600078e008a */
[----:B------:R-:W3:Y:S01]  /*17090*/  LDL.LU R136, [R1+0x410] ;  /* 0x0004100001887983 */ /* 0x000ee20000300800 */
[----:B------:R-:W-:-:S03]  /*170a0*/  IMAD.MOV.U32 R52, RZ, RZ, R139 ;  /* 0x000000ffff347224 */ /* 0x000fc600078e008b */
        /* <DEDUP_REMOVED lines=9> */
[----:B----4-:R-:W-:Y:S08]  /*17140*/  HMMA.1688.F32.TF32 R132, R100, R16, R132 ;  /* 0x000000106484723c */ /* 0x010ff00000081084 */
[----:B------:R-:W-:Y:S11]  /*17150*/  HMMA.1688.F32.TF32 R120, R104, R8, R120 ;  /* 0x000000086878723c */ /* 0x000ff60000081078 */
[----:B------:R-:W-:Y:S05]  /*17160*/  @!UPT UIADD3 URZ, URZ, URZ, URZ ;  /* 0x0000003f3f3ff290 */ /* 0x000fea000fffe03f */
[----:B------:R-:W-:Y:S01]  /*17170*/  IMAD.MOV.U32 R252, RZ, RZ, R132 ;  /* 0x000000fffffc7224 */ /* 0x000fe200078e0084 */
[----:B------:R-:W-:Y:S01]  /*17180*/  HMMA.1688.F32.TF32 R100, R100, R20, R128 ;  /* 0x000000146464723c */ /* 0x000fe20000081080 */
[----:B------:R-:W-:Y:S02]  /*17190*/  IMAD.MOV.U32 R3, RZ, RZ, R133 ;  /* 0x000000ffff037224 */ /* 0x000fe400078e0085 */
[----:B------:R-:W-:Y:S02]  /*171a0*/  IMAD.MOV.U32 R32, RZ, RZ, R134 ;  /* 0x000000ffff207224 */ /* 0x000fe400078e0086 */
[----:B------:R-:W-:Y:S02]  /*171b0*/  IMAD.MOV.U32 R33, RZ, RZ, R135 ;  /* 0x000000ffff217224 */ /* 0x000fe400078e0087 */
[----:B------:R-:W-:Y:S02]  /*171c0*/  IMAD.MOV.U32 R49, RZ, RZ, R120 ;  /* 0x000000ffff317224 */ /* 0x000fe400078e0078 */
[----:B------:R-:W-:-:S02]  /*171d0*/  IMAD.MOV.U32 R48, RZ, RZ, R121 ;  /* 0x000000ffff307224 */ /* 0x000fc400078e0079 */
[----:B------:R-:W-:Y:S02]  /*171e0*/  IMAD.MOV.U32 R5, RZ, RZ, R122 ;  /* 0x000000ffff057224 */ /* 0x000fe400078e007a */
[----:B------:R-:W-:Y:S01]  /*171f0*/  IMAD.MOV.U32 R4, RZ, RZ, R123 ;  /* 0x000000ffff047224 */ /* 0x000fe200078e007b */
[C---:B--2---:R-:W-:Y:S11]  /*17200*/  HMMA.1688.F32.TF32 R116, R104.reuse, R12, R116 ;  /* 0x0000000c6874723c */ /* 0x044ff60000081074 */
[----:B------:R-:W-:Y:S11]  /*17210*/  @!UPT UIADD3 URZ, URZ, URZ, URZ ;  /* 0x0000003f3f3ff290 */ /* 0x000ff6000fffe03f */
[----:B------:R-:W-:Y:S02]  /*17220*/  @!UPT UIADD3 URZ, URZ, URZ, URZ ;  /* 0x0000003f3f3ff290 */ /* 0x000fe4000fffe03f */
[----:B------:R-:W-:Y:S02]  /*17230*/  IMAD.MOV.U32 R57, RZ, RZ, R116 ;  /* 0x000000ffff397224 */ /* 0x000fe400078e0074 */
[----:B------:R-:W-:Y:S02]  /*17240*/  IMAD.MOV.U32 R56, RZ, RZ, R117 ;  /* 0x000000ffff387224 */ /* 0x000fe400078e0075 */
[----:B------:R-:W-:Y:S02]  /*17250*/  IMAD.MOV.U32 R45, RZ, RZ, R118 ;  /* 0x000000ffff2d7224 */ /* 0x000fe400078e0076 */
[----:B------:R-:W-:Y:S02]  /*17260*/  IMAD.MOV.U32 R44, RZ, RZ, R119 ;  /* 0x000000ffff2c7224 */ /* 0x000fe400078e0077 */
[C---:B------:R-:W-:Y:S01]  /*17270*/  HMMA.1688.F32.TF32 R116, R104.reuse, R16, R248 ;  /* 0x000000106874723c */ /* 0x040fe200000810f8 */
        /* <DEDUP_REMOVED lines=11> */
[----:B------:R-:W2:Y:S01]  /*17330*/  LDL.LU R131, [R1+0x31c] ;  /* 0x00031c0001837983 */ /* 0x000ea20000300800 */
[----:B---3--:R-:W-:Y:S03]  /*17340*/  HMMA.1688.F32.TF32 R104, R104, R20, R144 ;  /* 0x000000146868723c */ /* 0x008fe60000081090 */
[----:B------:R-:W3:Y:S01]  /*17350*/  LDL.LU R132, [R1+0x3c0] ;  /* 0x0003c00001847983 */ /* 0x000ee20000300800 */
[----:B-1----:R-:W-:-:S03]  /*17360*/  IMAD.MOV.U32 R37, RZ, RZ, R116 ;  /* 0x000000ffff257224 */ /* 0x002fc600078e0074 */
[----:B------:R-:W3:Y:S01]  /*17370*/  LDL.LU R133, [R1+0x3c4] ;  /* 0x0003c40001857983 */ /* 0x000ee20000300800 */
[----:B------:R-:W-:-:S03]  /*17380*/  IMAD.MOV.U32 R36, RZ, RZ, R117 ;  /* 0x000000ffff247224 */ /* 0x000fc600078e0075 */
[----:B------:R-:W3:Y:S01]  /*17390*/  LDL.LU R134, [R1+0x3c8] ;  /* 0x0003c80001867983 */ /* 0x000ee20000300800 */
[----:B------:R-:W-:-:S03]  /*173a0*/  IMAD.MOV.U32 R125, RZ, RZ, R118 ;  /* 0x000000ffff7d7224 */ /* 0x000fc600078e0076 */
[----:B------:R-:W3:Y:S01]  /*173b0*/  LDL.LU R135, [R1+0x3cc] ;  /* 0x0003cc0001877983 */ /* 0x000ee20000300800 */
[----:B------:R-:W-:-:S03]  /*173c0*/  IMAD.MOV.U32 R124, RZ, RZ, R119 ;  /* 0x000000ffff7c7224 */ /* 0x000fc600078e0077 */
[----:B------:R-:W2:Y:S04]  /*173d0*/  LDL.LU R116, [R1+0x110] ;  /* 0x0001100001747983 */ /* 0x000ea80000300800 */
[----:B------:R-:W2:Y:S04]  /*173e0*/  LDL.LU R117, [R1+0x114] ;  /* 0x0001140001757983 */ /* 0x000ea80000300800 */
[----:B------:R-:W2:Y:S01]  /*173f0*/  LDL.LU R118, [R1+0x118] ;  /* 0x0001180001767983 */ /* 0x000ea20000300800 */
[----:B------:R-:W-:-:S03]  /*17400*/  IMAD.MOV.U32 R108, RZ, RZ, R104 ;  /* 0x000000ffff6c7224 */ /* 0x000fc600078e0068 */
[----:B------:R-:W2:Y:S01]  /*17410*/  LDL.LU R119, [R1+0x11c] ;  /* 0x00011c0001777983 */ /* 0x000ea20000300800 */
[----:B------:R-:W-:-:S03]  /*17420*/  IMAD.MOV.U32 R109, RZ, RZ, R105 ;  /* 0x000000ffff6d7224 */ /* 0x000fc600078e0069 */
[----:B------:R-:W2:Y:S01]  /*17430*/  LDL.LU.64 R146, [R1+0x1010] ;  /* 0x0010100001927983 */ /* 0x000ea20000300a00 */
[----:B------:R-:W-:-:S03]  /*17440*/  IMAD.MOV.U32 R41, RZ, RZ, R106 ;  /* 0x000000ffff297224 */ /* 0x000fc600078e006a */
[----:B------:R-:W2:Y:S01]  /*17450*/  LDL.LU.64 R144, [R1+0x1008] ;  /* 0x0010080001907983 */ /* 0x000ea20000300a00 */
[----:B------:R-:W-:-:S03]  /*17460*/  IMAD.MOV.U32 R40, RZ, RZ, R107 ;  /* 0x000000ffff287224 */ /* 0x000fc600078e006b */
[----:B------:R-:W2:Y:S01]  /*17470*/  LDL.LU R104, [R1+0x3a0] ;  /* 0x0003a00001687983 */ /* 0x000ea20000300800 */
[C---:B------:R-:W-:Y:S03]  /*17480*/  HMMA.1688.F32.TF32 R140, R112.reuse, R8, R140 ;  /* 0x00000008708c723c */ /* 0x040fe6000008108c */
[----:B------:R-:W2:Y:S04]  /*17490*/  LDL.LU R105, [R1+0x3a4] ;  /* 0x0003a40001697983 */ /* 0x000ea80000300800 */
[----:B------:R-:W2:Y:S04]  /*174a0*/  LDL.LU R106, [R1+0x3a8] ;  /* 0x0003a800016a7983 */ /* 0x000ea80000300800 */
[----:B------:R-:W2:Y:S01]  /*174b0*/  LDL.LU R107, [R1+0x3ac] ;  /* 0x0003ac00016b7983 */ /* 0x000ea20000300800 */
[----:B------:R-:W-:Y:S11]  /*174c0*/  HMMA.1688.F32.TF32 R244, R112, R12, R244 ;  /* 0x0000000c70f4723c */ /* 0x000ff600000810f4 */
[----:B------:R-:W-:Y:S01]  /*174d0*/  STL.64 [R1+0x250], R140 ;  /* 0x0002508c01007387 */ /* 0x000fe20000100a00 */
[----:B------:R-:W-:-:S03]  /*174e0*/  IMAD.MOV.U32 R8, RZ, RZ, R143 ;  /* 0x000000ffff087224 */ /* 0x000fc600078e008f */
[----:B------:R1:W-:Y:S04]  /*174f0*/  STL [R1+0x258], R142 ;  /* 0x0002588e01007387 */ /* 0x0003e80000100800 */
[----:B-1----:R-:W3:Y:S04]  /*17500*/  LDL.LU.64 R142, [R1+0x1000] ;  /* 0x00100000018e7983 */ /* 0x002ee80000300a00 */
[----:B------:R-:W3:Y:S04]  /*17510*/  LDL.LU.64 R140, [R1+0xff8] ;  /* 0x000ff800018c7983 */ /* 0x000ee80000300a00 */
[----:B------:R1:W-:Y:S04]  /*17520*/  STL.64 [R1+0x280], R244 ;  /* 0x000280f401007387 */ /* 0x0003e80000100a00 */
[----:B------:R-:W-:Y:S04]  /*17530*/  STL.64 [R1+0x288], R246 ;  /* 0x000288f601007387 */ /* 0x000fe80000100a00 */
[----:B-1----:R-:W3:Y:S01]  /*17540*/  LDL.LU.64 R244, [R1+0xff0] ;  /* 0x000ff00001f47983 */ /* 0x002ee20000300a00 */
[C---:B------:R-:W-:Y:S11]  /*17550*/  HMMA.1688.F32.TF32 R136, R112.reuse, R16, R136 ;  /* 0x000000107088723c */ /* 0x040ff60000081088 */
[----:B------:R-:W-:Y:S11]  /*17560*/  @!UPT UIADD3 URZ, URZ, URZ, URZ ;  /* 0x0000003f3f3ff290 */ /* 0x000ff6000fffe03f */
[----:B------:R-:W-:Y:S01]  /*17570*/  @!UPT UIADD3 URZ, URZ, URZ, URZ ;  /* 0x0000003f3f3ff290 */ /* 0x000fe2000fffe03f */
[----:B------:R-:W-:Y:S04]  /*17580*/  STL.64 [R1+0x410], R136 ;  /* 0x0004108801007387 */ /* 0x000fe80000100a00 */
[----:B------:R1:W-:Y:S04]  /*17590*/  STL.64 [R1+0x418], R138 ;  /* 0x0004188a01007387 */ /* 0x0003e80000100a00 */
[----:B-1----:R-:W4:Y:S04]  /*175a0*/  LDL.LU.64 R138, [R1+0xfe8] ;  /* 0x000fe800018a7983 */ /* 0x002f280000300a00 */
[----:B------:R-:W4:Y:S01]  /*175b0*/  LDL.LU.64 R136, [R1+0xfe0] ;  /* 0x000fe00001887983 */ /* 0x000f220000300a00 */
[----:B--2---:R-:W-:Y:S07]  /*175c0*/  HMMA.1688.F32.TF32 R104, R112, R20, R104 ;  /* 0x000000147068723c */ /* 0x004fee0000081068 */
[----:B------:R-:W-:-:S02]  /*175d0*/  IMAD.MOV.U32 R112, RZ, RZ, R34 ;  /* 0x000000ffff707224 */ /* 0x000fc400078e0022 */
[----:B------:R-:W-:Y:S02]  /*175e0*/  IMAD.MOV.U32 R113, RZ, RZ, R35 ;  /* 0x000000ffff717224 */ /* 0x000fe400078e0023 */
[----:B------:R-:W-:Y:S02]  /*175f0*/  IMAD.MOV.U32 R114, RZ, RZ, R38 ;  /* 0x000000ffff727224 */ /* 0x000fe400078e0026 */
[----:B------:R-:W-:-:S10]  /*17600*/  IMAD.MOV.U32 R115, RZ, RZ, R46 ;  /* 0x000000ffff737224 */ /* 0x000fd400078e002e */
[----:B------:R-:W-:Y:S01]  /*17610*/  STL [R1+0x3a0], R104 ;  /* 0x0003a06801007387 */ /* 0x000fe20000100800 */
[----:B------:R-:W-:Y:S02]  /*17620*/  IMAD.MOV.U32 R246, RZ, RZ, R105 ;  /* 0x000000fffff67224 */ /* 0x000fe400078e0069 */
[----:B------:R-:W-:Y:S01]  /*17630*/  IMAD.MOV.U32 R247, RZ, RZ, R106 ;  /* 0x000000fffff77224 */ /* 0x000fe200078e006a */
[----:B------:R-:W2:Y:S04]  /*17640*/  LDL.LU R34, [R1+0xfdc] ;  /* 0x000fdc0001227983 */ /* 0x000ea80000300800 */
[----:B------:R-:W2:Y:S04]  /*17650*/  LDL.LU R35, [R1+0xfd8] ;  /* 0x000fd80001237983 */ /* 0x000ea80000300800 */
[----:B------:R-:W4:Y:S04]  /*17660*/  LDL.LU R38, [R1+0xfd4] ;  /* 0x000fd40001267983 */ /* 0x000f280000300800 */
[----:B------:R-:W4:Y:S04]  /*17670*/  LDL.LU R46, [R1+0xfd0] ;  /* 0x000fd000012e7983 */ /* 0x000f280000300800 */
[----:B------:R1:W-:Y:S04]  /*17680*/  STL.64 [R1+0xea0], R246 ;  /* 0x000ea0f601007387 */ /* 0x0003e80000100a00 */
[----:B---3--:R3:W-:Y:S01]  /*17690*/  STL.64 [R1+0xe98], R244 ;  /* 0x000e98f401007387 */ /* 0x0087e20000100a00 */
[----:B------:R-:W-:-:S02]  /*176a0*/  IMAD.MOV.U32 R60, RZ, RZ, R100 ;  /* 0x000000ffff3c7224 */ /* 0x000fc400078e0064 */
[----:B------:R-:W-:Y:S01]  /*176b0*/  IMAD.MOV.U32 R61, RZ, RZ, R101 ;  /* 0x000000ffff3d7224 */ /* 0x000fe200078e0065 */
[----:B------:R-:W-:Y:S01]  /*176c0*/  LDS R100, [R0+0xc000] ;  /* 0x00c0000000647984 */ /* 0x000fe20000000800 */
[----:B-1----:R-:W-:-:S03]  /*176d0*/  IMAD.MOV.U32 R246, RZ, RZ, R43 ;  /* 0x000000fffff67224 */ /* 0x002fc600078e002b */
[----:B------:R-:W-:Y:S01]  /*176e0*/  LDS R101, [R2+0xc000] ;  /* 0x00c0000002657984 */ /* 0x000fe20000000800 */
[----:B---3--:R-:W-:-:S03]  /*176f0*/  IMAD.MOV.U32 R244, RZ, RZ, R47 ;  /* 0x000000fffff47224 */ /* 0x008fc600078e002f */
[----:B------:R-:W-:Y:S01]  /*17700*/  LDS R104, [R0+0xc100] ;  /* 0x00c1000000687984 */ /* 0x000fe20000000800 */
[----:B------:R-:W-:-:S03]  /*17710*/  IMAD.MOV.U32 R245, RZ, RZ, R42 ;  /* 0x000000fffff57224 */ /* 0x000fc600078e002a */
[----:B------:R-:W4:Y:S04]  /*17720*/  LDL.LU R47, [R1+0xfcc] ;  /* 0x000fcc00012f7983 */ /* 0x000f280000300800 */
[----:B------:R-:W3:Y:S01]  /*17730*/  LDL.LU R42, [R1+0xfc8] ;  /* 0x000fc800012a7983 */ /* 0x000ee20000300800 */
[----:B------:R-:W-:-:S03]  /*17740*/  IMAD.MOV.U32 R247, RZ, RZ, R39 ;  /* 0x000000fffff77224 */ /* 0x000fc600078e0027 */
[----:B------:R-:W3:Y:S04]  /*17750*/  LDL.LU R43, [R1+0xfc4] ;  /* 0x000fc400012b7983 */ /* 0x000ee80000300800 */
[----:B------:R-:W3:Y:S01]  /*17760*/  LDL.LU R39, [R1+0xfc0] ;  /* 0x000fc00001277983 */ /* 0x000ee20000300800 */
[----:B------:R-:W-:Y:S02]  /*17770*/  IMAD.MOV.U32 R92, RZ, RZ, R102 ;  /* 0x000000ffff5c7224 */ /* 0x000fe400078e0066 */
[----:B------:R-:W-:Y:S01]  /*17780*/  IMAD.MOV.U32 R93, RZ, RZ, R103 ;  /* 0x000000ffff5d7224 */ /* 0x000fe200078e0067 */
[----:B------:R-:W-:Y:S04]  /*17790*/  LDS R102, [R0+0xe000] ;  /* 0x00e0000000667984 */ /* 0x000fe80000000800 */
[----:B------:R-:W1:Y:S01]  /*177a0*/  LDS R103, [R2+0xe000] ;  /* 0x00e0000002677984 */ /* 0x000e620000000800 */
[----:B------:R-:W-:-:S03]  /*177b0*/  IMAD.MOV.U32 R21, RZ, RZ, R107 ;  /* 0x000000ffff157224 */ /* 0x000fc600078e006b */
[----:B------:R-:W-:Y:S04]  /*177c0*/  LDS R106, [R0+0xe100] ;  /* 0x00e10000006a7984 */ /* 0x000fe80000000800 */
[----:B------:R-:W-:Y:S04]  /*177d0*/  LDS R105, [R2+0xc100] ;  /* 0x00c1000002697984 */ /* 0x000fe80000000800 */
[----:B------:R-:W2:Y:S01]  /*177e0*/  LDS R107, [R2+0xe100] ;  /* 0x00e10000026b7984 */ /* 0x000ea20000000800 */
[C---:B-1----:R-:W-:Y:S08]  /*177f0*/  HMMA.1688.F32.TF32 R248, R100.reuse, R58, R248 ;  /* 0x0000003a64f8723c */ /* 0x042ff000000810f8 */
[C---:B--2---:R-:W-:Y:S08]  /*17800*/  HMMA.1688.F32.TF32 R116, R100.reuse, R34, R116 ;  /* 0x000000226474723c */ /* 0x044ff00000081074 */
[C---:B----4-:R-:W-:Y:S08]  /*17810*/  HMMA.1688.F32.TF32 R132, R100.reuse, R46, R132 ;  /* 0x0000002e6484723c */ /* 0x050ff00000081084 */
[C---:B---3--:R-:W-:Y:S08]  /*17820*/  HMMA.1688.F32.TF32 R128, R100.reuse, R42, R128 ;  /* 0x0000002a6480723c */ /* 0x048ff00000081080 */
[C---:B------:R-:W-:Y:S07]  /*17830*/  HMMA.1688.F32.TF32 R120, R100.reuse, R38, R120 ;  /* 0x000000266478723c */ /* 0x040fee0000081078 */
[----:B------:R-:W-:Y:S04]  /*17840*/  STL.64 [R1+0x3c0], R132 ;  /* 0x0003c08401007387 */ /* 0x000fe80000100a00 */
[----:B------:R1:W-:Y:S04]  /*17850*/  STL.64 [R1+0x3c8], R134 ;  /* 0x0003c88601007387 */ /* 0x0003e80000100a00 */
[----:B-1----:R-:W2:Y:S04]  /*17860*/  LDL.LU.64 R134, [R1+0xfb8] ;  /* 0x000fb80001867983 */ /* 0x002ea80000300a00 */
[----:B------:R-:W2:Y:S04]  /*17870*/  LDL.LU.64 R132, [R1+0xfb0] ;  /* 0x000fb00001847983 */ /* 0x000ea80000300a00 */
[----:B------:R-:W-:Y:S04]  /*17880*/  STL.64 [R1+0x420], R128 ;  /* 0x0004208001007387 */ /* 0x000fe80000100a00 */
[----:B------:R1:W-:Y:S04]  /*17890*/  STL.64 [R1+0x428], R130 ;  /* 0x0004288201007387 */ /* 0x0003e80000100a00 */
[----:B-1----:R-:W3:Y:S04]  /*178a0*/  LDL.LU.64 R130, [R1+0xfa8] ;  /* 0x000fa80001827983 */ /* 0x002ee80000300a00 */
[----:B------:R-:W3:Y:S04]  /*178b0*/  LDL.LU.64 R128, [R1+0xfa0] ;  /* 0x000fa00001807983 */ /* 0x000ee80000300a00 */
[----:B------:R-:W-:Y:S04]  /*178c0*/  STL.64 [R1+0x540], R120 ;  /* 0x0005407801007387 */ /* 0x000fe80000100a00 */
[----:B------:R1:W-:Y:S04]  /*178d0*/  STL.64 [R1+0x548], R122 ;  /* 0x0005487a01007387 */ /* 0x0003e80000100a00 */
[----:B-1----:R-:W4:Y:S04]  /*178e0*/  LDL.LU.64 R122, [R1+0xf98] ;  /* 0x000f9800017a7983 */ /* 0x002f280000300a00 */
[----:B------:R-:W4:Y:S04]  /*178f0*/  LDL.LU.64 R120, [R1+0xf90] ;  /* 0x000f900001787983 */ /* 0x000f280000300a00 */
[----:B------:R-:W-:Y:S04]  /*17900*/  STL.64 [R1+0x5c0], R116 ;  /* 0x0005c07401007387 */ /* 0x000fe80000100a00 */
[----:B------:R1:W-:Y:S04]  /*17910*/  STL.64 [R1+0x5c8], R118 ;  /* 0x0005c87601007387 */ /* 0x0003e80000100a00 */
[----:B-1----:R-:W2:Y:S04]  /*17920*/  LDL.LU.64 R118, [R1+0xf88] ;  /* 0x000f880001767983 */ /* 0x002ea80000300a00 */
[----:B------:R-:W2:Y:S04]  /*17930*/  LDL.LU.64 R116, [R1+0xf80] ;  /* 0x000f800001747983 */ /* 0x000ea80000300a00 */
[----:B------:R-:W-:Y:S04]  /*17940*/  STL.64 [R1+0x690], R248 ;  /* 0x000690f801007387 */ /* 0x000fe80000100a00 */
[----:B------:R1:W-:Y:S04]  /*17950*/  STL.64 [R1+0x698], R250 ;  /* 0x000698fa01007387 */ /* 0x0003e80000100a00 */
[----:B-1----:R-:W2:Y:S04]  /*17960*/  LDL.LU.64 R250, [R1+0xf78] ;  /* 0x000f780001fa7983 */ /* 0x002ea80000300a00 */
[----:B------:R-:W2:Y:S01]  /*17970*/  LDL.LU.64 R248, [R1+0xf70] ;  /* 0x000f700001f87983 */ /* 0x000ea20000300a00 */
[C---:B------:R-:W-:Y:S11]  /*17980*/  HMMA.1688.F32.TF32 R112, R100.reuse, R54, R112 ;  /* 0x000000366470723c */ /* 0x040ff60000081070 */
[----:B------:R-:W-:Y:S11]  /*17990*/  @!UPT UIADD3 URZ, URZ, URZ, URZ ;  /* 0x0000003f3f3ff290 */ /* 0x000ff6000fffe03f */
[----:B------:R-:W-:Y:S01]  /*179a0*/  @!UPT UIADD3 URZ, URZ, URZ, URZ ;  /* 0x0000003f3f3ff290 */ /* 0x000fe2000fffe03f */
[----:B------:R-:W-:Y:S04]  /*179b0*/  STL.64 [R1+0x6d0], R112 ;  /* 0x0006d07001007387 */ /* 0x000fe80000100a00 */
[----:B------:R2:W-:Y:S02]  /*179c0*/  STL.64 [R1+0x6d8], R114 ;  /* 0x0006d87201007387 */ /* 0x0005e40000100a00 */
[C---:B--2---:R-:W-:Y:S02]  /*179d0*/  HMMA.1688.F32.TF32 R112, R100.reuse, R50, R248 ;  /* 0x000000326470723c */ /* 0x044fe400000810f8 */
[----:B------:R-:W2:Y:S11]  /*179e0*/  LDL.LU R248, [R1+0xa0] ;  /* 0x0000a00001f87983 */ /* 0x000eb60000300800 */
[----:B------:R-:W-:Y:S10]  /*179f0*/  @!UPT UIADD3 URZ, URZ, URZ, URZ ;  /* 0x0000003f3f3ff290 */ /* 0x000ff4000fffe03f */
[----:B------:R-:W-:Y:S04]  /*17a00*/  STL.64 [R1+0x730], R112 ;  /* 0x0007307001007387 */ /* 0x000fe80000100a00 */
[----:B------:R3:W-:Y:S04]  /*17a10*/  STL.64 [R1+0x738], R114 ;  /* 0x0007387201007387 */ /* 0x0007e80000100a00 */
[----:B------:R-:W2:Y:S04]  /*17a20*/  LDL.LU R249, [R1+0xa4] ;  /* 0x0000a40001f97983 */ /* 0x000ea80000300800 */
[----:B------:R-:W2:Y:S01]  /*17a30*/  LDL.LU R250, [R1+0xa8] ;  /* 0x0000a80001fa7983 */ /* 0x000ea20000300800 */
[C---:B---3--:R-:W-:Y:S03]  /*17a40*/  HMMA.1688.F32.TF32 R112, R100.reuse, R62, R128 ;  /* 0x0000003e6470723c */ /* 0x048fe60000081080 */
[----:B------:R-:W2:Y:S04]  /*17a50*/  LDL.LU R251, [R1+0xac] ;  /* 0x0000ac0001fb7983 */ /* 0x000ea80000300800 */
[----:B------:R-:W3:Y:S11]  /*17a60*/  LDL.LU R128, [R1+0x1b0] ;  /* 0x0001b00001807983 */ /* 0x000ef60000300800 */
[----:B------:R-:W-:Y:S05]  /*17a70*/  @!UPT UIADD3 URZ, URZ, URZ, URZ ;  /* 0x0000003f3f3ff290 */ /* 0x000fea000fffe03f */
[----:B------:R-:W-:Y:S04]  /*17a80*/  STL.64 [R1+0x760], R112 ;  /* 0x0007607001007387 */ /* 0x000fe80000100a00 */
[----:B------:R1:W-:Y:S04]  /*17a90*/  STL.64 [R1+0x768], R114 ;  /* 0x0007687201007387 */ /* 0x0003e80000100a00 */
[----:B------:R-:W3:Y:S04]  /*17aa0*/  LDL.LU R129, [R1+0x1b4] ;  /* 0x0001b40001817983 */ /* 0x000ee80000300800 */
[----:B------:R-:W3:Y:S01]  /*17ab0*/  LDL.LU R130, [R1+0x1b8] ;  /* 0x0001b80001827983 */ /* 0x000ee20000300800 */
[C---:B-1----:R-:W-:Y:S03]  /*17ac0*/  HMMA.1688.F32.TF32 R112, R100.reuse, R94, R140 ;  /* 0x0000005e6470723c */ /* 0x042fe6000008108c */
[----:B------:R-:W3:Y:S04]  /*17ad0*/  LDL.LU R131, [R1+0x1bc] ;  /* 0x0001bc0001837983 */ /* 0x000ee80000300800 */
[----:B------:R-:W2:Y:S11]  /*17ae0*/  LDL.LU R140, [R1+0x240] ;  /* 0x00024000018c7983 */ /* 0x000eb60000300800 */
[----:B------:R-:W-:Y:S05]  /*17af0*/  @!UPT UIADD3 URZ, URZ, URZ, URZ ;  /* 0x0000003f3f3ff290 */ /* 0x000fea000fffe03f */
[----:B------:R-:W-:Y:S04]  /*17b00*/  STL.64 [R1+0x7d0], R112 ;  /* 0x0007d07001007387 */ /* 0x000fe80000100a00 */
[----:B------:R1:W-:Y:S04]  /*17b10*/  STL.64 [R1+0x7d8], R114 ;  /* 0x0007d87201007387 */ /* 0x0003e80000100a00 */
[----:B------:R-:W2:Y:S04]  /*17b20*/  LDL.LU R141, [R1+0x244] ;  /* 0x00024400018d7983 */ /* 0x000ea80000300800 */
[----:B------:R-:W2:Y:S01]  /*17b30*/  LDL.LU R142, [R1+0x248] ;  /* 0x00024800018e7983 */ /* 0x000ea20000300800 */
[C---:B-1----:R-:W-:Y:S03]  /*17b40*/  HMMA.1688.F32.TF32 R112, R100.reuse, R110, R152 ;  /* 0x0000006e6470723c */ /* 0x042fe60000081098 */
        /* <DEDUP_REMOVED lines=14> */
[----:B------:R-:W4:Y:S04]  /*17c30*/  LDL.LU R166, [R1+0x3b8] ;  /* 0x0003b80001a67983 */ /* 0x000f280000300800 */
[----:B------:R-:W4:Y:S01]  /*17c40*/  LDL.LU R167, [R1+0x3bc] ;  /* 0x0003bc0001a77983 */ /* 0x000f220000300800 */
[C---:B------:R-:W-:Y:S08]  /*17c50*/  HMMA.1688.F32.TF32 R176, R100.reuse, R6, R176 ;  /* 0x0000000664b0723c */ /* 0x040ff000000810b0 */
[C---:B------:R-:W-:Y:S08]  /*17c60*/  HMMA.1688.F32.TF32 R188, R100.reuse, R10, R188 ;  /* 0x0000000a64bc723c */ /* 0x040ff000000810bc */
[C---:B-1----:R-:W-:Y:S07]  /*17c70*/  HMMA.1688.F32.TF32 R112, R100.reuse, R14, R192 ;  /* 0x0000000e6470723c */ /* 0x042fee00000810c0 */
[----:B------:R-:W-:Y:S04]  /*17c80*/  STL.64 [R1+0x890], R176 ;  /* 0x000890b001007387 */ /* 0x000fe80000100a00 */
[----:B------:R1:W-:Y:S02]  /*17c90*/  STL.64 [R1+0x898], R178 ;  /* 0x000898b201007387 */ /* 0x0003e40000100a00 */
[C---:B-1----:R-:W-:Y:S08]  /*17ca0*/  HMMA.1688.F32.TF32 R176, R100.reuse, R18, R196 ;  /* 0x0000001264b0723c */ /* 0x042ff000000810c4 */
[----:B------:R-:W-:Y:S01]  /*17cb0*/  HMMA.1688.F32.TF32 R100, R100, R22, R200 ;  /* 0x000000166464723c */ /* 0x000fe200000810c8 */
        /* <DEDUP_REMOVED lines=8> */
[----:B------:R-:W-:Y:S04]  /*17d40*/  LDS R112, [R0+0xc200] ;  /* 0x00c2000000707984 */ /* 0x000fe80000000800 */
[----:B------:R-:W-:Y:S04]  /*17d50*/  LDS R114, [R0+0xe200] ;  /* 0x00e2000000727984 */ /* 0x000fe80000000800 */
[----:B------:R-:W-:Y:S04]  /*17d60*/  LDS R113, [R2+0xc200] ;  /* 0x00c2000002717984 */ /* 0x000fe80000000800 */
[----:B------:R-:W1:Y:S01]  /*17d70*/  LDS R115, [R2+0xe200] ;  /* 0x00e2000002737984 */ /* 0x000e620000000800 */
[C---:B--2---:R-:W-:Y:S08]  /*17d80*/  HMMA.1688.F32.TF32 R140, R104.reuse, R38, R140 ;  /* 0x00000026688c723c */ /* 0x044ff0000008108c */
[C---:B---3--:R-:W-:Y:S08]  /*17d90*/  HMMA.1688.F32.TF32 R152, R104.reuse, R42, R152 ;  /* 0x0000002a6898723c */ /* 0x048ff00000081098 */
[C---:B----4-:R-:W-:Y:S11]  /*17da0*/  HMMA.1688.F32.TF32 R100, R104.reuse, R46, R164 ;  /* 0x0000002e6864723c */ /* 0x050ff600000810a4 */
[----:B------:R-:W-:Y:S11]  /*17db0*/  @!UPT UIADD3 URZ, URZ, URZ, URZ ;  /* 0x0000003f3f3ff290 */ /* 0x000ff6000fffe03f */
[----:B------:R-:W-:Y:S01]  /*17dc0*/  @!UPT UIADD3 URZ, URZ, URZ, URZ ;  /* 0x0000003f3f3ff290 */ /* 0x000fe2000fffe03f */
[----:B------:R-:W-:Y:S04]  /*17dd0*/  STL.64 [R1+0x110], R100 ;  /* 0x0001106401007387 */ /* 0x000fe80000100a00 */
[----:B------:R2:W-:Y:S02]  /*17de0*/  STL.64 [R1+0x118], R102 ;  /* 0x0001186601007387 */ /* 0x0005e40000100a00 */
[C---:B--2---:R-:W-:Y:S02]  /*17df0*/  HMMA.1688.F32.TF32 R100, R104.reuse, R34, R128 ;  /* 0x000000226864723c */ /* 0x044fe40000081080 */
[----:B------:R-:W-:Y:S04]  /*17e00*/  STL.64 [R1+0x220], R152 ;  /* 0x0002209801007387 */ /* 0x000fe80000100a00 */
[----:B------:R-:W-:Y:S02]  /*17e10*/  STL.64 [R1+0x228], R154 ;  /* 0x0002289a01007387 */ /* 0x000fe40000100a00 */
[C---:B------:R-:W-:Y:S02]  /*17e20*/  HMMA.1688.F32.TF32 R128, R104.reuse, R58, R248 ;  /* 0x0000003a6880723c */ /* 0x040fe400000810f8 */
[----:B------:R-:W-:Y:S04]  /*17e30*/  STL.64 [R1+0x240], R140 ;  /* 0x0002408c01007387 */ /* 0x000fe80000100a00 */
[----:B------:R2:W-:Y:S09]  /*17e40*/  STL.64 [R1+0x248], R142 ;  /* 0x0002488e01007387 */ /* 0x0005f20000100a00 */
[----:B------:R-:W-:Y:S01]  /*17e50*/  STL.64 [R1+0x310], R100 ;  /* 0x0003106401007387 */ /* 0x000fe20000100a00 */
[C---:B--2---:R-:W-:Y:S03]  /*17e60*/  HMMA.1688.F32.TF32 R140, R104.reuse, R54, R244 ;  /* 0x00000036688c723c */ /* 0x044fe600000810f4 */
[----:B------:R2:W-:Y:S05]  /*17e70*/  STL.64 [R1+0x318], R102 ;  /* 0x0003186601007387 */ /* 0x0005ea0000100a00 */
[C---:B--2---:R-:W-:Y:S01]  /*17e80*/  HMMA.1688.F32.TF32 R100, R104.reuse, R50, R116 ;  /* 0x000000326864723c */ /* 0x044fe20000081074 */
[----:B------:R-:W-:Y:S04]  /*17e90*/  STL.64 [R1+0x3b0], R128 ;  /* 0x0003b08001007387 */ /* 0x000fe80000100a00 */
[----:B------:R2:W-:Y:S10]  /*17ea0*/  STL.64 [R1+0x3b8], R130 ;  /* 0x0003b88201007387 */ /* 0x0005f40000100a00 */
[----:B------:R-:W-:Y:S01]  /*17eb0*/  STL.64 [R1+0x5f0], R140 ;  /* 0x0005f08c01007387 */ /* 0x000fe20000100a00 */
[C---:B------:R-:W-:Y:S03]  /*17ec0*/  HMMA.1688.F32.TF32 R116, R104.reuse, R94, R144 ;  /* 0x0000005e6874723c */ /* 0x040fe60000081090 */
[----:B------:R-:W-:Y:S05]  /*17ed0*/  STL.64 [R1+0x5f8], R142 ;  /* 0x0005f88e01007387 */ /* 0x000fea0000100a00 */
[C---:B--2---:R-:W-:Y:S01]  /*17ee0*/  HMMA.1688.F32.TF32 R128, R104.reuse, R62, R132 ;  /* 0x0000003e6880723c */ /* 0x044fe20000081084 */
[----:B------:R-:W-:Y:S04]  /*17ef0*/  STL.64 [R1+0x620], R100 ;  /* 0x0006206401007387 */ /* 0x000fe80000100a00 */
[----:B------:R2:W-:Y:S03]  /*17f00*/  STL.64 [R1+0x628], R102 ;  /* 0x0006286601007387 */ /* 0x0005e60000100a00 */
[C---:B--2---:R-:W-:Y:S11]  /*17f10*/  HMMA.1688.F32.TF32 R100, R104.reuse, R110, R156 ;  /* 0x0000006e6864723c */ /* 0x044ff6000008109c */
[----:B------:R-:W-:Y:S04]  /*17f20*/  @!UPT UIADD3 URZ, URZ, URZ, URZ ;  /* 0x0000003f3f3ff290 */ /* 0x000fe8000fffe03f */
        /* <DEDUP_REMOVED lines=17> */
[C---:B----4-:R-:W-:Y:S03]  /*18040*/  HMMA.1688.F32.TF32 R100, R104.reuse, R6, R180 ;  /* 0x000000066864723c */ /* 0x050fe600000810b4 */
        /* <DEDUP_REMOVED lines=8> */
[C---:B-1----:R-:W-:Y:S03]  /*180d0*/  HMMA.1688.F32.TF32 R100, R104.reuse, R10, R204 ;  /* 0x0000000a6864723c */ /* 0x042fe600000810cc */
[----:B------:R-:W4:Y:S05]  /*180e0*/  LDL.LU R244, [R1+0x210] ;  /* 0x0002100001f47983 */ /* 0x000f2a0000300800 */
[C---:B------:R-:W-:Y:S08]  /*180f0*/  HMMA.1688.F32.TF32 R132, R104.reuse, R14, R208 ;  /* 0x0000000e6884723c */ /* 0x040ff000000810d0 */
[C---:B------:R-:W-:Y:S07]  /*18100*/  HMMA.1688.F32.TF32 R116, R104.reuse, R18, R212 ;  /* 0x000000126874723c */ /* 0x040fee00000810d4 */
[----:B------:R-:W-:Y:S04]  /*18110*/  STL.64 [R1+0x880], R100 ;  /* 0x0008806401007387 */ /* 0x000fe80000100a00 */
[----:B------:R1:W-:Y:S04]  /*18120*/  STL.64 [R1+0x888], R102 ;  /* 0x0008886601007387 */ /* 0x0003e80000100a00 */
[----:B------:R-:W4:Y:S04]  /*18130*/  LDL.LU R245, [R1+0x214] ;  /* 0x0002140001f57983 */ /* 0x000f280000300800 */
[----:B------:R-:W4:Y:S01]  /*18140*/  LDL.LU R246, [R1+0x218] ;  /* 0x0002180001f67983 */ /* 0x000f220000300800 */
[----:B-1----:R-:W-:Y:S03]  /*18150*/  HMMA.1688.F32.TF32 R100, R104, R22, R216 ;  /* 0x000000166864723c */ /* 0x002fe600000810d8 */
[----:B------:R-:W4:Y:S04]  /*18160*/  LDL.LU R247, [R1+0x21c] ;  /* 0x00021c0001f77983 */ /* 0x000f280000300800 */
[----:B------:R-:W-:Y:S04]  /*18170*/  STL.64 [R1+0x870], R132 ;  /* 0x0008708401007387 */ /* 0x000fe80000100a00 */
[----:B------:R1:W-:Y:S04]  /*18180*/  STL.64 [R1+0x878], R134 ;  /* 0x0008788601007387 */ /* 0x0003e80000100a00 */
[----:B------:R-:W4:Y:S04]  /*18190*/  LDL.LU R164, [R1+0xc0] ;  /* 0x0000c00001a47983 */ /* 0x000f280000300800 */
[----:B------:R-:W-:Y:S04]  /*181a0*/  STL.64 [R1+0x860], R116 ;  /* 0x0008607401007387 */ /* 0x000fe80000100a00 */
[----:B------:R2:W-:Y:S04]  /*181b0*/  STL.64 [R1+0x868], R118 ;  /* 0x0008687601007387 */ /* 0x0005e80000100a00 */
[----:B------:R-:W-:Y:S04]  /*181c0*/  STL.64 [R1+0x850], R100 ;  /* 0x0008506401007387 */ /* 0x000fe80000100a00 */
[----:B------:R-:W-:Y:S04]  /*181d0*/  STL.64 [R1+0x858], R102 ;  /* 0x0008586601007387 */ /* 0x000fe80000100a00 */
[----:B------:R-:W4:Y:S04]  /*181e0*/  LDL.LU R165, [R1+0xc4] ;  /* 0x0000c40001a57983 */ /* 0x000f280000300800 */
[----:B------:R-:W4:Y:S04]  /*181f0*/  LDL.LU R166, [R1+0xc8] ;  /* 0x0000c80001a67983 */ /* 0x000f280000300800 */
[----:B------:R-:W4:Y:S04]  /*18200*/  LDL.LU R167, [R1+0xcc] ;  /* 0x0000cc0001a77983 */ /* 0x000f280000300800 */
[----:B------:R-:W4:Y:S04]  /*18210*/  LDL.LU R176, [R1+0x1a0] ;  /* 0x0001a00001b07983 */ /* 0x000f280000300800 */
[----:B------:R-:W4:Y:S04]  /*18220*/  LDL.LU R177, [R1+0x1a4] ;  /* 0x0001a40001b17983 */ /* 0x000f280000300800 */
[----:B------:R-:W4:Y:S04]  /*18230*/  LDL.LU R178, [R1+0x1a8] ;  /* 0x0001a80001b27983 */ /* 0x000f280000300800 */
[----:B------:R-:W4:Y:S01]  /*18240*/  LDL.LU R179, [R1+0x1ac] ;  /* 0x0001ac0001b37983 */ /* 0x000f220000300800 */
[C---:B-1----:R-:W-:Y:S03]  /*18250*/  HMMA.1688.F32.TF32 R132, R112.reuse, R50, R120 ;  /* 0x000000327084723c */ /* 0x042fe60000081078 */
[----:B------:R-:W-:Y:S04]  /*18260*/  LDS R104, [R0+0xc300] ;  /* 0x00c3000000687984 */ /* 0x000fe80000000800 */
[----:B------:R-:W-:Y:S04]  /*18270*/  LDS R106, [R0+0xe300] ;  /* 0x00e30000006a7984 */ /* 0x000fe80000000800 */
[----:B------:R-:W-:Y:S04]  /*18280*/  LDS R105, [R2+0xc300] ;  /* 0x00c3000002697984 */ /* 0x000fe80000000800 */
[----:B------:R-:W1:Y:S01]  /*18290*/  LDS R107, [R2+0xe300] ;  /* 0x00e30000026b7984 */ /* 0x000e620000000800 */
[C---:B--2---:R-:W-:Y:S03]  /*182a0*/  HMMA.1688.F32.TF32 R116, R112.reuse, R46, R140 ;  /* 0x0000002e7074723c */ /* 0x044fe6000008108c */
[----:B------:R-:W-:Y:S04]  /*182b0*/  LDS R100, [R0+0xc400] ;  /* 0x00c4000000647984 */ /* 0x000fe80000000800 */
[----:B------:R-:W-:Y:S04]  /*182c0*/  LDS R102, [R0+0xe400] ;  /* 0x00e4000000667984 */ /* 0x000fe80000000800 */
[----:B------:R-:W-:Y:S04]  /*182d0*/  LDS R101, [R2+0xc400] ;  /* 0x00c4000002657984 */ /* 0x000fe80000000800 */
[----:B------:R-:W2:Y:S08]  /*182e0*/  LDS R103, [R2+0xe400] ;  /* 0x00e4000002677984 */ /* 0x000eb00000000800 */
[----:B------:R-:W-:Y:S04]  /*182f0*/  STL.64 [R1+0x60], R116 ;  /* 0x0000607401007387 */ /* 0x000fe80000100a00 */
[----:B------:R3:W-:Y:S04]  /*18300*/  STL.64 [R1+0x68], R118 ;  /* 0x0000687601007387 */ /* 0x0007e80000100a00 */
[----:B------:R-:W2:Y:S01]  /*18310*/  LDL.LU R152, [R1+0x440] ;  /* 0x0004400001987983 */ /* 0x000ea20000300800 */
[C---:B---3--:R-:W-:Y:S11]  /*18320*/  HMMA.1688.F32.TF32 R116, R112.reuse, R42, R128 ;  /* 0x0000002a7074723c */ /* 0x048ff60000081080 */
[----:B------:R-:W-:Y:S11]  /*18330*/  @!UPT UIADD3 URZ, URZ, URZ, URZ ;  /* 0x0000003f3f3ff290 */ /* 0x000ff6000fffe03f */
[----:B------:R-:W-:Y:S01]  /*18340*/  @!UPT UIADD3 URZ, URZ, URZ, URZ ;  /* 0x0000003f3f3ff290 */ /* 0x000fe2000fffe03f */
[----:B------:R-:W-:Y:S04]  /*18350*/  STL.64 [R1+0x20], R116 ;  /* 0x0000207401007387 */ /* 0x000fe80000100a00 */
[----:B------:R4:W-:Y:S04]  /*18360*/  STL.64 [R1+0x28], R118 ;  /* 0x0000287601007387 */ /* 0x0009e80000100a00 */
[----:B------:R-:W2:Y:S04]  /*18370*/  LDL.LU R153, [R1+0x444] ;  /* 0x0004440001997983 */ /* 0x000ea80000300800 */
[----:B------:R-:W2:Y:S01]  /*18380*/  LDL.LU R154, [R1+0x448] ;  /* 0x00044800019a7983 */ /* 0x000ea20000300800 */
[C---:B----4-:R-:W-:Y:S03]  /*18390*/  HMMA.1688.F32.TF32 R116, R112.reuse, R38, R248 ;  /* 0x000000267074723c */ /* 0x050fe600000810f8 */
[----:B------:R-:W2:Y:S04]  /*183a0*/  LDL.LU R155, [R1+0x44c] ;  /* 0x00044c00019b7983 */ /* 0x000ea80000300800 */
[----:B------:R-:W3:Y:S11]  /*183b0*/  LDL.LU R140, [R1+0x390] ;  /* 0x00039000018c7983 */ /* 0x000ef60000300800 */
[----:B------:R-:W-:Y:S05]  /*183c0*/  @!UPT UIADD3 URZ, URZ, URZ, URZ ;  /* 0x0000003f3f3ff290 */ /* 0x000fea000fffe03f */
[----:B------:R-:W-:Y:S04]  /*183d0*/  STL.64 [R1+0x10], R116 ;  /* 0x0000107401007387 */ /* 0x000fe80000100a00 */
[----:B------:R4:W-:Y:S04]  /*183e0*/  STL.64 [R1+0x18], R118 ;  /* 0x0000187601007387 */ /* 0x0009e80000100a00 */
[----:B------:R-:W3:Y:S04]  /*183f0*/  LDL.LU R141, [R1+0x394] ;  /* 0x00039400018d7983 */ /* 0x000ee80000300800 */
[----:B------:R-:W3:Y:S04]  /*18400*/  LDL.LU R142, [R1+0x398] ;  /* 0x00039800018e7983 */ /* 0x000ee80000300800 */
[----:B------:R-:W3:Y:S04]  /*18410*/  LDL.LU R143, [R1+0x39c] ;  /* 0x00039c00018f7983 */ /* 0x000ee80000300800 */
[----:B------:R-:W3:Y:S04]  /*18420*/  LDL.LU R128, [R1+0x300] ;  /* 0x0003000001807983 */ /* 0x000ee80000300800 */
[----:B------:R-:W3:Y:S04]  /*18430*/  LDL.LU R129, [R1+0x304] ;  /* 0x0003040001817983 */ /* 0x000ee80000300800 */
[----:B------:R-:W3:Y:S04]  /*18440*/  LDL.LU R130, [R1+0x308] ;  /* 0x0003080001827983 */ /* 0x000ee80000300800 */
[----:B------:R-:W3:Y:S01]  /*18450*/  LDL.LU R131, [R1+0x30c] ;  /* 0x00030c0001837983 */ /* 0x000ee20000300800 */
[C---:B------:R-:W-:Y:S03]  /*18460*/  HMMA.1688.F32.TF32 R248, R112.reuse, R34, R244 ;  /* 0x0000002270f8723c */ /* 0x040fe600000810f4 */
[----:B------:R-:W3:Y:S04]  /*18470*/  LDL.LU R244, [R1+0x290] ;  /* 0x0002900001f47983 */ /* 0x000ee80000300800 */
[----:B------:R-:W3:Y:S04]  /*18480*/  LDL.LU R245, [R1+0x294] ;  /* 0x0002940001f57983 */ /* 0x000ee80000300800 */
[----:B------:R-:W3:Y:S04]  /*18490*/  LDL.LU R246, [R1+0x298] ;  /* 0x0002980001f67983 */ /* 0x000ee80000300800 */
[----:B------:R-:W3:Y:S01]  /*184a0*/  LDL.LU R247, [R1+0x29c] ;  /* 0x00029c0001f77983 */ /* 0x000ee20000300800 */
[C---:B----4-:R-:W-:Y:S08]  /*184b0*/  HMMA.1688.F32.TF32 R116, R112.reuse, R54, R164 ;  /* 0x000000367074723c */ /* 0x050ff000000810a4 */
[C---:B------:R-:W-:Y:S01]  /*184c0*/  HMMA.1688.F32.TF32 R144, R112.reuse, R58, R176 ;  /* 0x0000003a7090723c */ /* 0x040fe200000810b0 */
[----:B------:R-:W-:Y:S04]  /*184d0*/  STL [R1+0xe4c], R248 ;  /* 0x000e4cf801007387 */ /* 0x000fe80000100800 */
[----:B------:R-:W-:Y:S04]  /*184e0*/  STL [R1+0xe48], R249 ;  /* 0x000e48f901007387 */ /* 0x000fe80000100800 */
[----:B------:R-:W-:Y:S01]  /*184f0*/  STL [R1+0xe44], R250 ;  /* 0x000e44fa01007387 */ /* 0x000fe20000100800 */
[C---:B------:R-:W-:Y:S03]  /*18500*/  HMMA.1688.F32.TF32 R120, R112.reuse, R62, R136 ;  /* 0x0000003e7078723c */ /* 0x040fe60000081088 */
[----:B------:R-:W-:Y:S10]  /*18510*/  STL [R1+0xe40], R251 ;  /* 0x000e40fb01007387 */ /* 0x000ff40000100800 */
[----:B------:R-:W-:Y:S04]  /*18520*/  STL.64 [R1+0xa0], R144 ;  /* 0x0000a09001007387 */ /* 0x000fe80000100a00 */
[----:B------:R-:W-:Y:S04]  /*18530*/  STL.64 [R1+0xa8], R146 ;  /* 0x0000a89201007387 */ /* 0x000fe80000100a00 */
[----:B------:R-:W-:Y:S04]  /*18540*/  STL.64 [R1+0x210], R116 ;  /* 0x0002107401007387 */ /* 0x000fe80000100a00 */
[----:B------:R4:W-:Y:S02]  /*18550*/  STL.64 [R1+0x218], R118 ;  /* 0x0002187601007387 */ /* 0x0009e40000100a00 */
[C---:B----4-:R-:W-:Y:S02]  /*18560*/  HMMA.1688.F32.TF32 R116, R112.reuse, R94, R148 ;  /* 0x0000005e7074723c */ /* 0x050fe40000081094 */
[----:B------:R-:W-:Y:S04]  /*18570*/  STL.64 [R1+0x350], R132 ;  /* 0x0003508401007387 */ /* 0x000fe80000100a00 */
[----:B------:R4:W-:Y:S04]  /*18580*/  STL.64 [R1+0x358], R134 ;  /* 0x0003588601007387 */ /* 0x0009e80000100a00 */
[----:B------:R-:W-:Y:S04]  /*18590*/  STL.64 [R1+0x5b0], R120 ;  /* 0x0005b07801007387 */ /* 0x000fe80000100a00 */
[----:B------:R1:W-:Y:S01]  /*185a0*/  STL.64 [R1+0x5b8], R122 ;  /* 0x0005b87a01007387 */ /* 0x0003e20000100a00 */
[C---:B----4-:R-:W-:Y:S08]  /*185b0*/  HMMA.1688.F32.TF32 R132, R112.reuse, R110, R160 ;  /* 0x0000006e7084723c */ /* 0x050ff000000810a0 */
[----:B------:R-:W-:Y:S01]  /*185c0*/  STL.64 [R1+0x670], R116 ;  /* 0x0006707401007387 */ /* 0x000fe20000100a00 */
[-C--:B-1----:R-:W-:Y:S03]  /*185d0*/  HMMA.1688.F32.TF32 R120, R112, R126.reuse, R172 ;  /* 0x0000007e7078723c */ /* 0x082fe600000810ac */
[----:B------:R1:W-:Y:S04]  /*185e0*/  STL.64 [R1+0x678], R118 ;  /* 0x0006787601007387 */ /* 0x0003e80000100a00 */
[----:B------:R-:W-:Y:S01]  /*185f0*/  LDS R172, [R0+0xc600] ;  /* 0x00c6000000ac7984 */ /* 0x000fe20000000800 */
[----:B------:R-:W-:Y:S03]  /*18600*/  HMMA.1688.F32.TF32 R72, R104, R126, R72 ;  /* 0x0000007e6848723c */ /* 0x000fe60000081048 */
[----:B------:R-:W-:Y:S04]  /*18610*/  LDS R174, [R0+0xe600] ;  /* 0x00e6000000ae7984 */ /* 0x000fe80000000800 */
[----:B------:R-:W-:Y:S01]  /*18620*/  LDS R173, [R2+0xc600] ;  /* 0x00c6000002ad7984 */ /* 0x000fe20000000800 */
[C---:B-1----:R-:W-:Y:S03]  /*18630*/  HMMA.1688.F32.TF32 R116, R112.reuse, R6, R184 ;  /* 0x000000067074723c */ /* 0x042fe600000810b8 */
[----:B------:R-:W-:Y:S04]  /*18640*/  STL.64 [R1+0x6c0], R132 ;  /* 0x0006c08401007387 */ /* 0x000fe80000100a00 */
[----:B------:R1:W-:Y:S04]  /*18650*/  STL.64 [R1+0x6c8], R134 ;  /* 0x0006c88601007387 */ /* 0x0003e80000100a00 */
[----:B------:R-:W-:Y:S04]  /*18660*/  STL.64 [R1+0x720], R120 ;  /* 0x0007207801007387 */ /* 0x000fe80000100a00 */
[----:B------:R4:W-:Y:S01]  /*18670*/  STL.64 [R1+0x728], R122 ;  /* 0x0007287a01007387 */ /* 0x0009e20000100a00 */
[C---:B-1----:R-:W-:Y:S03]  /*18680*/  HMMA.1688.F32.TF32 R132, R112.reuse, R10, R220 ;  /* 0x0000000a7084723c */ /* 0x042fe600000810dc */
[----:B------:R-:W-:Y:S04]  /*18690*/  LDS R175, [R2+0xe600] ;  /* 0x00e6000002af7984 */ /* 0x000fe80000000800 */
[----:B------:R-:W-:Y:S01]  /*186a0*/  STL.64 [R1+0x750], R116 ;  /* 0x0007507401007387 */ /* 0x000fe20000100a00 */
[C---:B----4-:R-:W-:Y:S03]  /*186b0*/  HMMA.1688.F32.TF32 R120, R112.reuse, R14, R224 ;  /* 0x0000000e7078723c */ /* 0x050fe600000810e0 */
[----:B------:R1:W-:Y:S05]  /*186c0*/  STL.64 [R1+0x758], R118 ;  /* 0x0007587601007387 */ /* 0x0003ea0000100a00 */
[C---:B-1----:R-:W-:Y:S08]  /*186d0*/  HMMA.1688.F32.TF32 R116, R112.reuse, R18, R228 ;  /* 0x000000127074723c */ /* 0x042ff000000810e4 */
[----:B------:R-:W-:Y:S01]  /*186e0*/  HMMA.1688.F32.TF32 R112, R112, R22, R232 ;  /* 0x000000167070723c */ /* 0x000fe200000810e8 */
[----:B------:R1:W-:Y:S04]  /*186f0*/  STL.64 [R1+0x820], R132 ;  /* 0x0008208401007387 */ /* 0x0003e80000100a00 */
[----:B------:R4:W-:Y:S04]  /*18700*/  STL.64 [R1+0x828], R134 ;  /* 0x0008288601007387 */ /* 0x0009e80000100a00 */
[----:B------:R-:W-:Y:S04]  /*18710*/  STL.64 [R1+0x810], R120 ;  /* 0x0008107801007387 */ /* 0x000fe80000100a00 */
[----:B------:R-:W-:Y:S04]  /*18720*/  STL.64 [R1+0x818], R122 ;  /* 0x0008187a01007387 */ /* 0x000fe80000100a00 */
[----:B------:R1:W-:Y:S04]  /*18730*/  STL.64 [R1+0x800], R116 ;  /* 0x0008007401007387 */ /* 0x0003e80000100a00 */
[----:B------:R1:W-:Y:S01]  /*18740*/  STL.64 [R1+0x808], R118 ;  /* 0x0008087601007387 */ /* 0x0003e20000100a00 */
[C---:B--2---:R-:W-:Y:S08]  /*18750*/  HMMA.1688.F32.TF32 R192, R104.reuse, R46, R152 ;  /* 0x0000002e68c0723c */ /* 0x044ff00000081098 */
[C---:B---3--:R-:W-:Y:S11]  /*18760*/  HMMA.1688.F32.TF32 R184, R104.reuse, R42, R140 ;  /* 0x0000002a68b8723c */ /* 0x048ff6000008108c */
[----:B------:R-:W-:Y:S04]  /*18770*/  @!UPT UIADD3 URZ, URZ, URZ, URZ ;  /* 0x0000003f3f3ff290 */ /* 0x000fe8000fffe03f */
[----:B------:R-:W-:Y:S01]  /*18780*/  STL [R1+0xe5c], R192 ;  /* 0x000e5cc001007387 */ /* 0x000fe20000100800 */
[C---:B------:R-:W-:Y:S03]  /*18790*/  HMMA.1688.F32.TF32 R180, R104.reuse, R38, R128 ;  /* 0x0000002668b4723c */ /* 0x040fe60000081080 */
[----:B------:R-:W-:Y:S04]  /*187a0*/  STL.64 [R1+0x7e0], R112 ;  /* 0x0007e07001007387 */ /* 0x000fe80000100a00 */
[----:B------:R2:W-:Y:S04]  /*187b0*/  STL.64 [R1+0x7e8], R114 ;  /* 0x0007e87201007387 */ /* 0x0005e80000100a00 */
[----:B------:R-:W-:Y:S04]  /*187c0*/  STL [R1+0xe58], R193 ;  /* 0x000e58c101007387 */ /* 0x000fe80000100800 */
        /* <DEDUP_REMOVED lines=22> */
[----:B-1----:R-:W3:Y:S04]  /*18930*/  LDL.LU R132, [R1+0xe0] ;  /* 0x0000e00001847983 */ /* 0x002ee80000300800 */
[----:B------:R-:W3:Y:S04]  /*18940*/  LDL.LU R133, [R1+0xe4] ;  /* 0x0000e40001857983 */ /* 0x000ee80000300800 */
[----:B----4-:R-:W3:Y:S04]  /*18950*/  LDL.LU R134, [R1+0xe8] ;  /* 0x0000e80001867983 */ /* 0x010ee80000300800 */
        /* <DEDUP_REMOVED lines=9> */
[----:B------:R-:W4:Y:S04]  /*189f0*/  LDL.LU R116, [R1] ;  /* 0x0000000001747983 */ /* 0x000f280000300800 */
        /* <DEDUP_REMOVED lines=19> */
[C---:B------:R-:W-:Y:S03]  /*18b30*/  HMMA.1688.F32.TF32 R176, R104.reuse, R34, R244 ;  /* 0x0000002268b0723c */ /* 0x040fe600000810f4 */
[----:B------:R-:W4:Y:S04]  /*18b40*/  LDL.LU R244, [R1+0x100] ;  /* 0x0001000001f47983 */ /* 0x000f280000300800 */
[----:B------:R-:W4:Y:S04]  /*18b50*/  LDL.LU R245, [R1+0x104] ;  /* 0x0001040001f57983 */ /* 0x000f280000300800 */
[----:B------:R-:W4:Y:S04]  /*18b60*/  LDL.LU R246, [R1+0x108] ;  /* 0x0001080001f67983 */ /* 0x000f280000300800 */
[----:B------:R-:W4:Y:S01]  /*18b70*/  LDL.LU R247, [R1+0x10c] ;  /* 0x00010c0001f77983 */ /* 0x000f220000300800 */
[C---:B--2---:R-:W-:Y:S08]  /*18b80*/  HMMA.1688.F32.TF32 R112, R104.reuse, R94, R64 ;  /* 0x0000005e6870723c */ /* 0x044ff00000081040 */
[C---:B------:R-:W-:Y:S01]  /*18b90*/  HMMA.1688.F32.TF32 R64, R104.reuse, R110, R68 ;  /* 0x0000006e6840723c */ /* 0x040fe20000081044 */
[----:B------:R-:W-:Y:S04]  /*18ba0*/  STL [R1+0xe80], R179 ;  /* 0x000e80b301007387 */ /* 0x000fe80000100800 */
[----:B------:R-:W-:Y:S04]  /*18bb0*/  STL [R1+0xeb0], R178 ;  /* 0x000eb0b201007387 */ /* 0x000fe80000100800 */
[----:B------:R-:W-:Y:S01]  /*18bc0*/  STL.64 [R1+0xea8], R176 ;  /* 0x000ea8b001007387 */ /* 0x000fe20000100a00 */
[C---:B------:R-:W-:Y:S08]  /*18bd0*/  HMMA.1688.F32.TF32 R68, R104.reuse, R6, R76 ;  /* 0x000000066844723c */ /* 0x040ff0000008104c */
[C---:B---3--:R-:W-:Y:S08]  /*18be0*/  HMMA.1688.F32.TF32 R120, R104.reuse, R50, R132 ;  /* 0x000000326878723c */ /* 0x048ff00000081084 */
[C---:B----4-:R-:W-:Y:S08]  /*18bf0*/  HMMA.1688.F32.TF32 R224, R104.reuse, R58, R156 ;  /* 0x0000003a68e0723c */ /* 0x050ff0000008109c */
[C---:B------:R-:W-:Y:S08]  /*18c00*/  HMMA.1688.F32.TF32 R216, R104.reuse, R54, R144 ;  /* 0x0000003668d8723c */ /* 0x040ff00000081090 */
[C---:B------:R-:W-:Y:S07]  /*18c10*/  HMMA.1688.F32.TF32 R116, R104.reuse, R62, R116 ;  /* 0x0000003e6874723c */ /* 0x040fee0000081074 */
        /* <DEDUP_REMOVED lines=12> */
[----:B-1----:R-:W-:Y:S02]  /*18ce0*/  HMMA.1688.F32.TF32 R64, R104, R10, R80 ;  /* 0x0000000a6840723c */ /* 0x002fe40000081050 */
[----:B------:R-:W-:Y:S04]  /*18cf0*/  STL.64 [R1+0x600], R72 ;  /* 0x0006004801007387 */ /* 0x000fe80000100a00 */
[----:B------:R1:W-:Y:S04]  /*18d00*/  STL.64 [R1+0x608], R74 ;  /* 0x0006084a01007387 */ /* 0x0003e80000100a00 */
[----:B------:R-:W-:Y:S01]  /*18d10*/  STL.64 [R1+0x6a0], R68 ;  /* 0x0006a04401007387 */ /* 0x000fe20000100a00 */
[----:B------:R-:W-:Y:S03]  /*18d20*/  HMMA.1688.F32.TF32 R168, R100, R46, R200 ;  /* 0x0000002e64a8723c */ /* 0x000fe600000810c8 */
[----:B------:R2:W-:Y:S05]  /*18d30*/  STL.64 [R1+0x6a8], R70 ;  /* 0x0006a84601007387 */ /* 0x0005ea0000100a00 */
[C---:B-1----:R-:W-:Y:S04]  /*18d40*/  HMMA.1688.F32.TF32 R72, R104.reuse, R14, R84 ;  /* 0x0000000e6848723c */ /* 0x042fe80000081054 */
[----:B------:R-:W-:Y:S04]  /*18d50*/  STL.64 [R1+0x7b0], R64 ;  /* 0x0007b04001007387 */ /* 0x000fe80000100a00 */
[----:B--2---:R-:W-:Y:S01]  /*18d60*/  HMMA.1688.F32.TF32 R68, R104, R18, R88 ;  /* 0x000000126844723c */ /* 0x004fe20000081058 */
[----:B------:R1:W-:Y:S07]  /*18d70*/  STL.64 [R1+0x7b8], R66 ;  /* 0x0007b84201007387 */ /* 0x0003ee0000100a00 */
[----:B------:R-:W-:Y:S08]  /*18d80*/  HMMA.1688.F32.TF32 R164, R100, R42, R164 ;  /* 0x0000002a64a4723c */ /* 0x000ff000000810a4 */
[----:B-1----:R-:W-:Y:S01]  /*18d90*/  HMMA.1688.F32.TF32 R64, R104, R22, R96 ;  /* 0x000000166840723c */ /* 0x002fe20000081060 */
[----:B------:R-:W-:Y:S04]  /*18da0*/  STL.64 [R1+0x7a0], R72 ;  /* 0x0007a04801007387 */ /* 0x000fe80000100a00 */
[----:B------:R1:W-:Y:S04]  /*18db0*/  STL.64 [R1+0x7a8], R74 ;  /* 0x0007a84a01007387 */ /* 0x0003e80000100a00 */
[----:B------:R-:W-:Y:S04]  /*18dc0*/  STL.64 [R1+0x790], R68 ;  /* 0x0007904401007387 */ /* 0x000fe80000100a00 */
[----:B------:R2:W-:Y:S04]  /*18dd0*/  STL.64 [R1+0x798], R70 ;  /* 0x0007984601007387 */ /* 0x0005e80000100a00 */
[----:B------:R-:W-:Y:S01]  /*18de0*/  STL.64 [R1+0xee0], R170 ;  /* 0x000ee0aa01007387 */ /* 0x000fe20000100a00 */
[C---:B------:R-:W-:Y:S05]  /*18df0*/  HMMA.1688.F32.TF32 R104, R100.reuse, R50, R128 ;  /* 0x000000326468723c */ /* 0x040fea0000081080 */
[----:B------:R-:W-:Y:S04]  /*18e00*/  STL.64 [R1+0x780], R64 ;  /* 0x0007804001007387 */ /* 0x000fe80000100a00 */
[----:B------:R-:W-:Y:S04]  /*18e10*/  STL.64 [R1+0x788], R66 ;  /* 0x0007884201007387 */ /* 0x000fe80000100a00 */
[----:B------:R-:W-:Y:S04]  /*18e20*/  STL.64 [R1+0xed8], R168 ;  /* 0x000ed8a801007387 */ /* 0x000fe80000100a00 */
[----:B------:R-:W-:Y:S04]  /*18e30*/  STL.64 [R1+0xef0], R166 ;  /* 0x000ef0a601007387 */ /* 0x000fe80000100a00 */
[----:B------:R-:W-:Y:S01]  /*18e40*/  STL.64 [R1+0xee8], R164 ;  /* 0x000ee8a401007387 */ /* 0x000fe20000100a00 */
[C---:B------:R-:W-:Y:S03]  /*18e50*/  HMMA.1688.F32.TF32 R156, R100.reuse, R34, R188 ;  /* 0x00000022649c723c */ /* 0x040fe600000810bc */
[----:B------:R-:W3:Y:S04]  /*18e60*/  LDL.LU R128, [R1+0x180] ;  /* 0x0001800001807983 */ /* 0x000ee80000300800 */
[----:B------:R-:W3:Y:S04]  /*18e70*/  LDL.LU R129, [R1+0x184] ;  /* 0x0001840001817983 */ /* 0x000ee80000300800 */
[----:B------:R-:W3:Y:S04]  /*18e80*/  LDL.LU R130, [R1+0x188] ;  /* 0x0001880001827983 */ /* 0x000ee80000300800 */
[----:B------:R-:W3:Y:S01]  /*18e90*/  LDL.LU R131, [R1+0x18c] ;  /* 0x00018c0001837983 */ /* 0x000ee20000300800 */
[C---:B------:R-:W-:Y:S03]  /*18ea0*/  HMMA.1688.F32.TF32 R160, R100.reuse, R38, R196 ;  /* 0x0000002664a0723c */ /* 0x040fe600000810c4 */
        /* <DEDUP_REMOVED lines=61> */
[----:B------:R-:W-:Y:S04]  /*19280*/  LDS R65, [R2+0xc500] ;  /* 0x00c5000002417984 */ /* 0x000fe80000000800 */
[----:B------:R-:W1:Y:S01]  /*19290*/  LDS R67, [R2+0xe500] ;  /* 0x00e5000002437984 */ /* 0x000e620000000800 */
[----:B------:R-:W-:Y:S01]  /*192a0*/  HMMA.1688.F32.TF32 R28, R100, R22, R28 ;  /* 0x00000016641c723c */ /* 0x000fe2000008101c */
[----:B------:R-:W-:-:S02]  /*192b0*/  IMAD.MOV.U32 R184, RZ, RZ, R108 ;  /* 0x000000ffffb87224 */ /* 0x000fc400078e006c */
[----:B------:R-:W-:Y:S02]  /*192c0*/  IMAD.MOV.U32 R185, RZ, RZ, R109 ;  /* 0x000000ffffb97224 */ /* 0x000fe400078e006d */
[----:B------:R-:W-:Y:S02]  /*192d0*/  IMAD.MOV.U32 R186, RZ, RZ, R41 ;  /* 0x000000ffffba7224 */ /* 0x000fe400078e0029 */
[----:B------:R-:W-:Y:S02]  /*192e0*/  IMAD.MOV.U32 R187, RZ, RZ, R40 ;  /* 0x000000ffffbb7224 */ /* 0x000fe400078e0028 */
[----:B------:R-:W-:Y:S02]  /*192f0*/  IMAD.MOV.U32 R180, RZ, RZ, R37 ;  /* 0x000000ffffb47224 */ /* 0x000fe400078e0025 */
[----:B------:R-:W-:Y:S02]  /*19300*/  IMAD.MOV.U32 R181, RZ, RZ, R36 ;  /* 0x000000ffffb57224 */ /* 0x000fe400078e0024 */
[----:B------:R-:W-:-:S02]  /*19310*/  IMAD.MOV.U32 R182, RZ, RZ, R125 ;  /* 0x000000ffffb67224 */ /* 0x000fc400078e007d */
[----:B------:R-:W-:Y:S01]  /*19320*/  IMAD.MOV.U32 R183, RZ, RZ, R124 ;  /* 0x000000ffffb77224 */ /* 0x000fe200078e007c */
[C---:B--2---:R-:W-:Y:S08]  /*19330*/  HMMA.1688.F32.TF32 R68, R100.reuse, R94, R136 ;  /* 0x0000005e6444723c */ /* 0x044ff00000081088 */
[C---:B------:R-:W-:Y:S08]  /*19340*/  HMMA.1688.F32.TF32 R80, R100.reuse, R110, R120 ;  /* 0x0000006e6450723c */ /* 0x040ff00000081078 */
[C---:B---3--:R-:W-:Y:S07]  /*19350*/  HMMA.1688.F32.TF32 R76, R100.reuse, R126, R248 ;  /* 0x0000007e644c723c */ /* 0x048fee00000810f8 */
[----:B------:R-:W-:Y:S04]  /*19360*/  STL.64 [R1+0x1e0], R68 ;  /* 0x0001e04401007387 */ /* 0x000fe80000100a00 */
[----:B------:R2:W-:Y:S02]  /*19370*/  STL.64 [R1+0x1e8], R70 ;  /* 0x0001e84601007387 */ /* 0x0005e40000100a00 */
[C---:B--2---:R-:W-:Y:S02]  /*19380*/  HMMA.1688.F32.TF32 R68, R100.reuse, R6, R212 ;  /* 0x000000066444723c */ /* 0x044fe400000810d4 */
[----:B------:R-:W-:Y:S04]  /*19390*/  STL.64 [R1+0x50], R80 ;  /* 0x0000505001007387 */ /* 0x000fe80000100a00 */
[----:B------:R2:W-:Y:S04]  /*193a0*/  STL.64 [R1+0x58], R82 ;  /* 0x0000585201007387 */ /* 0x0005e80000100a00 */
[----:B------:R-:W-:Y:S04]  /*193b0*/  STL.64 [R1+0x330], R76 ;  /* 0x0003304c01007387 */ /* 0x000fe80000100a00 */
[----:B------:R3:W-:Y:S01]  /*193c0*/  STL.64 [R1+0x338], R78 ;  /* 0x0003384e01007387 */ /* 0x0007e20000100a00 */
[C---:B--2---:R-:W-:Y:S08]  /*193d0*/  HMMA.1688.F32.TF32 R80, R100.reuse, R10, R240 ;  /* 0x0000000a6450723c */ /* 0x044ff000000810f0 */
[----:B------:R-:W-:Y:S01]  /*193e0*/  STL.64 [R1+0x5a0], R68 ;  /* 0x0005a04401007387 */ /* 0x000fe20000100a00 */
[C---:B---3--:R-:W-:Y:S03]  /*193f0*/  HMMA.1688.F32.TF32 R76, R100.reuse, R14, R236 ;  /* 0x0000000e644c723c */ /* 0x048fe600000810ec */
[----:B------:R2:W-:Y:S05]  /*19400*/  STL.64 [R1+0x5a8], R70 ;  /* 0x0005a84601007387 */ /* 0x0005ea0000100a00 */
[----:B--2---:R-:W-:Y:S06]  /*19410*/  HMMA.1688.F32.TF32 R68, R100, R18, R24 ;  /* 0x000000126444723c */ /* 0x004fec0000081018 */
[----:B------:R-:W-:Y:S04]  /*19420*/  STL.64 [R1+0x710], R80 ;  /* 0x0007105001007387 */ /* 0x000fe80000100a00 */
[----:B------:R-:W-:Y:S05]  /*19430*/  STL.64 [R1+0x718], R82 ;  /* 0x0007185201007387 */ /* 0x000fea0000100a00 */
[----:B------:R-:W-:Y:S04]  /*19440*/  STL.64 [R1+0x700], R76 ;  /* 0x0007004c01007387 */ /* 0x000fe80000100a00 */
[----:B------:R-:W-:Y:S01]  /*19450*/  STL.64 [R1+0x708], R78 ;  /* 0x0007084e01007387 */ /* 0x000fe20000100a00 */
[----:B-1----:R-:W-:Y:S01]  /*19460*/  HMMA.1688.F32.TF32 R100, R64, R58, R204 ;  /* 0x0000003a4064723c */ /* 0x002fe200000810cc */
[----:B------:R-:W-:-:S02]  /*19470*/  IMAD.MOV.U32 R236, RZ, RZ, R57 ;  /* 0x000000ffffec7224 */ /* 0x000fc400078e0039 */
[----:B------:R-:W-:Y:S01]  /*19480*/  IMAD.MOV.U32 R237, RZ, RZ, R56 ;  /* 0x000000ffffed7224 */ /* 0x000fe200078e0038 */
[----:B------:R-:W-:Y:S01]  /*19490*/  LDS R24, [R0+0xc700] ;  /* 0x00c7000000187984 */ /* 0x000fe20000000800 */
[----:B------:R-:W-:Y:S02]  /*194a0*/  IMAD.MOV.U32 R238, RZ, RZ, R45 ;  /* 0x000000ffffee7224 */ /* 0x000fe400078e002d */
[----:B------:R-:W-:Y:S01]  /*194b0*/  IMAD.MOV.U32 R239, RZ, RZ, R44 ;  /* 0x000000ffffef7224 */ /* 0x000fe200078e002c */
[C---:B----4-:R-:W-:Y:S01]  /*194c0*/  HMMA.1688.F32.TF32 R88, R64.reuse, R50, R200 ;  /* 0x000000324058723c */ /* 0x050fe200000810c8 */
[----:B------:R-:W-:Y:S04]  /*194d0*/  STL.64 [R1+0x6f0], R68 ;  /* 0x0006f04401007387 */ /* 0x000fe80000100a00 */
[----:B------:R-:W-:Y:S04]  /*194e0*/  STL.64 [R1+0x6f8], R70 ;  /* 0x0006f84601007387 */ /* 0x000fe80000100a00 */
[----:B------:R-:W-:Y:S04]  /*194f0*/  STL.64 [R1+0x6e0], R28 ;  /* 0x0006e01c01007387 */ /* 0x000fe80000100a00 */
[----:B------:R1:W-:Y:S01]  /*19500*/  STL.64 [R1+0x6e8], R30 ;  /* 0x0006e81e01007387 */ /* 0x0003e20000100a00 */
[----:B------:R-:W-:Y:S01]  /*19510*/  HMMA.1688.F32.TF32 R232, R64, R110, R128 ;  /* 0x0000006e40e8723c */ /* 0x000fe20000081080 */
[----:B------:R-:W-:-:S02]  /*19520*/  IMAD.MOV.U32 R176, RZ, RZ, R60 ;  /* 0x000000ffffb07224 */ /* 0x000fc400078e003c */
[----:B------:R-:W-:Y:S01]  /*19530*/  IMAD.MOV.U32 R177, RZ, RZ, R61 ;  /* 0x000000ffffb17224 */ /* 0x000fe200078e003d */
[----:B------:R-:W-:Y:S01]  /*19540*/  LDS R26, [R0+0xe700] ;  /* 0x00e70000001a7984 */ /* 0x000fe20000000800 */
[----:B------:R-:W-:Y:S02]  /*19550*/  IMAD.MOV.U32 R178, RZ, RZ, R92 ;  /* 0x000000ffffb27224 */ /* 0x000fe400078e005c */
[----:B------:R-:W-:Y:S02]  /*19560*/  IMAD.MOV.U32 R179, RZ, RZ, R93 ;  /* 0x000000ffffb37224 */ /* 0x000fe400078e005d */
[----:B------:R-:W-:Y:S02]  /*19570*/  IMAD.MOV.U32 R224, RZ, RZ, R252 ;  /* 0x000000ffffe07224 */ /* 0x000fe400078e00fc */
[----:B------:R-:W-:Y:S01]  /*19580*/  IMAD.MOV.U32 R225, RZ, RZ, R3 ;  /* 0x000000ffffe17224 */ /* 0x000fe200078e0003 */
[----:B-1----:R-:W-:Y:S01]  /*19590*/  HMMA.1688.F32.TF32 R28, R64, R126, R244 ;  /* 0x0000007e401c723c */ /* 0x002fe200000810f4 */
[----:B------:R-:W-:Y:S01]  /*195a0*/  IMAD.MOV.U32 R226, RZ, RZ, R32 ;  /* 0x000000ffffe27224 */ /* 0x000fe200078e0020 */
[----:B------:R-:W-:Y:S01]  /*195b0*/  LDS R25, [R2+0xc700] ;  /* 0x00c7000002197984 */ /* 0x000fe20000000800 */
[----:B------:R-:W-:-:S02]  /*195c0*/  IMAD.MOV.U32 R227, RZ, RZ, R33 ;  /* 0x000000ffffe37224 */ /* 0x000fc400078e0021 */
[----:B------:R-:W-:Y:S01]  /*195d0*/  IMAD.MOV.U32 R218, RZ, RZ, R53 ;  /* 0x000000ffffda7224 */ /* 0x000fe200078e0035 */
[----:B------:R-:W1:Y:S02]  /*195e0*/  LDS R27, [R2+0xe700] ;  /* 0x00e70000021b7984 */ /* 0x000e640000000800 */
[C---:B------:R-:W-:Y:S02]  /*195f0*/  HMMA.1688.F32.TF32 R68, R64.reuse, R62, R196 ;  /* 0x0000003e4044723c */ /* 0x040fe400000810c4 */
[----:B------:R-:W1:Y:S11]  /*19600*/  LDL.LU R196, [R1+0x4b0] ;  /* 0x0004b00001c47983 */ /* 0x000e760000300800 */
[----:B------:R-:W-:Y:S02]  /*19610*/  @!UPT UIADD3 URZ, URZ, URZ, URZ ;  /* 0x0000003f3f3ff290 */ /* 0x000fe4000fffe03f */
[----:B------:R-:W-:Y:S04]  /*19620*/  STL.64 [R1+0x40], R28 ;  /* 0x0000401c01007387 */ /* 0x000fe80000100a00 */
[----:B------:R-:W-:Y:S04]  /*19630*/  STL.64 [R1+0x48], R30 ;  /* 0x0000481e01007387 */ /* 0x000fe80000100a00 */
[----:B------:R-:W1:Y:S04]  /*19640*/  LDL.LU R197, [R1+0x4b4] ;  /* 0x0004b40001c57983 */ /* 0x000e680000300800 */
[----:B------:R-:W1:Y:S04]  /*19650*/  LDL.LU R198, [R1+0x4b8] ;  /* 0x0004b80001c67983 */ /* 0x000e680000300800 */
[----:B------:R-:W1:Y:S04]  /*19660*/  LDL.LU R199, [R1+0x4bc] ;  /* 0x0004bc0001c77983 */ /* 0x000e680000300800 */
        /* <DEDUP_REMOVED lines=20> */
[----:B------:R-:W4:Y:S04]  /*197b0*/  LDL.LU R57, [R1+0xf4c] ;  /* 0x000f4c0001397983 */ /* 0x000f280000300800 */
[----:B------:R-:W4:Y:S04]  /*197c0*/  LDL.LU R56, [R1+0xf48] ;  /* 0x000f480001387983 */ /* 0x000f280000300800 */
[----:B------:R-:W4:Y:S04]  /*197d0*/  LDL.LU R45, [R1+0xf44] ;  /* 0x000f4400012d7983 */ /* 0x000f280000300800 */
[----:B------:R-:W4:Y:S04]  /*197e0*/  LDL.LU R44, [R1+0xf40] ;  /* 0x000f4000012c7983 */ /* 0x000f280000300800 */
[----:B------:R-:W4:Y:S04]  /*197f0*/  LDL.LU R244, [R1+0x1c0] ;  /* 0x0001c00001f47983 */ /* 0x000f280000300800 */
[----:B------:R-:W4:Y:S01]  /*19800*/  LDL.LU R245, [R1+0x1c4] ;  /* 0x0001c40001f57983 */ /* 0x000f220000300800 */
[----:B------:R-:W-:Y:S01]  /*19810*/  IMAD.MOV.U32 R219, RZ, RZ, R52 ;  /* 0x000000ffffdb7224 */ /* 0x000fe200078e0034 */
[C---:B------:R-:W-:Y:S08]  /*19820*/  HMMA.1688.F32.TF32 R96, R64.reuse, R54, R132 ;  /* 0x000000364060723c */ /* 0x040ff00000081084 */
[C---:B------:R-:W-:Y:S08]  /*19830*/  HMMA.1688.F32.TF32 R224, R64.reuse, R18, R224 ;  /* 0x0000001240e0723c */ /* 0x040ff000000810e0 */
[C---:B------:R-:W-:Y:S08]  /*19840*/  HMMA.1688.F32.TF32 R148, R64.reuse, R42, R208 ;  /* 0x0000002a4094723c */ /* 0x040ff000000810d0 */
[C---:B------:R-:W-:Y:S08]  /*19850*/  HMMA.1688.F32.TF32 R152, R64.reuse, R46, R152 ;  /* 0x0000002e4098723c */ /* 0x040ff00000081098 */
[C---:B------:R-:W-:Y:S08]  /*19860*/  HMMA.1688.F32.TF32 R144, R64.reuse, R38, R144 ;  /* 0x000000264090723c */ /* 0x040ff00000081090 */
[C---:B------:R-:W-:Y:S08]  /*19870*/  HMMA.1688.F32.TF32 R140, R64.reuse, R34, R140 ;  /* 0x00000022408c723c */ /* 0x040ff0000008108c */
[----:B------:R-:W-:Y:S08]  /*19880*/  HMMA.1688.F32.TF32 R208, R64, R94, R188 ;  /* 0x0000005e40d0723c */ /* 0x000ff000000810bc */
[C---:B------:R-:W-:Y:S08]  /*19890*/  HMMA.1688.F32.TF32 R236, R172.reuse, R14, R236 ;  /* 0x0000000eacec723c */ /* 0x040ff000000810ec */
[----:B------:R-:W-:Y:S01]  /*198a0*/  HMMA.1688.F32.TF32 R180, R172, R18, R180 ;  /* 0x00000012acb4723c */ /* 0x000fe200000810b4 */
[----:B------:R-:W1:Y:S01]  /*198b0*/  S2R R12, SR_TID.X ;  /* 0x00000000000c7919 */ /* 0x000e620000002100 */
[----:B------:R-:W-:-:S03]  /*198c0*/  UIADD3 UR5, UR5, 0x1, URZ ;  /* 0x0000000105057890 */ /* 0x000fc6000fffe03f */
[----:B------:R-:W-:Y:S01]  /*198d0*/  BAR.SYNC.DEFER_BLOCKING 0x0 ;  /* 0x0000000000007b1d */ /* 0x000fe20000010000 */
[----:B--2---:R-:W-:Y:S02]  /*198e0*/  IMAD.MOV.U32 R247, RZ, RZ, R125 ;  /* 0x000000fffff77224 */ /* 0x004fe400078e007d */
[----:B---3--:R-:W-:-:S03]  /*198f0*/  IMAD.MOV.U32 R246, RZ, RZ, R124 ;  /* 0x000000fffff67224 */ /* 0x008fc600078e007c */
[----:B------:R-:W2:Y:S04]  /*19900*/  LDL.LU R124, [R1+0xf3c] ;  /* 0x000f3c00017c7983 */ /* 0x000ea80000300800 */
        /* <DEDUP_REMOVED lines=30> */
[----:B----4-:R-:W-:-:S03]  /*19af0*/  IMAD.MOV.U32 R164, RZ, RZ, R44 ;  /* 0x000000ffffa47224 */ /* 0x010fc600078e002c */
[----:B------:R-:W3:Y:S01]  /*19b00*/  LDL.LU R61, [R1+0xf30] ;  /* 0x000f3000013d7983 */ /* 0x000ee20000300800 */
[----:B------:R-:W-:-:S03]  /*19b10*/  IMAD.MOV.U32 R165, RZ, RZ, R45 ;  /* 0x000000ffffa57224 */ /* 0x000fc600078e002d */
[----:B------:R-:W2:Y:S01]  /*19b20*/  LDL.LU R92, [R1+0xf2c] ;  /* 0x000f2c00015c7983 */ /* 0x000ea20000300800 */
[----:B------:R-:W-:Y:S02]  /*19b30*/  IMAD.MOV.U32 R166, RZ, RZ, R56 ;  /* 0x000000ffffa67224 */ /* 0x000fe400078e0038 */
[----:B------:R-:W-:Y:S01]  /*19b40*/  IMAD.MOV.U32 R167, RZ, RZ, R57 ;  /* 0x000000ffffa77224 */ /* 0x000fe200078e0039 */
[----:B------:R-:W2:Y:S01]  /*19b50*/  LDL.LU R93, [R1+0xf28] ;  /* 0x000f2800015d7983 */ /* 0x000ea20000300800 */
[----:B------:R-:W-:-:S03]  /*19b60*/  IMAD.MOV.U32 R168, RZ, RZ, R36 ;  /* 0x000000ffffa87224 */ /* 0x000fc600078e0024 */
[----:B------:R-:W2:Y:S01]  /*19b70*/  LDL.LU R252, [R1+0xf24] ;  /* 0x000f240001fc7983 */ /* 0x000ea20000300800 */
[----:B------:R-:W-:-:S03]  /*19b80*/  IMAD.MOV.U32 R169, RZ, RZ, R37 ;  /* 0x000000ffffa97224 */ /* 0x000fc600078e0025 */
[----:B------:R-:W2:Y:S01]  /*19b90*/  LDL.LU R3, [R1+0xf20] ;  /* 0x000f200001037983 */ /* 0x000ea20000300800 */
[----:B------:R-:W-:-:S03]  /*19ba0*/  IMAD.MOV.U32 R170, RZ, RZ, R40 ;  /* 0x000000ffffaa7224 */ /* 0x000fc600078e0028 */
[----:B------:R-:W2:Y:S01]  /*19bb0*/  LDL.LU R32, [R1+0xf1c] ;  /* 0x000f1c0001207983 */ /* 0x000ea20000300800 */
[----:B------:R-:W-:-:S03]  /*19bc0*/  IMAD.MOV.U32 R171, RZ, RZ, R41 ;  /* 0x000000ffffab7224 */ /* 0x000fc600078e0029 */
[----:B------:R-:W2:Y:S01]  /*19bd0*/  LDL.LU R33, [R1+0xf18] ;  /* 0x000f180001217983 */ /* 0x000ea20000300800 */
[----:B------:R-:W-:Y:S03]  /*19be0*/  HMMA.1688.F32.TF32 R164, R64, R6, R164 ;  /* 0x0000000640a4723c */ /* 0x000fe600000810a4 */
[----:B------:R-:W2:Y:S01]  /*19bf0*/  LDL.LU R36, [R1+0xf14] ;  /* 0x000f140001247983 */ /* 0x000ea20000300800 */
[----:B------:R-:W-:-:S03]  /*19c00*/  IMAD.MOV.U32 R216, RZ, RZ, R109 ;  /* 0x000000ffffd87224 */ /* 0x000fc600078e006d */
[----:B------:R-:W2:Y:S01]  /*19c10*/  LDL.LU R37, [R1+0xf10] ;  /* 0x000f100001257983 */ /* 0x000ea20000300800 */
[----:B------:R-:W-:-:S03]  /*19c20*/  IMAD.MOV.U32 R217, RZ, RZ, R108 ;  /* 0x000000ffffd97224 */ /* 0x000fc600078e006c */
[----:B------:R-:W2:Y:S04]  /*19c30*/  LDL.LU R40, [R1+0xf0c] ;  /* 0x000f0c0001287983 */ /* 0x000ea80000300800 */
[----:B------:R-:W2:Y:S01]  /*19c40*/  LDL.LU R41, [R1+0xf08] ;  /* 0x000f080001297983 */ /* 0x000ea20000300800 */
[C---:B------:R-:W-:Y:S03]  /*19c50*/  HMMA.1688.F32.TF32 R168, R64.reuse, R10, R168 ;  /* 0x0000000a40a8723c */ /* 0x040fe600000810a8 */
[----:B------:R-:W2:Y:S04]  /*19c60*/  LDL.LU R44, [R1+0xf04] ;  /* 0x000f0400012c7983 */ /* 0x000ea80000300800 */
[----:B------:R-:W2:Y:S04]  /*19c70*/  LDL.LU R45, [R1+0xf00] ;  /* 0x000f0000012d7983 */ /* 0x000ea80000300800 */
[----:B------:R-:W2:Y:S04]  /*19c80*/  LDL.LU R56, [R1+0xefc] ;  /* 0x000efc0001387983 */ /* 0x000ea80000300800 */
[----:B------:R-:W3:Y:S01]  /*19c90*/  LDL.LU R57, [R1+0xef8] ;  /* 0x000ef80001397983 */ /* 0x000ee20000300800 */
[C---:B------:R-:W-:Y:S03]  /*19ca0*/  HMMA.1688.F32.TF32 R216, R64.reuse, R14, R216 ;  /* 0x0000000e40d8723c */ /* 0x040fe600000810d8 */
        /* <DEDUP_REMOVED lines=10> */
[----:B------:R-:W-:Y:S03]  /*19d50*/  HMMA.1688.F32.TF32 R64, R64, R22, R176 ;  /* 0x000000164040723c */ /* 0x000fe600000810b0 */
[----:B------:R-:W3:Y:S04]  /*19d60*/  LDL.LU R192, [R1+0x5e0] ;  /* 0x0005e00001c07983 */ /* 0x000ee80000300800 */
[----:B------:R-:W3:Y:S04]  /*19d70*/  LDL.LU R193, [R1+0x5e4] ;  /* 0x0005e40001c17983 */ /* 0x000ee80000300800 */
[----:B------:R-:W3:Y:S01]  /*19d80*/  LDL.LU R194, [R1+0x5e8] ;  /* 0x0005e80001c27983 */ /* 0x000ee20000300800 */
[----:B------:R-:W-:Y:S03]  /*19d90*/  HMMA.1688.F32.TF32 R244, R172, R6, R244 ;  /* 0x00000006acf4723c */ /* 0x000fe600000810f4 */
[----:B------:R-:W3:Y:S04]  /*19da0*/  LDL.LU R195, [R1+0x5ec] ;  /* 0x0005ec0001c37983 */ /* 0x000ee80000300800 */
[----:B------:R-:W3:Y:S04]  /*19db0*/  LDL.LU R212, [R1+0x500] ;  /* 0x0005000001d47983 */ /* 0x000ee80000300800 */
[----:B------:R-:W3:Y:S04]  /*19dc0*/  LDL.LU R213, [R1+0x504] ;  /* 0x0005040001d57983 */ /* 0x000ee80000300800 */
[----:B------:R-:W3:Y:S04]  /*19dd0*/  LDL.LU R214, [R1+0x508] ;  /* 0x0005080001d67983 */ /* 0x000ee80000300800 */
[----:B------:R-:W3:Y:S04]  /*19de0*/  LDL.LU R215, [R1+0x50c] ;  /* 0x00050c0001d77983 */ /* 0x000ee80000300800 */
[----:B------:R-:W-:Y:S04]  /*19df0*/  STL.64 [R1+0x270], R164 ;  /* 0x000270a401007387 */ /* 0x000fe80000100a00 */
[----:B------:R1:W-:Y:S04]  /*19e00*/  STL.64 [R1+0x278], R166 ;  /* 0x000278a601007387 */ /* 0x0003e80000100a00 */
[----:B-1----:R1:W5:Y:S04]  /*19e10*/  LDL.LU.64 R166, [R1+0xef0] ;  /* 0x000ef00001a67983 */ /* 0x0023680000300a00 */
[----:B------:R1:W5:Y:S04]  /*19e20*/  LDL.LU.64 R164, [R1+0xee8] ;  /* 0x000ee80001a47983 */ /* 0x0003680000300a00 */
        /* <DEDUP_REMOVED lines=12> */
[----:B------:R1:W5:Y:S04]  /*19ef0*/  LDL.LU R178, [R1+0xeb0] ;  /* 0x000eb00001b27983 */ /* 0x0003680000300800 */
[----:B------:R1:W5:Y:S04]  /*19f00*/  LDL.LU.64 R176, [R1+0xea8] ;  /* 0x000ea80001b07983 */ /* 0x0003680000300a00 */
[----:B------:R-:W-:Y:S04]  /*19f10*/  STL.64 [R1+0x630], R64 ;  /* 0x0006304001007387 */ /* 0x000fe80000100a00 */
[----:B------:R-:W-:Y:S04]  /*19f20*/  STL.64 [R1+0x638], R66 ;  /* 0x0006384201007387 */ /* 0x000fe80000100a00 */
[----:B------:R-:W4:Y:S04]  /*19f30*/  LDL.LU R20, [R1+0x900] ;  /* 0x0009000001147983 */ /* 0x000f280000300800 */
[----:B------:R-:W-:Y:S04]  /*19f40*/  STL.64 [R1+0x30], R244 ;  /* 0x000030f401007387 */ /* 0x000fe80000100a00 */
[----:B------:R1:W-:Y:S04]  /*19f50*/  STL.64 [R1+0x38], R246 ;  /* 0x000038f601007387 */ /* 0x0003e80000100a00 */
[----:B-1----:R-:W4:Y:S04]  /*19f60*/  LDL.LU.64 R246, [R1+0xea0] ;  /* 0x000ea00001f67983 */ /* 0x002f280000300a00 */
[----:B------:R-:W4:Y:S01]  /*19f70*/  LDL.LU.64 R244, [R1+0xe98] ;  /* 0x000e980001f47983 */ /* 0x000f220000300a00 */
[----:B------:R-:W-:-:S02]  /*19f80*/  IMAD.MOV.U32 R28, RZ, RZ, R49 ;  /* 0x000000ffff1c7224 */ /* 0x000fc400078e0031 */
[----:B------:R-:W-:Y:S02]  /*19f90*/  IMAD.MOV.U32 R29, RZ, RZ, R48 ;  /* 0x000000ffff1d7224 */ /* 0x000fe400078e0030 */
[----:B------:R-:W-:Y:S02]  /*19fa0*/  IMAD.MOV.U32 R30, RZ, RZ, R5 ;  /* 0x000000ffff1e7224 */ /* 0x000fe400078e0005 */
[----:B------:R-:W-:-:S07]  /*19fb0*/  IMAD.MOV.U32 R31, RZ, RZ, R4 ;  /* 0x000000ffff1f7224 */ /* 0x000fce00078e0004 */
[C---:B------:R-:W-:Y:S11]  /*19fc0*/  HMMA.1688.F32.TF32 R28, R172.reuse, R10, R28 ;  /* 0x0000000aac1c723c */ /* 0x040ff6000008101c */
[----:B------:R-:W-:Y:S11]  /*19fd0*/  @!UPT UIADD3 URZ, URZ, URZ, URZ ;  /* 0x0000003f3f3ff290 */ /* 0x000ff6000fffe03f */
[----:B------:R-:W-:Y:S01]  /*19fe0*/  @!UPT UIADD3 URZ, URZ, URZ, URZ ;  /* 0x0000003f3f3ff290 */ /* 0x000fe2000fffe03f */
        /* <DEDUP_REMOVED lines=8> */
[----:B--2---:R-:W-:-:S02]  /*1a070*/  IMAD.MOV.U32 R83, RZ, RZ, R56 ;  /* 0x000000ffff537224 */ /* 0x004fc400078e0038 */
[----:B---3--:R-:W-:Y:S01]  /*1a080*/  IMAD.MOV.U32 R82, RZ, RZ, R57 ;  /* 0x000000ffff527224 */ /* 0x008fe200078e0039 */
[----:B------:R2:W-:Y:S04]  /*1a090*/  STL.64 [R1+0x238], R30 ;  /* 0x0002381e01007387 */ /* 0x0005e80000100a00 */
[----:B------:R-:W3:Y:S04]  /*1a0a0*/  LDL R4, [R1+0xa24] ;  /* 0x000a240001047983 */ /* 0x000ee80000100800 */
[----:B-1----:R-:W3:Y:S01]  /*1a0b0*/  LDL R28, [R1+0xa08] ;  /* 0x000a0800011c7983 */ /* 0x002ee20000100800 */
[-C--:B------:R-:W-:Y:S08]  /*1a0c0*/  HMMA.1688.F32.TF32 R80, R172, R54.reuse, R80 ;  /* 0x00000036ac50723c */ /* 0x080ff00000081050 */
[----:B------:R-:W-:Y:S07]  /*1a0d0*/  HMMA.1688.F32.TF32 R52, R24, R54, R196 ;  /* 0x000000361834723c */ /* 0x000fee00000810c4 */
[----:B------:R-:W-:-:S02]  /*1a0e0*/  IMAD.MOV.U32 R197, RZ, RZ, R3 ;  /* 0x000000ffffc57224 */ /* 0x000fc400078e0003 */
[----:B----4-:R-:W-:Y:S02]  /*1a0f0*/  IMAD.MOV.U32 R196, RZ, RZ, R245 ;  /* 0x000000ffffc47224 */ /* 0x010fe400078e00f5 */
[----:B------:R-:W4:Y:S04]  /*1a100*/  LDL.LU R245, [R1+0xe94] ;  /* 0x000e940001f57983 */ /* 0x000f280000300800 */
[----:B------:R-:W3:Y:S01]  /*1a110*/  LDL.LU R3, [R1+0xe90] ;  /* 0x000e900001037983 */ /* 0x000ee20000300800 */
[----:B------:R-:W-:-:S03]  /*1a120*/  IMAD.MOV.U32 R198, RZ, RZ, R244 ;  /* 0x000000ffffc67224 */ /* 0x000fc600078e00f4 */
[----:B------:R-:W3:Y:S04]  /*1a130*/  LDL.LU R244, [R1+0xe8c] ;  /* 0x000e8c0001f47983 */ /* 0x000ee80000300800 */
[----:B------:R-:W3:Y:S04]  /*1a140*/  LDL R17, [R1+0xa20] ;  /* 0x000a200001117983 */ /* 0x000ee80000100800 */
[----:B------:R-:W3:Y:S04]  /*1a150*/  LDL R13, [R1+0xa0c] ;  /* 0x000a0c00010d7983 */ /* 0x000ee80000100800 */
[----:B------:R-:W3:Y:S04]  /*1a160*/  LDL R9, [R1+0xa1c] ;  /* 0x000a1c0001097983 */ /* 0x000ee80000100800 */
[----:B------:R-:W3:Y:S04]  /*1a170*/  LDL R2, [R1+0xa10] ;  /* 0x000a100001027983 */ /* 0x000ee80000100800 */
[----:B------:R-:W3:Y:S04]  /*1a180*/  LDL R108, [R1+0xa18] ;  /* 0x000a1800016c7983 */ /* 0x000ee80000100800 */
[----:B--2---:R-:W2:Y:S01]  /*1a190*/  LDL R31, [R1+0xa14] ;  /* 0x000a1400011f7983 */ /* 0x004ea20000100800 */
[----:B------:R-:W-:-:S02]  /*1a1a0*/  IMAD.MOV.U32 R199, RZ, RZ, R252 ;  /* 0x000000ffffc77224 */ /* 0x000fc400078e00fc */
[----:B------:R-:W-:Y:S01]  /*1a1b0*/  IMAD.MOV.U32 R252, RZ, RZ, 0x1f ;  /* 0x0000001ffffc7424 */ /* 0x000fe200078e00ff */
[----:B------:R-:W2:Y:S01]  /*1a1c0*/  LDL R16, [R1+0xa9c] ;  /* 0x000a9c0001107983 */ /* 0x000ea20000100800 */
[----:B------:R-:W-:Y:S02]  /*1a1d0*/  IMAD.MOV.U32 R64, RZ, RZ, R37 ;  /* 0x000000ffff407224 */ /* 0x000fe400078e0025 */
[----:B------:R-:W-:Y:S01]  /*1a1e0*/  IMAD.MOV.U32 R65, RZ, RZ, R36 ;  /* 0x000000ffff417224 */ /* 0x000fe200078e0024 */
[----:B------:R-:W-:Y:S01]  /*1a1f0*/  IADD3 R252, R252, c[0x0][0x180], RZ ;  /* 0x00006000fcfc7a10 */ /* 0x000fe20007ffe0ff */
[----:B------:R-:W-:Y:S01]  /*1a200*/  IMAD.MOV.U32 R66, RZ, RZ, R33 ;  /* 0x000000ffff427224 */ /* 0x000fe200078e0021 */
[C---:B------:R-:W-:Y:S01]  /*1a210*/  HMMA.1688.F32.TF32 R136, R172.reuse, R46, R136 ;  /* 0x0000002eac88723c */ /* 0x040fe20000081088 */
[----:B------:R-:W-:Y:S01]  /*1a220*/  IMAD.MOV.U32 R67, RZ, RZ, R32 ;  /* 0x000000ffff437224 */ /* 0x000fe200078e0020 */
[----:B------:R-:W-:Y:S01]  /*1a230*/  SHF.R.S32.HI R0, RZ, 0x1f, R252 ;  /* 0x0000001fff007819 */ /* 0x000fe200000114fc */
[----:B------:R-:W2:Y:S03]  /*1a240*/  LDL R30, [R1+0xaa0] ;  /* 0x000aa000011e7983 */ /* 0x000ea60000100800 */
[----:B------:R-:W-:Y:S01]  /*1a250*/  LEA.HI R0, R0, R252, RZ, 0x5 ;  /* 0x000000fc00007211 */ /* 0x000fe200078f28ff */
[----:B------:R-:W-:Y:S01]  /*1a260*/  UISETP.GT.AND UP0, UPT, UR5, 0x1, UPT ;  /* 0x000000010500788c */ /* 0x000fe2000bf04270 */
[----:B------:R-:W-:Y:S01]  /*1a270*/  HMMA.1688.F32.TF32 R132, R172, R42, R132 ;  /* 0x0000002aac84723c */ /* 0x000fe20000081084 */
[----:B------:R-:W2:Y:S01]  /*1a280*/  LDL R29, [R1+0xaac] ;  /* 0x000aac00011d7983 */ /* 0x000ea20000100800 */
[----:B------:R-:W-:-:S03]  /*1a290*/  SHF.R.S32.HI R0, RZ, 0x5, R0 ;  /* 0x00000005ff007819 */ /* 0x000fc60000011400 */
[----:B------:R-:W2:Y:S03]  /*1a2a0*/  LDL R109, [R1+0xb24] ;  /* 0x000b2400016d7983 */ /* 0x000ea60000100800 */
[C---:B------:R-:W-:Y:S01]  /*1a2b0*/  HMMA.1688.F32.TF32 R128, R172.reuse, R38, R128 ;  /* 0x00000026ac80723c */ /* 0x040fe20000081080 */
[----:B------:R-:W2:Y:S07]  /*1a2c0*/  LDL R179, [R1+0xc9c] ;  /* 0x000c9c0001b37983 */ /* 0x000eae0000100800 */
[C---:B------:R-:W-:Y:S08]  /*1a2d0*/  HMMA.1688.F32.TF32 R120, R172.reuse, R34, R120 ;  /* 0x00000022ac78723c */ /* 0x040ff00000081078 */
[C---:B------:R-:W-:Y:S08]  /*1a2e0*/  HMMA.1688.F32.TF32 R84, R172.reuse, R58, R84 ;  /* 0x0000003aac54723c */ /* 0x040ff00000081054 */
[C---:B------:R-:W-:Y:S08]  /*1a2f0*/  HMMA.1688.F32.TF32 R76, R172.reuse, R50, R76 ;  /* 0x00000032ac4c723c */ /* 0x040ff0000008104c */
[C---:B------:R-:W-:Y:S08]  /*1a300*/  HMMA.1688.F32.TF32 R64, R172.reuse, R62, R64 ;  /* 0x0000003eac40723c */ /* 0x040ff00000081040 */
[C---:B------:R-:W-:Y:S08]  /*1a310*/  HMMA.1688.F32.TF32 R200, R172.reuse, R94, R200 ;  /* 0x0000005eacc8723c */ /* 0x040ff000000810c8 */
[C---:B------:R-:W-:Y:S08]  /*1a320*/  HMMA.1688.F32.TF32 R228, R172.reuse, R110, R228 ;  /* 0x0000006eace4723c */ /* 0x040ff000000810e4 */
[----:B------:R-:W-:Y:S01]  /*1a330*/  HMMA.1688.F32.TF32 R240, R172, R126, R240 ;  /* 0x0000007eacf0723c */ /* 0x000fe200000810f0 */
[----:B------:R-:W2:Y:S01]  /*1a340*/  LDL R174, [R1+0xa94] ;  /* 0x000a940001ae7983 */ /* 0x000ea20000100800 */
[----:B------:R-:W-:-:S03]  /*1a350*/  IADD3 R0, R0, -0x2, RZ ;  /* 0xfffffffe00007810 */ /* 0x000fc60007ffe0ff */
[----:B------:R-:W2:Y:S01]  /*1a360*/  LDL R172, [R1+0xaa4] ;  /* 0x000aa40001ac7983 */ /* 0x000ea20000100800 */
[----:B------:R-:W-:Y:S01]  /*1a370*/  ISETP.GE.AND P5, PT, R20, R0, PT ;  /* 0x000000001400720c */ /* 0x000fe20003fa6270 */
[----:B------:R-:W-:Y:S01]  /*1a380*/  USEL UR5, UR5, URZ, !UP0 ;  /* 0x0000003f05057287 */ /* 0x000fe2000c000000 */
[----:B------:R-:W-:Y:S01]  /*1a390*/  LOP3.LUT R252, R12, 0x7f, RZ, 0xc0, !PT ;  /* 0x0000007f0cfc7812 */ /* 0x000fe200078ec0ff */
[----:B------:R-:W2:Y:S04]  /*1a3a0*/  LDL R175, [R1+0xb14] ;  /* 0x000b140001af7983 */ /* 0x000ea80000100800 */
[----:B------:R-:W-:Y:S01]  /*1a3b0*/  IMAD.SHL.U32 R173, R252, 0x4, RZ ;  /* 0x00000004fcad7824 */ /* 0x000fe200078e00ff */
[----:B----4-:R-:W-:-:S04]  /*1a3c0*/  ISETP.GT.AND P0, PT, R245, RZ, PT ;  /* 0x000000fff500720c */ /* 0x010fc80003f04270 */
[----:B------:R-:W-:-:S04]  /*1a3d0*/  SEL R0, RZ, 0x4, !P0 ;  /* 0x00000004ff007807 */ /* 0x000fc80004000000 */
[----:B------:R-:W-:-:S04]  /*1a3e0*/  SEL R0, R0, RZ, !P5 ;  /* 0x000000ff00007207 */ /* 0x000fc80006800000 */
[----:B------:R-:W-:Y:S01]  /*1a3f0*/  ISETP.NE.U32.AND P0, PT, R0, RZ, PT ;  /* 0x000000ff0000720c */ /* 0x000fe20003f05070 */
[----:B------:R-:W-:Y:S01]  /*1a400*/  IMAD.U32 R0, RZ, RZ, UR5 ;  /* 0x00000005ff007e24 */ /* 0x000fe2000f8e00ff */
[----:B---3--:R-:W-:-:S03]  /*1a410*/  IADD3 R4, P1, R3, R4, RZ ;  /* 0x0000000403047210 */ /* 0x008fc60007f3e0ff */
[----:B------:R-:W-:Y:S02]  /*1a420*/  IMAD R0, R0, 0x10000, R173 ;  /* 0x0001000000007824 */ /* 0x000fe400078e02ad */
[----:B------:R-:W-:Y:S02]  /*1a430*/  IMAD.X R5, R244, 0x1, R28, P1 ;  /* 0x00000001f4057824 */ /* 0x000fe400008e061c */
[----:B------:R-:W3:Y:S04]  /*1a440*/  LDL R28, [R1+0xaa8] ;  /* 0x000aa800011c7983 */ /* 0x000ee80000100800 */
[----:B------:R-:W-:Y:S01]  /*1a450*/  @!PT LDS RZ, [RZ] ;  /* 0x00000000fffff984 */ /* 0x000fe20000000800 */
[----:B------:R-:W-:Y:S01]  /*1a460*/  @!PT LDS RZ, [RZ] ;  /* 0x00000000fffff984 */ /* 0x000fe20000000800 */
[----:B------:R-:W-:Y:S01]  /*1a470*/  @!PT LDS RZ, [RZ] ;  /* 0x00000000fffff984 */ /* 0x000fe20000000800 */
[----:B------:R1:W-:Y:S02]  /*1a480*/  LDGSTS.E [R0], [R4.64], P0 ;  /* 0x0000000004007fae */ /* 0x0003e40008121848 */
[----:B-1----:R-:W-:-:S02]  /*1a490*/  IADD3 R4, P1, R3, R17, RZ ;  /* 0x0000001103047210 */ /* 0x002fc40007f3e0ff */
[----:B------:R-:W4:Y:S03]  /*1a4a0*/  LDL R17, [R1+0xab0] ;  /* 0x000ab00001117983 */ /* 0x000f260000100800 */
[----:B------:R-:W-:Y:S02]  /*1a4b0*/  IMAD.X R5, R244, 0x1, R13, P1 ;  /* 0x00000001f4057824 */ /* 0x000fe400008e060d */
[----:B------:R-:W4:Y:S04]  /*1a4c0*/  LDL R13, [R1+0xab8] ;  /* 0x000ab800010d7983 */ /* 0x000f280000100800 */
[----:B------:R1:W-:Y:S02]  /*1a4d0*/  LDGSTS.E [R0+0x200], [R4.64], P0 ;  /* 0x0020000004007fae */ /* 0x0003e40008121848 */
[----:B-1----:R-:W-:-:S02]  /*1a4e0*/  IADD3 R4, P1, R3, R9, RZ ;  /* 0x0000000903047210 */ /* 0x002fc40007f3e0ff */
[----:B------:R-:W4:Y:S03]  /*1a4f0*/  LDL R9, [R1+0xb1c] ;  /* 0x000b1c0001097983 */ /* 0x000f260000100800 */
[----:B------:R-:W-:-:S05]  /*1a500*/  IMAD.X R5, R244, 0x1, R2, P1 ;  /* 0x00000001f4057824 */ /* 0x000fca00008e0602 */
[----:B------:R1:W-:Y:S01]  /*1a510*/  LDGSTS.E [R0+0x400], [R4.64], P0 ;  /* 0x0040000004007fae */ /* 0x0003e20008121848 */
[----:B------:R-:W-:Y:S02]  /*1a520*/  ISETP.GT.AND P1, PT, R245, 0x4, PT ;  /* 0x00000004f500780c */ /* 0x000fe40003f24270 */
[----:B-1----:R-:W-:Y:S02]  /*1a530*/  IADD3 R4, P2, R3, R108, RZ ;  /* 0x0000006c03047210 */ /* 0x002fe40007f5e0ff */
[----:B------:R-:W4:Y:S03]  /*1a540*/  LDL R108, [R1+0xb20] ;  /* 0x000b2000016c7983 */ /* 0x000f260000100800 */
[----:B--2---:R-:W-:Y:S01]  /*1a550*/  IMAD.X R5, R244, 0x1, R31, P2 ;  /* 0x00000001f4057824 */ /* 0x004fe200010e061f */
[----:B------:R-:W-:Y:S01]  /*1a560*/  SEL R2, RZ, 0x4, !P1 ;  /* 0x00000004ff027807 */ /* 0x000fe20004800000 */
[----:B------:R-:W2:Y:S04]  /*1a570*/  LDL R31, [R1+0xb2c] ;  /* 0x000b2c00011f7983 */ /* 0x000ea80000100800 */
[----:B------:R1:W-:Y:S01]  /*1a580*/  LDGSTS.E [R0+0x600], [R4.64], P0 ;  /* 0x0060000004007fae */ /* 0x0003e20008121848 */
[----:B------:R-:W-:-:S04]  /*1a590*/  SEL R2, R2, RZ, !P5 ;  /* 0x000000ff02027207 */ /* 0x000fc80006800000 */
[----:B------:R-:W-:Y:S02]  /*1a5a0*/  ISETP.NE.U32.AND P1, PT, R2, RZ, PT ;  /* 0x000000ff0200720c */ /* 0x000fe40003f25070 */
[C---:B-1----:R-:W-:Y:S02]  /*1a5b0*/  IADD3 R4, P0, R3.reuse, R16, RZ ;  /* 0x0000001003047210 */ /* 0x042fe40007f1e0ff */
[----:B------:R-:W2:Y:S03]  /*1a5c0*/  LDL R16, [R1+0xb28] ;  /* 0x000b280001107983 */ /* 0x000ea60000100800 */
[----:B------:R-:W-:Y:S02]  /*1a5d0*/  IMAD.X R5, R244, 0x1, R174, P0 ;  /* 0x00000001f4057824 */ /* 0x000fe400000e06ae */
[----:B------:R-:W2:Y:S04]  /*1a5e0*/  LDL R174, [R1+0xba4] ;  /* 0x000ba40001ae7983 */ /* 0x000ea80000100800 */
[----:B------:R1:W-:Y:S02]  /*1a5f0*/  LDGSTS.E [R0+0x2000], [R4.64], P1 ;  /* 0x0200000004007fae */ /* 0x0003e40008921848 */
[----:B-1----:R-:W-:-:S02]  /*1a600*/  IADD3 R4, P0, R3, R172, RZ ;  /* 0x000000ac03047210 */ /* 0x002fc40007f1e0ff */
[----:B------:R-:W2:Y:S03]  /*1a610*/  LDL R172, [R1+0xba0] ;  /* 0x000ba00001ac7983 */ /* 0x000ea60000100800 */
[----:B------:R-:W-:Y:S02]  /*1a620*/  IMAD.X R5, R244, 0x1, R30, P0 ;  /* 0x00000001f4057824 */ /* 0x000fe400000e061e */
[----:B------:R-:W2:Y:S04]  /*1a630*/  LDL R30, [R1+0xb38] ;  /* 0x000b3800011e7983 */ /* 0x000ea80000100800 */
[----:B------:R1:W-:Y:S02]  /*1a640*/  LDGSTS.E [R0+0x2200], [R4.64], P1 ;  /* 0x0220000004007fae */ /* 0x0003e40008921848 */
[----:B-1----:R-:W-:-:S02]  /*1a650*/  IADD3 R4, P0, R3, R29, RZ ;  /* 0x0000001d03047210 */ /* 0x002fc40007f1e0ff */
[----:B------:R-:W2:Y:S03]  /*1a660*/  LDL R29, [R1+0xb30] ;  /* 0x000b3000011d7983 */ /* 0x000ea60000100800 */
[----:B---3--:R-:W-:Y:S02]  /*1a670*/  IMAD.X R5, R244, 0x1, R28, P0 ;  /* 0x00000001f4057824 */ /* 0x008fe400000e061c */
[----:B------:R-:W3:Y:S04]  /*1a680*/  LDL R28, [R1+0xb9c] ;  /* 0x000b9c00011c7983 */ /* 0x000ee80000100800 */
[----:B------:R4:W-:Y:S02]  /*1a690*/  LDGSTS.E [R0+0x2400], [R4.64], P1 ;  /* 0x0240000004007fae */ /* 0x0009e40008921848 */
[----:B----4-:R-:W-:-:S02]  /*1a6a0*/  IADD3 R4, P2, R3, R13, RZ ;  /* 0x0000000d03047210 */ /* 0x010fc40007f5e0ff */
[----:B------:R-:W4:Y:S01]  /*1a6b0*/  LDL R13, [R1+0xb94] ;  /* 0x000b9400010d7983 */ /* 0x000f220000100800 */
[----:B------:R-:W-:Y:S02]  /*1a6c0*/  ISETP.GT.AND P0, PT, R245, 0x8, PT ;  /* 0x00000008f500780c */ /* 0x000fe40003f04270 */
[----:B------:R-:W-:Y:S02]  /*1a6d0*/  IMAD.X R5, R244, 0x1, R17, P2 ;  /* 0x00000001f4057824 */ /* 0x000fe400010e0611 */
[----:B------:R-:W4:Y:S01]  /*1a6e0*/  LDL R17, [R1+0xbac] ;  /* 0x000bac0001117983 */ /* 0x000f220000100800 */
[----:B------:R-:W-:-:S03]  /*1a6f0*/  SEL R2, RZ, 0x4, !P0 ;  /* 0x00000004ff027807 */ /* 0x000fc60004000000 */
[----:B------:R1:W-:Y:S01]  /*1a700*/  LDGSTS.E [R0+0x2600], [R4.64], P1 ;  /* 0x0260000004007fae */ /* 0x0003e20008921848 */
[----:B------:R-:W-:-:S04]  /*1a710*/  SEL R2, R2, RZ, !P5 ;  /* 0x000000ff02027207 */ /* 0x000fc80006800000 */
[----:B------:R-:W-:Y:S02]  /*1a720*/  ISETP.NE.U32.AND P0, PT, R2, RZ, PT ;  /* 0x000000ff0200720c */ /* 0x000fe40003f05070 */
[C---:B-1----:R-:W-:Y:S02]  /*1a730*/  IADD3 R4, P1, R3.reuse, R9, RZ ;  /* 0x0000000903047210 */ /* 0x042fe40007f3e0ff */
[----:B------:R-:W4:Y:S03]  /*1a740*/  LDL R9, [R1+0xba8] ;  /* 0x000ba80001097983 */ /* 0x000f260000100800 */
[----:B------:R-:W-:Y:S02]  /*1a750*/  IMAD.X R5, R244, 0x1, R175, P1 ;  /* 0x00000001f4057824 */ /* 0x000fe400008e06af */
[----:B------:R-:W4:Y:S04]  /*1a760*/  LDL R175, [R1+0xc94] ;  /* 0x000c940001af7983 */ /* 0x000f280000100800 */
[----:B------:R1:W-:Y:S02]  /*1a770*/  LDGSTS.E [R0+0x4000], [R4.64], P0 ;  /* 0x0400000004007fae */ /* 0x0003e40008121848 */
[----:B-1----:R-:W-:-:S02]  /*1a780*/  IADD3 R4, P1, R3, R109, RZ ;  /* 0x0000006d03047210 */ /* 0x002fc40007f3e0ff */
[----:B------:R-:W4:Y:S03]  /*1a790*/  LDL R109, [R1+0xbb8] ;  /* 0x000bb800016d7983 */ /* 0x000f260000100800 */
[----:B------:R-:W-:Y:S02]  /*1a7a0*/  IMAD.X R5, R244, 0x1, R108, P1 ;  /* 0x00000001f4057824 */ /* 0x000fe400008e066c */
[----:B------:R-:W4:Y:S04]  /*1a7b0*/  LDL R108, [R1+0xbb0] ;  /* 0x000bb000016c7983 */ /* 0x000f280000100800 */
[----:B------:R2:W-:Y:S02]  /*1a7c0*/  LDGSTS.E [R0+0x4200], [R4.64], P0 ;  /* 0x0420000004007fae */ /* 0x0005e40008121848 */
[----:B--2---:R-:W-:-:S02]  /*1a7d0*/  IADD3 R4, P1, R3, R31, RZ ;  /* 0x0000001f03047210 */ /* 0x004fc40007f3e0ff */
        /* <DEDUP_REMOVED lines=9> */
[----:B---3--:R-:W-:-:S02]  /*1a870*/  IADD3 R4, P0, R3, R28, RZ ;  /* 0x0000001c03047210 */ /* 0x008fc40007f1e0ff */
[----:B------:R-:W3:Y:S03]  /*1a880*/  LDL R28, [R1+0xc2c] ;  /* 0x000c2c00011c7983 */ /* 0x000ee60000100800 */
[----:B----4-:R-:W-:Y:S02]  /*1a890*/  IMAD.X R5, R244, 0x1, R13, P0 ;  /* 0x00000001f4057824 */ /* 0x010fe400000e060d */
[----:B------:R-:W4:Y:S01]  /*1a8a0*/  LDL R13, [R1+0xc28] ;  /* 0x000c2800010d7983 */ /* 0x000f220000100800 */
[----:B------:R-:W-:-:S04]  /*1a8b0*/  ISETP.GT.AND P1, PT, R245, 0xc, PT ;  /* 0x0000000cf500780c */ /* 0x000fc80003f24270 */
[----:B------:R-:W-:-:S04]  /*1a8c0*/  SEL R2, RZ, 0x4, !P1 ;  /* 0x00000004ff027807 */ /* 0x000fc80004800000 */
[----:B------:R-:W-:-:S04]  /*1a8d0*/  SEL R2, R2, RZ, !P5 ;  /* 0x000000ff02027207 */ /* 0x000fc80006800000 */
[----:B------:R-:W-:Y:S11]  /*1a8e0*/  ISETP.NE.U32.AND P1, PT, R2, RZ, PT ;  /* 0x000000ff0200720c */ /* 0x000ff60003f25070 */
[----:B------:R-:W-:Y:S02]  /*1a8f0*/  @!UPT UIADD3 URZ, URZ, URZ, URZ ;  /* 0x0000003f3f3ff290 */ /* 0x000fe4000fffe03f */
[----:B------:R1:W-:Y:S02]  /*1a900*/  LDGSTS.E [R0+0x6000], [R4.64], P1 ;  /* 0x0600000004007fae */ /* 0x0003e40008921848 */
        /* <DEDUP_REMOVED lines=9> */
[----:B------:R1:W-:Y:S01]  /*1a9a0*/  LDGSTS.E [R0+0x6400], [R4.64], P1 ;  /* 0x0640000004007fae */ /* 0x0003e20008921848 */
[----:B------:R-:W-:-:S02]  /*1a9b0*/  ISETP.GT.AND P0, PT, R245, 0x10, PT ;  /* 0x00000010f500780c */ /* 0x000fc40003f04270 */
[----:B-1----:R-:W-:Y:S02]  /*1a9c0*/  IADD3 R4, P2, R3, R109, RZ ;  /* 0x0000006d03047210 */ /* 0x002fe40007f5e0ff */
[----:B------:R-:W4:Y:S03]  /*1a9d0*/  LDL R109, [R1+0xcac] ;  /* 0x000cac00016d7983 */ /* 0x000f260000100800 */
[----:B------:R-:W-:Y:S01]  /*1a9e0*/  IMAD.X R5, R244, 0x1, R108, P2 ;  /* 0x00000001f4057824 */ /* 0x000fe200010e066c */
[----:B------:R-:W-:Y:S01]  /*1a9f0*/  SEL R2, RZ, 0x4, !P0 ;  /* 0x00000004ff027807 */ /* 0x000fe20004000000 */
[----:B------:R-:W4:Y:S04]  /*1aa00*/  LDL R108, [R1+0xcb8] ;  /* 0x000cb800016c7983 */ /* 0x000f280000100800 */
[----:B------:R2:W-:Y:S01]  /*1aa10*/  LDGSTS.E [R0+0x6600], [R4.64], P1 ;  /* 0x0660000004007fae */ /* 0x0005e20008921848 */
[----:B------:R-:W-:-:S02]  /*1aa20*/  SEL R2, R2, RZ, !P5 ;  /* 0x000000ff02027207 */ /* 0x000fc40006800000 */
[C---:B--2---:R-:W-:Y:S02]  /*1aa30*/  IADD3 R4, P1, R3.reuse, R16, RZ ;  /* 0x0000001003047210 */ /* 0x044fe40007f3e0ff */
[----:B------:R-:W2:Y:S01]  /*1aa40*/  LDL R16, [R1+0xca8] ;  /* 0x000ca80001107983 */ /* 0x000ea20000100800 */
[----:B------:R-:W-:Y:S02]  /*1aa50*/  ISETP.NE.U32.AND P0, PT, R2, RZ, PT ;  /* 0x000000ff0200720c */ /* 0x000fe40003f05070 */
[----:B------:R-:W-:Y:S02]  /*1aa60*/  IMAD.X R5, R244, 0x1, R31, P1 ;  /* 0x00000001f4057824 */ /* 0x000fe400008e061f */
[----:B------:R-:W2:Y:S09]  /*1aa70*/  LDL R31, [R1+0xcb0] ;  /* 0x000cb000011f7983 */ /* 0x000eb20000100800 */
        /* <DEDUP_REMOVED lines=10> */
[----:B------:R-:W-:-:S03]  /*1ab20*/  ISETP.GT.AND P1, PT, R245, 0x14, PT ;  /* 0x00000014f500780c */ /* 0x000fc60003f24270 */
[----:B------:R1:W-:Y:S01]  /*1ab30*/  LDGSTS.E [R0+0x8400], [R4.64], P0 ;  /* 0x0840000004007fae */ /* 0x0003e20008121848 */
[----:B------:R-:W-:-:S04]  /*1ab40*/  SEL R2, RZ, 0x4, !P1 ;  /* 0x00000004ff027807 */ /* 0x000fc80004800000 */
[----:B------:R-:W-:-:S04]  /*1ab50*/  SEL R2, R2, RZ, !P5 ;  /* 0x000000ff02027207 */ /* 0x000fc80006800000 */
[----:B------:R-:W-:Y:S02]  /*1ab60*/  ISETP.NE.U32.AND P1, PT, R2, RZ, PT ;  /* 0x000000ff0200720c */ /* 0x000fe40003f25070 */
[C---:B-1----:R-:W-:Y:S02]  /*1ab70*/  IADD3 R4, P2, R3.reuse, R17, RZ ;  /* 0x0000001103047210 */ /* 0x042fe40007f5e0ff */
[----:B------:R-:W3:Y:S03]  /*1ab80*/  LDL R17, [R1+0xd2c] ;  /* 0x000d2c0001117983 */ /* 0x000ee60000100800 */
[----:B------:R-:W-:Y:S02]  /*1ab90*/  IMAD.X R5, R244, 0x1, R9, P2 ;  /* 0x00000001f4057824 */ /* 0x000fe400010e0609 */
[----:B------:R-:W3:Y:S04]  /*1aba0*/  LDL R9, [R1+0xd28] ;  /* 0x000d280001097983 */ /* 0x000ee80000100800 */
[----:B------:R1:W-:Y:S02]  /*1abb0*/  LDGSTS.E [R0+0x8600], [R4.64], P0 ;  /* 0x0860000004007fae */ /* 0x0003e40008121848 */
[----:B-1----:R-:W-:-:S05]  /*1abc0*/  IADD3 R4, P0, R3, R179, RZ ;  /* 0x000000b303047210 */ /* 0x002fca0007f1e0ff */
[----:B------:R-:W-:-:S05]  /*1abd0*/  IMAD.X R5, R244, 0x1, R175, P0 ;  /* 0x00000001f4057824 */ /* 0x000fca00000e06af */
[----:B------:R1:W-:Y:S02]  /*1abe0*/  LDGSTS.E [R0+0xa000], [R4.64], P1 ;  /* 0x0a00000004007fae */ /* 0x0003e40008921848 */
[----:B-1----:R-:W-:-:S05]  /*1abf0*/  IADD3 R4, P0, R3, R174, RZ ;  /* 0x000000ae03047210 */ /* 0x002fca0007f1e0ff */
[----:B------:R-:W-:-:S05]  /*1ac00*/  IMAD.X R5, R244, 0x1, R172, P0 ;  /* 0x00000001f4057824 */ /* 0x000fca00000e06ac */
[----:B------:R1:W-:Y:S02]  /*1ac10*/  LDGSTS.E [R0+0xa200], [R4.64], P1 ;  /* 0x0a20000004007fae */ /* 0x0003e40008921848 */
[C---:B-1----:R-:W-:Y:S02]  /*1ac20*/  IADD3 R4, P0, R3.reuse, R109, RZ ;  /* 0x0000006d03047210 */ /* 0x042fe40007f1e0ff */
[----:B------:R-:W3:Y:S03]  /*1ac30*/  LDL R109, [R1+0xd30] ;  /* 0x000d3000016d7983 */ /* 0x000ee60000100800 */
[----:B--2---:R-:W-:Y:S02]  /*1ac40*/  IMAD.X R5, R244, 0x1, R16, P0 ;  /* 0x00000001f4057824 */ /* 0x004fe400000e0610 */
[----:B------:R-:W2:Y:S04]  /*1ac50*/  LDL R16, [R1+0xd38] ;  /* 0x000d380001107983 */ /* 0x000ea80000100800 */
[----:B------:R1:W-:Y:S02]  /*1ac60*/  LDGSTS.E [R0+0xa400], [R4.64], P1 ;  /* 0x0a40000004007fae */ /* 0x0003e40008921848 */
[----:B-1----:R-:W-:-:S02]  /*1ac70*/  IADD3 R4, P2, R3, R108, RZ ;  /* 0x0000006c03047210 */ /* 0x002fc40007f5e0ff */
[----:B------:R-:W-:Y:S01]  /*1ac80*/  ISETP.GT.AND P0, PT, R245, 0x18, PT ;  /* 0x00000018f500780c */ /* 0x000fe20003f04270 */
[----:B------:R-:W2:Y:S02]  /*1ac90*/  LDL R108, [R1+0xd94] ;  /* 0x000d9400016c7983 */ /* 0x000ea40000100800 */
[----:B------:R-:W-:Y:S01]  /*1aca0*/  IMAD.X R5, R244, 0x1, R31, P2 ;  /* 0x00000001f4057824 */ /* 0x000fe200010e061f */
[----:B------:R-:W-:Y:S01]  /*1acb0*/  SEL R2, RZ, 0x4, !P0 ;  /* 0x00000004ff027807 */ /* 0x000fe20004000000 */
[----:B------:R-:W2:Y:S04]  /*1acc0*/  LDL R31, [R1+0xda0] ;  /* 0x000da000011f7983 */ /* 0x000ea80000100800 */
[----:B------:R1:W-:Y:S01]  /*1acd0*/  LDGSTS.E [R0+0xa600], [R4.64], P1 ;  /* 0x0a60000004007fae */ /* 0x0003e20008921848 */
[----:B------:R-:W-:-:S02]  /*1ace0*/  SEL R2, R2, RZ, !P5 ;  /* 0x000000ff02027207 */ /* 0x000fc40006800000 */
[C---:B-1----:R-:W-:Y:S02]  /*1acf0*/  IADD3 R4, P1, R3.reuse, R30, RZ ;  /* 0x0000001e03047210 */ /* 0x042fe40007f3e0ff */
[----:B------:R-:W-:Y:S01]  /*1ad00*/  ISETP.NE.U32.AND P0, PT, R2, RZ, PT ;  /* 0x000000ff0200720c */ /* 0x000fe20003f05070 */
[----:B------:R-:W2:Y:S02]  /*1ad10*/  LDL R30, [R1+0xdac] ;  /* 0x000dac00011e7983 */ /* 0x000ea40000100800 */
[----:B------:R-:W-:Y:S02]  /*1ad20*/  IMAD.X R5, R244, 0x1, R29, P1 ;  /* 0x00000001f4057824 */ /* 0x000fe400008e061d */
[----:B------:R-:W2:Y:S08]  /*1ad30*/  LDL R29, [R1+0xd9c] ;  /* 0x000d9c00011d7983 */ /* 0x000eb00000100800 */
[----:B------:R4:W-:Y:S02]  /*1ad40*/  LDGSTS.E [R0+0xc000], [R4.64], P0 ;  /* 0x0c00000004007fae */ /* 0x0009e40008121848 */
[----:B----4-:R-:W-:-:S02]  /*1ad50*/  IADD3 R4, P1, R3, R13, RZ ;  /* 0x0000000d03047210 */ /* 0x010fc40007f3e0ff */
[----:B------:R-:W4:Y:S03]  /*1ad60*/  LDL R13, [R1+0xda4] ;  /* 0x000da400010d7983 */ /* 0x000f260000100800 */
[----:B---3--:R-:W-:Y:S02]  /*1ad70*/  IMAD.X R5, R244, 0x1, R28, P1 ;  /* 0x00000001f4057824 */ /* 0x008fe400008e061c */
[----:B------:R-:W3:Y:S04]  /*1ad80*/  LDL R28, [R1+0xda8] ;  /* 0x000da800011c7983 */ /* 0x000ee80000100800 */
[----:B------:R1:W-:Y:S01]  /*1ad90*/  LDGSTS.E [R0+0xc200], [R4.64], P0 ;  /* 0x0c20000004007fae */ /* 0x0003e20008121848 */
[----:B------:R-:W-:-:S02]  /*1ada0*/  IMAD.MOV.U32 R188, RZ, RZ, R45 ;  /* 0x000000ffffbc7224 */ /* 0x000fc400078e002d */
[----:B------:R-:W-:Y:S02]  /*1adb0*/  IMAD.MOV.U32 R189, RZ, RZ, R44 ;  /* 0x000000ffffbd7224 */ /* 0x000fe400078e002c */
[----:B------:R-:W-:Y:S02]  /*1adc0*/  IMAD.MOV.U32 R190, RZ, RZ, R41 ;  /* 0x000000ffffbe7224 */ /* 0x000fe400078e0029 */
[----:B------:R-:W-:-:S07]  /*1add0*/  IMAD.MOV.U32 R191, RZ, RZ, R40 ;  /* 0x000000ffffbf7224 */ /* 0x000fce00078e0028 */
[----:B------:R-:W-:Y:S07]  /*1ade0*/  HMMA.1688.F32.TF32 R48, R24, R50, R188 ;  /* 0x000000321830723c */ /* 0x000fee00000810bc */
[----:B------:R-:W-:Y:S01]  /*1adf0*/  IMAD.MOV.U32 R188, RZ, RZ, R93 ;  /* 0x000000ffffbc7224 */ /* 0x000fe200078e005d */
[----:B-1----:R-:W-:Y:S02]  /*1ae00*/  IADD3 R4, P1, R3, R17, RZ ;  /* 0x0000001103047210 */ /* 0x002fe40007f3e0ff */
[----:B------:R-:W3:Y:S03]  /*1ae10*/  LDL R17, [R1+0xdb8] ;  /* 0x000db80001117983 */ /* 0x000ee60000100800 */
[----:B------:R-:W-:-:S02]  /*1ae20*/  IMAD.X R5, R244, 0x1, R9, P1 ;  /* 0x00000001f4057824 */ /* 0x000fc400008e0609 */
[----:B------:R-:W3:Y:S01]  /*1ae30*/  LDL R9, [R1+0xdb0] ;  /* 0x000db00001097983 */ /* 0x000ee20000100800 */
[----:B------:R-:W-:Y:S02]  /*1ae40*/  IMAD.MOV.U32 R189, RZ, RZ, R92 ;  /* 0x000000ffffbd7224 */ /* 0x000fe400078e005c */
[----:B------:R-:W-:Y:S01]  /*1ae50*/  IMAD.MOV.U32 R190, RZ, RZ, R61 ;  /* 0x000000ffffbe7224 */ /* 0x000fe200078e003d */
[----:B------:R2:W-:Y:S01]  /*1ae60*/  LDGSTS.E [R0+0xc400], [R4.64], P0 ;  /* 0x0c40000004007fae */ /* 0x0005e20008121848 */
[----:B------:R-:W-:Y:S02]  /*1ae70*/  IMAD.MOV.U32 R191, RZ, RZ, R60 ;  /* 0x000000ffffbf7224 */ /* 0x000fe400078e003c */
[C---:B------:R-:W-:Y:S01]  /*1ae80*/  HMMA.1688.F32.TF32 R60, R24.reuse, R62, R196 ;  /* 0x0000003e183c723c */ /* 0x040fe200000810c4 */
[----:B------:R-:W3:Y:S04]  /*1ae90*/  LDL.LU R196, [R1+0x520] ;  /* 0x0005200001c47983 */ /* 0x000ee80000300800 */
[----:B------:R-:W3:Y:S03]  /*1aea0*/  LDL.LU R197, [R1+0x524] ;  /* 0x0005240001c57983 */ /* 0x000ee60000300800 */
[----:B------:R-:W-:Y:S01]  /*1aeb0*/  HMMA.1688.F32.TF32 R92, R24, R94, R188 ;  /* 0x0000005e185c723c */ /* 0x000fe200000810bc */
[----:B------:R-:W3:Y:S04]  /*1aec0*/  LDL.LU R198, [R1+0x528] ;  /* 0x0005280001c67983 */ /* 0x000ee80000300800 */
[----:B------:R-:W3:Y:S04]  /*1aed0*/  LDL.LU R199, [R1+0x52c] ;  /* 0x00052c0001c77983 */ /* 0x000ee80000300800 */
[----:B------:R-:W3:Y:S04]  /*1aee0*/  LDL.LU R188, [R1+0x340] ;  /* 0x0003400001bc7983 */ /* 0x000ee80000300800 */
[----:B------:R-:W3:Y:S01]  /*1aef0*/  LDL.LU R189, [R1+0x344] ;  /* 0x0003440001bd7983 */ /* 0x000ee20000300800 */
[----:B------:R-:W-:-:S03]  /*1af00*/  ISETP.GT.AND P1, PT, R245, 0x1c, PT ;  /* 0x0000001cf500780c */ /* 0x000fc60003f24270 */
[----:B------:R-:W3:Y:S01]  /*1af10*/  LDL R174, [R1+0xdfc] ;  /* 0x000dfc0001ae7983 */ /* 0x000ee20000100800 */
[----:B------:R-:W-:-:S03]  /*1af20*/  SEL R2, RZ, 0x4, !P1 ;  /* 0x00000004ff027807 */ /* 0x000fc60004800000 */
[----:B------:R-:W3:Y:S01]  /*1af30*/  LDL R172, [R1+0xe00] ;  /* 0x000e000001ac7983 */ /* 0x000ee20000100800 */
[----:B--2---:R-:W-:Y:S01]  /*1af40*/  IADD3 R4, P2, R3, R16, RZ ;  /* 0x0000001003047210 */ /* 0x004fe20007f5e0ff */
[----:B------:R-:W-:Y:S02]  /*1af50*/  IMAD.MOV.U32 R190, RZ, RZ, R125 ;  /* 0x000000ffffbe7224 */ /* 0x000fe400078e007d */
[----:B------:R-:W2:Y:S02]  /*1af60*/  LDL R16, [R1+0xdf8] ;  /* 0x000df80001107983 */ /* 0x000ea40000100800 */
[----:B------:R-:W-:Y:S02]  /*1af70*/  IMAD.X R5, R244, 0x1, R109, P2 ;  /* 0x00000001f4057824 */ /* 0x000fe400010e066d */
[----:B------:R-:W2:Y:S04]  /*1af80*/  LDL R175, [R1+0xac4] ;  /* 0x000ac40001af7983 */ /* 0x000ea80000100800 */
[----:B------:R1:W-:Y:S01]  /*1af90*/  LDGSTS.E [R0+0xc600], [R4.64], P0 ;  /* 0x0c60000004007fae */ /* 0x0003e20008121848 */
[----:B------:R-:W-:-:S03]  /*1afa0*/  SEL R2, R2, RZ, !P5 ;  /* 0x000000ff02027207 */ /* 0x000fc60006800000 */
[----:B------:R-:W2:Y:S01]  /*1afb0*/  LDL R180, [R1+0xb34] ;  /* 0x000b340001b47983 */ /* 0x000ea20000100800 */
[----:B------:R-:W-:-:S03]  /*1afc0*/  ISETP.NE.U32.AND P1, PT, R2, RZ, PT ;  /* 0x000000ff0200720c */ /* 0x000fc60003f25070 */
[----:B------:R-:W2:Y:S04]  /*1afd0*/  LDL R2, [R1+0xa4c] ;  /* 0x000a4c0001027983 */ /* 0x000ea80000100800 */
[----:B------:R-:W2:Y:S01]  /*1afe0*/  LDL R179, [R1+0xbc4] ;  /* 0x000bc40001b37983 */ /* 0x000ea20000100800 */
[----:B-1----:R-:W-:-:S03]  /*1aff0*/  IADD3 R4, P0, R3, R29, RZ ;  /* 0x0000001d03047210 */ /* 0x002fc60007f1e0ff */
[----:B------:R-:W2:Y:S02]  /*1b000*/  LDL R29, [R1+0xa44] ;  /* 0x000a4400011d7983 */ /* 0x000ea40000100800 */
[----:B------:R-:W-:-:S05]  /*1b010*/  IMAD.X R5, R244, 0x1, R108, P0 ;  /* 0x00000001f4057824 */ /* 0x000fca00000e066c */
[----:B------:R4:W-:Y:S02]  /*1b020*/  LDGSTS.E [R0+0xe000], [R4.64], P1 ;  /* 0x0e00000004007fae */ /* 0x0009e40008921848 */
[C---:B----4-:R-:W-:Y:S02]  /*1b030*/  IADD3 R4, P0, R3.reuse, R13, RZ ;  /* 0x0000000d03047210 */ /* 0x050fe40007f1e0ff */
[----:B------:R-:W4:Y:S03]  /*1b040*/  LDL R13, [R1+0xa48] ;  /* 0x000a4800010d7983 */ /* 0x000f260000100800 */
[----:B------:R-:W-:Y:S02]  /*1b050*/  IMAD.X R5, R244, 0x1, R31, P0 ;  /* 0x00000001f4057824 */ /* 0x000fe400000e061f */
[----:B------:R-:W4:Y:S04]  /*1b060*/  LDL R31, [R1+0xabc] ;  /* 0x000abc00011f7983 */ /* 0x000f280000100800 */
[----:B------:R1:W-:Y:S02]  /*1b070*/  LDGSTS.E [R0+0xe200], [R4.64], P1 ;  /* 0x0e20000004007fae */ /* 0x0003e40008921848 */
[----:B-1----:R-:W-:-:S02]  /*1b080*/  IADD3 R4, P0, R3, R30, RZ ;  /* 0x0000001e03047210 */ /* 0x002fc40007f1e0ff */
[----:B------:R-:W4:Y:S03]  /*1b090*/  LDL R30, [R1+0xab4] ;  /* 0x000ab400011e7983 */ /* 0x000f260000100800 */
[----:B---3--:R-:W-:Y:S02]  /*1b0a0*/  IMAD.X R5, R244, 0x1, R28, P0 ;  /* 0x00000001f4057824 */ /* 0x008fe400000e061c */
[----:B------:R-:W3:Y:S04]  /*1b0b0*/  LDL R28, [R1+0xe04] ;  /* 0x000e0400011c7983 */ /* 0x000ee80000100800 */
[----:B------:R1:W-:Y:S02]  /*1b0c0*/  LDGSTS.E [R0+0xe400], [R4.64], P1 ;  /* 0x0e40000004007fae */ /* 0x0003e40008921848 */
[----:B-1----:R-:W-:-:S05]  /*1b0d0*/  IADD3 R4, P0, R3, R17, RZ ;  /* 0x0000001103047210 */ /* 0x002fca0007f1e0ff */
[----:B------:R-:W-:Y:S02]  /*1b0e0*/  IMAD.X R5, R244, 0x1, R9, P0 ;  /* 0x00000001f4057824 */ /* 0x000fe400000e0609 */
[----:B------:R-:W3:Y:S04]  /*1b0f0*/  LDL R9, [R1+0xa50] ;  /* 0x000a500001097983 */ /* 0x000ee80000100800 */
[----:B------:R-:W1:Y:S04]  /*1b100*/  S2R R125, SR_TID.X ;  /* 0x00000000007d7919 */ /* 0x000e680000002100 */
[----:B------:R1:W-:Y:S01]  /*1b110*/  LDGSTS.E [R0+0xe600], [R4.64], P1 ;  /* 0x0e60000004007fae */ /* 0x0003e20008921848 */
[----:B------:R-:W-:-:S04]  /*1b120*/  ISETP.GT.AND P0, PT, R245, 0x1, PT ;  /* 0x00000001f500780c */ /* 0x000fc80003f04270 */
[----:B-1----:R-:W-:Y:S02]  /*1b130*/  SEL R0, RZ, 0x4, !P0 ;  /* 0x00000004ff007807 */ /* 0x002fe40004000000 */
[----:B------:R-:W-:Y:S02]  /*1b140*/  LOP3.LUT R125, R125, 0x7f, RZ, 0xc0, !PT ;  /* 0x0000007f7d7d7812 */ /* 0x000fe400078ec0ff */
[----:B------:R-:W-:-:S03]  /*1b150*/  SEL R0, R0, RZ, !P5 ;  /* 0x000000ff00007207 */ /* 0x000fc60006800000 */
[----:B------:R-:W-:Y:S01]  /*1b160*/  IMAD.SHL.U32 R17, R125, 0x4, RZ ;  /* 0x000000047d117824 */ /* 0x000fe200078e00ff */
[----:B------:R-:W-:Y:S02]  /*1b170*/  ISETP.NE.U32.AND P0, PT, R0, RZ, PT ;  /* 0x000000ff0000720c */ /* 0x000fe40003f05070 */
[----:B--2---:R-:W-:Y:S02]  /*1b180*/  IADD3 R4, P1, R3, R16, RZ ;  /* 0x0000001003047210 */ /* 0x004fe40007f3e0ff */
[----:B------:R-:W2:Y:S01]  /*1b190*/  LDL R16, [R1+0xac0] ;  /* 0x000ac00001107983 */ /* 0x000ea20000100800 */
[----:B------:R-:W-:Y:S01]  /*1b1a0*/  LOP3.LUT R17, R17, 0x20, RZ, 0x3c, !PT ;  /* 0x0000002011117812 */ /* 0x000fe200078e3cff */
[----:B------:R-:W-:-:S04]  /*1b1b0*/  IMAD.U32 R0, RZ, RZ, UR5 ;  /* 0x00000005ff007e24 */ /* 0x000fc8000f8e00ff */
[----:B------:R-:W-:Y:S02]  /*1b1c0*/  IMAD R0, R0, 0x10000, R17 ;  /* 0x0001000000007824 */ /* 0x000fe400078e0211 */
[----:B------:R-:W2:Y:S01]  /*1b1d0*/  LDL R17, [R1+0xac8] ;  /* 0x000ac80001117983 */ /* 0x000ea20000100800 */
[----:B------:R-:W-:-:S03]  /*1b1e0*/  IMAD.X R5, R244, 0x1, R29, P1 ;  /* 0x00000001f4057824 */ /* 0x000fc600008e061d */
[----:B------:R-:W2:Y:S04]  /*1b1f0*/  LDL R29, [R1+0xacc] ;  /* 0x000acc00011d7983 */ /* 0x000ea80000100800 */
[----:B------:R1:W-:Y:S02]  /*1b200*/  LDGSTS.E [R0+0x800], [R4.64], P0 ;  /* 0x0080000004007fae */ /* 0x0003e40008121848 */
[----:B-1----:R-:W-:Y:S02]  /*1b210*/  IADD3 R4, P1, R3, R174, RZ ;  /* 0x000000ae03047210 */ /* 0x002fe40007f3e0ff */
[----:B------:R-:W2:Y:S03]  /*1b220*/  LDL R174, [R1+0xb44] ;  /* 0x000b440001ae7983 */ /* 0x000ea60000100800 */
[----:B----4-:R-:W-:-:S02]  /*1b230*/  IMAD.X R5, R244, 0x1, R13, P1 ;  /* 0x00000001f4057824 */ /* 0x010fc400008e060d */
[----:B------:R-:W4:Y:S04]  /*1b240*/  LDL R13, [R1+0xad8] ;  /* 0x000ad800010d7983 */ /* 0x000f280000100800 */
[----:B------:R1:W-:Y:S02]  /*1b250*/  LDGSTS.E [R0+0xa00], [R4.64], P0 ;  /* 0x00a0000004007fae */ /* 0x0003e40008121848 */
[----:B-1----:R-:W-:Y:S02]  /*1b260*/  IADD3 R4, P1, R3, R172, RZ ;  /* 0x000000ac03047210 */ /* 0x002fe40007f3e0ff */
[----:B------:R-:W4:Y:S03]  /*1b270*/  LDL R172, [R1+0xad0] ;  /* 0x000ad00001ac7983 */ /* 0x000f260000100800 */
[----:B------:R-:W-:Y:S01]  /*1b280*/  IMAD.X R5, R244, 0x1, R2, P1 ;  /* 0x00000001f4057824 */ /* 0x000fe200008e0602 */
[----:B------:R-:W-:-:S04]  /*1b290*/  ISETP.GT.AND P1, PT, R245, 0x5, PT ;  /* 0x00000005f500780c */ /* 0x000fc80003f24270 */
[----:B------:R3:W-:Y:S01]  /*1b2a0*/  LDGSTS.E [R0+0xc00], [R4.64], P0 ;  /* 0x00c0000004007fae */ /* 0x0007e20008121848 */
[----:B------:R-:W-:Y:S02]  /*1b2b0*/  SEL R2, RZ, 0x4, !P1 ;  /* 0x00000004ff027807 */ /* 0x000fe40004800000 */
[----:B---3--:R-:W-:Y:S02]  /*1b2c0*/  IADD3 R4, P1, R3, R28, RZ ;  /* 0x0000001c03047210 */ /* 0x008fe40007f3e0ff */
[----:B------:R-:W3:Y:S01]  /*1b2d0*/  LDL R28, [R1+0xb3c] ;  /* 0x000b3c00011c7983 */ /* 0x000ee20000100800 */
[----:B------:R-:W-:Y:S02]  /*1b2e0*/  SEL R2, R2, RZ, !P5 ;  /* 0x000000ff02027207 */ /* 0x000fe40006800000 */
[----:B------:R-:W-:Y:S02]  /*1b2f0*/  IMAD.X R5, R244, 0x1, R9, P1 ;  /* 0x00000001f4057824 */ /* 0x000fe400008e0609 */
[----:B------:R-:W3:Y:S01]  /*1b300*/  LDL R9, [R1+0xb40] ;  /* 0x000b400001097983 */ /* 0x000ee20000100800 */
[----:B------:R-:W-:-:S03]  /*1b310*/  ISETP.NE.U32.AND P1, PT, R2, RZ, PT ;  /* 0x000000ff0200720c */ /* 0x000fc60003f25070 */
[----:B------:R1:W-:Y:S02]  /*1b320*/  LDGSTS.E [R0+0xe00], [R4.64], P0 ;  /* 0x00e0000004007fae */ /* 0x0003e40008121848 */
[C---:B-1----:R-:W-:Y:S02]  /*1b330*/  IADD3 R4, P0, R3.reuse, R31, RZ ;  /* 0x0000001f03047210 */ /* 0x042fe40007f1e0ff */
[----:B------:R-:W3:Y:S03]  /*1b340*/  LDL R31, [R1+0xb4c] ;  /* 0x000b4c00011f7983 */ /* 0x000ee60000100800 */
[----:B------:R-:W-:Y:S02]  /*1b350*/  IMAD.X R5, R244, 0x1, R30, P0 ;  /* 0x00000001f4057824 */ /* 0x000fe400000e061e */
[----:B------:R-:W3:Y:S04]  /*1b360*/  LDL R30, [R1+0xb48] ;  /* 0x000b4800011e7983 */ /* 0x000ee80000100800 */
[----:B------:R1:W-:Y:S02]  /*1b370*/  LDGSTS.E [R0+0x2800], [R4.64], P1 ;  /* 0x0280000004007fae */ /* 0x0003e40008921848 */
[----:B-1----:R-:W-:-:S02]  /*1b380*/  IADD3 R4, P0, R3, R175, RZ ;  /* 0x000000af03047210 */ /* 0x002fc40007f1e0ff */
[----:B------:R-:W3:Y:S03]  /*1b390*/  LDL R175, [R1+0xbc0] ;  /* 0x000bc00001af7983 */ /* 0x000ee60000100800 */
[----:B--2---:R-:W-:Y:S02]  /*1b3a0*/  IMAD.X R5, R244, 0x1, R16, P0 ;  /* 0x00000001f4057824 */ /* 0x004fe400000e0610 */
[----:B------:R-:W2:Y:S04]  /*1b3b0*/  LDL R16, [R1+0xb58] ;  /* 0x000b580001107983 */ /* 0x000ea80000100800 */
[----:B------:R1:W-:Y:S02]  /*1b3c0*/  LDGSTS.E [R0+0x2a00], [R4.64], P1 ;  /* 0x02a0000004007fae */ /* 0x0003e40008921848 */
[----:B-1----:R-:W-:-:S02]  /*1b3d0*/  IADD3 R4, P0, R3, R29, RZ ;  /* 0x0000001d03047210 */ /* 0x002fc40007f1e0ff */
[----:B------:R-:W2:Y:S03]  /*1b3e0*/  LDL R29, [R1+0xb50] ;  /* 0x000b5000011d7983 */ /* 0x000ea60000100800 */
[----:B------:R-:W-:Y:S02]  /*1b3f0*/  IMAD.X R5, R244, 0x1, R17, P0 ;  /* 0x00000001f4057824 */ /* 0x000fe400000e0611 */
[----:B------:R-:W2:Y:S01]  /*1b400*/  LDL R17, [R1+0xbbc] ;  /* 0x000bbc0001117983 */ /* 0x000ea20000100800 */
[----:B------:R-:W-:-:S03]  /*1b410*/  ISETP.GT.AND P0, PT, R245, 0x9, PT ;  /* 0x00000009f500780c */ /* 0x000fc60003f04270 */
[----:B------:R4:W-:Y:S01]  /*1b420*/  LDGSTS.E [R0+0x2c00], [R4.64], P1 ;  /* 0x02c0000004007fae */ /* 0x0009e20008921848 */
[----:B------:R-:W-:Y:S02]  /*1b430*/  SEL R2, RZ, 0x4, !P0 ;  /* 0x00000004ff027807 */ /* 0x000fe40004000000 */
[C---:B----4-:R-:W-:Y:S02]  /*1b440*/  IADD3 R4, P0, R3.reuse, R13, RZ ;  /* 0x0000000d03047210 */ /* 0x050fe40007f1e0ff */
[----:B------:R-:W4:Y:S01]  /*1b450*/  LDL R13, [R1+0xbb4] ;  /* 0x000bb400010d7983 */ /* 0x000f220000100800 */
[----:B------:R-:W-:Y:S02]  /*1b460*/  SEL R2, R2, RZ, !P5 ;  /* 0x000000ff02027207 */ /* 0x000fe40006800000 */
[----:B------:R-:W-:Y:S02]  /*1b470*/  IMAD.X R5, R244, 0x1, R172, P0 ;  /* 0x00000001f4057824 */ /* 0x000fe400000e06ac */
[----:B------:R-:W-:Y:S01]  /*1b480*/  ISETP.NE.U32.AND P0, PT, R2, RZ, PT ;  /* 0x000000ff0200720c */ /* 0x000fe20003f05070 */
[----:B------:R-:W4:Y:S04]  /*1b490*/  LDL R172, [R1+0xbcc] ;  /* 0x000bcc0001ac7983 */ /* 0x000f280000100800 */
[----:B------:R3:W-:Y:S02]  /*1b4a0*/  LDGSTS.E [R0+0x2e00], [R4.64], P1 ;  /* 0x02e0000004007fae */ /* 0x0007e40008921848 */
[----:B---3--:R-:W-:-:S02]  /*1b4b0*/  IADD3 R4, P1, R3, R28, RZ ;  /* 0x0000001c03047210 */ /* 0x008fc40007f3e0ff */
[----:B------:R-:W3:Y:S03]  /*1b4c0*/  LDL R28, [R1+0xbc8] ;  /* 0x000bc800011c7983 */ /* 0x000ee60000100800 */
[----:B------:R-:W-:Y:S02]  /*1b4d0*/  IMAD.X R5, R244, 0x1, R180, P1 ;  /* 0x00000001f4057824 */ /* 0x000fe400008e06b4 */
[----:B------:R-:W3:Y:S04]  /*1b4e0*/  LDL R180, [R1+0xcb4] ;  /* 0x000cb40001b47983 */ /* 0x000ee80000100800 */
[----:B------:R1:W-:Y:S02]  /*1b4f0*/  LDGSTS.E [R0+0x4800], [R4.64], P0 ;  /* 0x0480000004007fae */ /* 0x0003e40008121848 */
[----:B-1----:R-:W-:-:S02]  /*1b500*/  IADD3 R4, P1, R3, R174, RZ ;  /* 0x000000ae03047210 */ /* 0x002fc40007f3e0ff */
[----:B------:R-:W3:Y:S03]  /*1b510*/  LDL R174, [R1+0xc3c] ;  /* 0x000c3c0001ae7983 */ /* 0x000ee60000100800 */
[----:B------:R-:W-:Y:S02]  /*1b520*/  IMAD.X R5, R244, 0x1, R9, P1 ;  /* 0x00000001f4057824 */ /* 0x000fe400008e0609 */
[----:B------:R-:W3:Y:S04]  /*1b530*/  LDL R9, [R1+0xbd8] ;  /* 0x000bd80001097983 */ /* 0x000ee80000100800 */
[----:B------:R1:W-:Y:S02]  /*1b540*/  LDGSTS.E [R0+0x4a00], [R4.64], P0 ;  /* 0x04a0000004007fae */ /* 0x0003e40008121848 */
[----:B-1----:R-:W-:-:S02]  /*1b550*/  IADD3 R4, P1, R3, R31, RZ ;  /* 0x0000001f03047210 */ /* 0x002fc40007f3e0ff */
[----:B------:R-:W3:Y:S03]  /*1b560*/  LDL R31, [R1+0xbd0] ;  /* 0x000bd000011f7983 */ /* 0x000ee60000100800 */
[----:B------:R-:W-:Y:S01]  /*1b570*/  IMAD.X R5, R244, 0x1, R30, P1 ;  /* 0x00000001f4057824 */ /* 0x000fe200008e061e */
[----:B------:R-:W-:Y:S01]  /*1b580*/  ISETP.GT.AND P1, PT, R245, 0xd, PT ;  /* 0x0000000df500780c */ /* 0x000fe20003f24270 */
[----:B------:R-:W3:Y:S03]  /*1b590*/  LDL R30, [R1+0xc44] ;  /* 0x000c4400011e7983 */ /* 0x000ee60000100800 */
[----:B------:R-:W-:Y:S01]  /*1b5a0*/  SEL R2, RZ, 0x4, !P1 ;  /* 0x00000004ff027807 */ /* 0x000fe20004800000 */
        /* <DEDUP_REMOVED lines=8> */
[----:B----4-:R-:W-:Y:S02]  /*1b630*/  IMAD.X R5, R244, 0x1, R13, P0 ;  /* 0x00000001f4057824 */ /* 0x010fe400000e060d */
[----:B------:R-:W4:Y:S01]  /*1b640*/  LDL R13, [R1+0xc48] ;  /* 0x000c4800010d7983 */ /* 0x000f220000100800 */
        /* <DEDUP_REMOVED lines=11> */
[----:B---3--:R-:W-:Y:S02]  /*1b700*/  IMAD.X R5, R244, 0x1, R28, P0 ;  /* 0x00000001f4057824 */ /* 0x008fe400000e061c */
[----:B------:R-:W3:Y:S01]  /*1b710*/  LDL R28, [R1+0xc50] ;  /* 0x000c5000011c7983 */ /* 0x000ee20000100800 */
[----:B------:R-:W-:-:S03]  /*1b720*/  ISETP.GT.AND P0, PT, R245, 0x11, PT ;  /* 0x00000011f500780c */ /* 0x000fc60003f04270 */
[----:B------:R1:W-:Y:S01]  /*1b730*/  LDGSTS.E [R0+0x6c00], [R4.64], P1 ;  /* 0x06c0000004007fae */ /* 0x0003e20008921848 */
[----:B------:R-:W-:Y:S02]  /*1b740*/  SEL R2, RZ, 0x4, !P0 ;  /* 0x00000004ff027807 */ /* 0x000fe40004000000 */
[C---:B-1----:R-:W-:Y:S02]  /*1b750*/  IADD3 R4, P0, R3.reuse, R9, RZ ;  /* 0x0000000903047210 */ /* 0x042fe40007f1e0ff */
[----:B------:R-:W3:Y:S03]  /*1b760*/  LDL R9, [R1+0xcbc] ;  /* 0x000cbc0001097983 */ /* 0x000ee60000100800 */
[----:B------:R-:W-:Y:S02]  /*1b770*/  IMAD.X R5, R244, 0x1, R31, P0 ;  /* 0x00000001f4057824 */ /* 0x000fe400000e061f */
[----:B------:R-:W3:Y:S04]  /*1b780*/  LDL R31, [R1+0xcc0] ;  /* 0x000cc000011f7983 */ /* 0x000ee80000100800 */
[----:B------:R1:W-:Y:S02]  /*1b790*/  LDGSTS.E [R0+0x6e00], [R4.64], P1 ;  /* 0x06e0000004007fae */ /* 0x0003e40008921848 */
[----:B-1----:R-:W-:-:S02]  /*1b7a0*/  IADD3 R4, P1, R3, R174, RZ ;  /* 0x000000ae03047210 */ /* 0x002fc40007f3e0ff */
[----:B------:R-:W-:Y:S01]  /*1b7b0*/  SEL R2, R2, RZ, !P5 ;  /* 0x000000ff02027207 */ /* 0x000fe20006800000 */
[----:B------:R-:W3:Y:S03]  /*1b7c0*/  LDL R174, [R1+0xcc8] ;  /* 0x000cc80001ae7983 */ /* 0x000ee60000100800 */
[----:B------:R-:W-:Y:S01]  /*1b7d0*/  ISETP.NE.U32.AND P0, PT, R2, RZ, PT ;  /* 0x000000ff0200720c */ /* 0x000fe20003f05070 */
[----:B--2---:R-:W-:Y:S02]  /*1b7e0*/  IMAD.X R5, R244, 0x1, R16, P1 ;  /* 0x00000001f4057824 */ /* 0x004fe400008e0610 */
[----:B------:R-:W2:Y:S10]  /*1b7f0*/  LDL R16, [R1+0xccc] ;  /* 0x000ccc0001107983 */ /* 0x000eb40000100800 */
        /* <DEDUP_REMOVED lines=10> */
[----:B------:R-:W-:-:S03]  /*1b8a0*/  ISETP.GT.AND P1, PT, R245, 0x15, PT ;  /* 0x00000015f500780c */ /* 0x000fc60003f24270 */
[----:B------:R1:W-:Y:S01]  /*1b8b0*/  LDGSTS.E [R0+0x8c00], [R4.64], P0 ;  /* 0x08c0000004007fae */ /* 0x0003e20008121848 */
[----:B------:R-:W-:-:S04]  /*1b8c0*/  SEL R2, RZ, 0x4, !P1 ;  /* 0x00000004ff027807 */ /* 0x000fc80004800000 */
[----:B------:R-:W-:Y:S02]  /*1b8d0*/  SEL R2, R2, RZ, !P5 ;  /* 0x000000ff02027207 */ /* 0x000fe40006800000 */
[----:B-1----:R-:W-:Y:S02]  /*1b8e0*/  IADD3 R4, P1, R3, R172, RZ ;  /* 0x000000ac03047210 */ /* 0x002fe40007f3e0ff */
[----:B------:R-:W4:Y:S03]  /*1b8f0*/  LDL R172, [R1+0xd4c] ;  /* 0x000d4c0001ac7983 */ /* 0x000f260000100800 */
[----:B---3--:R-:W-:Y:S02]  /*1b900*/  IMAD.X R5, R244, 0x1, R28, P1 ;  /* 0x00000001f4057824 */ /* 0x008fe400008e061c */
[----:B------:R-:W3:Y:S04]  /*1b910*/  LDL R28, [R1+0xd44] ;  /* 0x000d4400011c7983 */ /* 0x000ee80000100800 */
[----:B------:R1:W-:Y:S01]  /*1b920*/  LDGSTS.E [R0+0x8e00], [R4.64], P0 ;  /* 0x08e0000004007fae */ /* 0x0003e20008121848 */
[----:B------:R-:W-:-:S02]  /*1b930*/  ISETP.NE.U32.AND P1, PT, R2, RZ, PT ;  /* 0x000000ff0200720c */ /* 0x000fc40003f25070 */
[----:B-1----:R-:W-:Y:S02]  /*1b940*/  IADD3 R4, P0, R3, R9, RZ ;  /* 0x0000000903047210 */ /* 0x002fe40007f1e0ff */
[----:B------:R-:W3:Y:S03]  /*1b950*/  LDL R9, [R1+0xd48] ;  /* 0x000d480001097983 */ /* 0x000ee60000100800 */
[----:B------:R-:W-:-:S06]  /*1b960*/  IMAD.X R5, R244, 0x1, R180, P0 ;  /* 0x00000001f4057824 */ /* 0x000fcc00000e06b4 */
[----:B------:R1:W-:Y:S02]  /*1b970*/  LDGSTS.E [R0+0xa800], [R4.64], P1 ;  /* 0x0a80000004007fae */ /* 0x0003e40008921848 */
[----:B-1----:R-:W-:-:S05]  /*1b980*/  IADD3 R4, P0, R3, R179, RZ ;  /* 0x000000b303047210 */ /* 0x002fca0007f1e0ff */
[C---:B------:R-:W-:Y:S02]  /*1b990*/  IMAD.X R5, R244.reuse, 0x1, R31, P0 ;  /* 0x00000001f4057824 */ /* 0x040fe400000e061f */
[----:B------:R-:W3:Y:S04]  /*1b9a0*/  LDL R31, [R1+0xd58] ;  /* 0x000d5800011f7983 */ /* 0x000ee80000100800 */
[----:B------:R2:W-:Y:S02]  /*1b9b0*/  LDGSTS.E [R0+0xaa00], [R4.64], P1 ;  /* 0x0aa0000004007fae */ /* 0x0005e40008921848 */
[----:B--2---:R-:W-:Y:S02]  /*1b9c0*/  IADD3 R4, P0, R3, R16, RZ ;  /* 0x0000001003047210 */ /* 0x004fe40007f1e0ff */
[----:B------:R-:W2:Y:S03]  /*1b9d0*/  LDL R16, [R1+0xd50] ;  /* 0x000d500001107983 */ /* 0x000ea60000100800 */
[----:B------:R-:W-:Y:S01]  /*1b9e0*/  IMAD.X R5, R244, 0x1, R174, P0 ;  /* 0x00000001f4057824 */ /* 0x000fe200000e06ae */
[----:B------:R-:W-:Y:S01]  /*1b9f0*/  ISETP.GT.AND P0, PT, R245, 0x19, PT ;  /* 0x00000019f500780c */ /* 0x000fe20003f04270 */
[----:B------:R-:W2:Y:S03]  /*1ba00*/  LDL R174, [R1+0xdbc] ;  /* 0x000dbc0001ae7983 */ /* 0x000ea60000100800 */
[----:B------:R-:W-:Y:S01]  /*1ba10*/  SEL R2, RZ, 0x4, !P0 ;  /* 0x00000004ff027807 */ /* 0x000fe20004000000 */
        /* <DEDUP_REMOVED lines=14> */
[----:B---3--:R-:W-:Y:S02]  /*1bb00*/  IADD3 R4, P1, R3, R28, RZ ;  /* 0x0000001c03047210 */ /* 0x008fe40007f3e0ff */
[----:B------:R-:W3:Y:S03]  /*1bb10*/  LDL R28, [R1+0xdc8] ;  /* 0x000dc800011c7983 */ /* 0x000ee60000100800 */
[----:B------:R-:W-:-:S05]  /*1bb20*/  IMAD.X R5, R244, 0x1, R175, P1 ;  /* 0x00000001f4057824 */ /* 0x000fca00008e06af */
[----:B------:R1:W-:Y:S02]  /*1bb30*/  LDGSTS.E [R0+0xca00], [R4.64], P0 ;  /* 0x0ca0000004007fae */ /* 0x0003e40008121848 */
[----:B-1----:R-:W-:Y:S02]  /*1bb40*/  IADD3 R4, P1, R3, R172, RZ ;  /* 0x000000ac03047210 */ /* 0x002fe40007f3e0ff */
[----:B------:R-:W3:Y:S03]  /*1bb50*/  LDL R172, [R1+0xdd0] ;  /* 0x000dd00001ac7983 */ /* 0x000ee60000100800 */
[----:B------:R-:W-:Y:S02]  /*1bb60*/  IMAD.X R5, R244, 0x1, R9, P1 ;  /* 0x00000001f4057824 */ /* 0x000fe400008e0609 */
[----:B------:R-:W3:Y:S01]  /*1bb70*/  LDL R9, [R1+0xdd8] ;  /* 0x000dd80001097983 */ /* 0x000ee20000100800 */
[----:B------:R-:W-:-:S03]  /*1bb80*/  ISETP.GT.AND P1, PT, R245, 0x1d, PT ;  /* 0x0000001df500780c */ /* 0x000fc60003f24270 */
[----:B------:R1:W-:Y:S01]  /*1bb90*/  LDGSTS.E [R0+0xcc00], [R4.64], P0 ;  /* 0x0cc0000004007fae */ /* 0x0003e20008121848 */
[----:B------:R-:W-:Y:S02]  /*1bba0*/  SEL R2, RZ, 0x4, !P1 ;  /* 0x00000004ff027807 */ /* 0x000fe40004800000 */
[----:B-1----:R-:W-:Y:S02]  /*1bbb0*/  IADD3 R4, P1, R3, R31, RZ ;  /* 0x0000001f03047210 */ /* 0x002fe40007f3e0ff */
[----:B------:R-:W-:-:S03]  /*1bbc0*/  SEL R2, R2, RZ, !P5 ;  /* 0x000000ff02027207 */ /* 0x000fc60006800000 */
[----:B--2---:R-:W-:Y:S02]  /*1bbd0*/  IMAD.X R5, R244, 0x1, R16, P1 ;  /* 0x00000001f4057824 */ /* 0x004fe400008e0610 */
[----:B------:R-:W2:Y:S01]  /*1bbe0*/  LDL R16, [R1+0xa58] ;  /* 0x000a580001107983 */ /* 0x000ea20000100800 */
[----:B------:R-:W-:Y:S01]  /*1bbf0*/  ISETP.NE.U32.AND P1, PT, R2, RZ, PT ;  /* 0x000000ff0200720c */ /* 0x000fe20003f25070 */
[----:B------:R-:W-:Y:S02]  /*1bc00*/  IMAD.MOV.U32 R191, RZ, RZ, R124 ;  /* 0x000000ffffbf7224 */ /* 0x000fe400078e007c */
[----:B------:R1:W-:Y:S05]  /*1bc10*/  LDGSTS.E [R0+0xce00], [R4.64], P0 ;  /* 0x0ce0000004007fae */ /* 0x0003ea0008121848 */
[----:B------:R-:W-:Y:S01]  /*1bc20*/  HMMA.1688.F32.TF32 R124, R24, R126, R188 ;  /* 0x0000007e187c723c */ /* 0x000fe200000810bc */
[----:B------:R-:W2:Y:S04]  /*1bc30*/  LDL.LU R188, [R1+0x320] ;  /* 0x0003200001bc7983 */ /* 0x000ea80000300800 */
[----:B------:R-:W2:Y:S01]  /*1bc40*/  LDL.LU R189, [R1+0x324] ;  /* 0x0003240001bd7983 */ /* 0x000ea20000300800 */
[----:B-1----:R-:W-:-:S03]  /*1bc50*/  IADD3 R4, P0, R3, R174, RZ ;  /* 0x000000ae03047210 */ /* 0x002fc60007f1e0ff */
[----:B------:R-:W2:Y:S04]  /*1bc60*/  LDL.LU R190, [R1+0x328] ;  /* 0x0003280001be7983 */ /* 0x000ea80000300800 */
[----:B------:R-:W2:Y:S04]  /*1bc70*/  LDL.LU R191, [R1+0x32c] ;  /* 0x00032c0001bf7983 */ /* 0x000ea80000300800 */
[----:B------:R-:W2:Y:S04]  /*1bc80*/  LDL R179, [R1+0xa60] ;  /* 0x000a600001b37983 */ /* 0x000ea80000100800 */
[----:B------:R-:W2:Y:S04]  /*1bc90*/  LDL R31, [R1+0xa54] ;  /* 0x000a5400011f7983 */ /* 0x000ea80000100800 */
[----:B------:R-:W2:Y:S04]  /*1bca0*/  LDL R175, [R1+0xadc] ;  /* 0x000adc0001af7983 */ /* 0x000ea80000100800 */
[----:B------:R-:W2:Y:S01]  /*1bcb0*/  LDL R174, [R1+0xae4] ;  /* 0x000ae40001ae7983 */ /* 0x000ea20000100800 */
[----:B------:R-:W-:Y:S03]  /*1bcc0*/  HMMA.1688.F32.TF32 R32, R24, R34, R212 ;  /* 0x000000221820723c */ /* 0x000fe600000810d4 */
[----:B------:R-:W2:Y:S04]  /*1bcd0*/  LDL R182, [R1+0xcf8] ;  /* 0x000cf80001b67983 */ /* 0x000ea80000100800 */
[----:B------:R-:W2:Y:S04]  /*1bce0*/  LDL R181, [R1+0xcf0] ;  /* 0x000cf00001b57983 */ /* 0x000ea80000100800 */
[----:B------:R-:W2:Y:S01]  /*1bcf0*/  LDL R180, [R1+0xd64] ;  /* 0x000d640001b47983 */ /* 0x000ea20000100800 */
[----:B------:R-:W-:-:S03]  /*1bd00*/  IMAD.X R5, R244, 0x1, R17, P0 ;  /* 0x00000001f4057824 */ /* 0x000fc600000e0611 */
[----:B------:R-:W2:Y:S04]  /*1bd10*/  LDL R17, [R1+0xa5c] ;  /* 0x000a5c0001117983 */ /* 0x000ea80000100800 */
[----:B------:R1:W-:Y:S02]  /*1bd20*/  LDGSTS.E [R0+0xe800], [R4.64], P1 ;  /* 0x0e80000004007fae */ /* 0x0003e40008921848 */
[----:B-1----:R-:W-:Y:S02]  /*1bd30*/  IADD3 R4, P0, R3, R30, RZ ;  /* 0x0000001e03047210 */ /* 0x002fe40007f1e0ff */
[----:B------:R-:W2:Y:S03]  /*1bd40*/  LDL R30, [R1+0xa78] ;  /* 0x000a7800011e7983 */ /* 0x000ea60000100800 */
[----:B------:R-:W-:-:S02]  /*1bd50*/  IMAD.X R5, R244, 0x1, R29, P0 ;  /* 0x00000001f4057824 */ /* 0x000fc400000e061d */
[----:B------:R-:W2:Y:S04]  /*1bd60*/  LDL R29, [R1+0xa64] ;  /* 0x000a6400011d7983 */ /* 0x000ea80000100800 */
[----:B------:R4:W-:Y:S02]  /*1bd70*/  LDGSTS.E [R0+0xea00], [R4.64], P1 ;  /* 0x0ea0000004007fae */ /* 0x0009e40008921848 */
[----:B----4-:R-:W-:Y:S02]  /*1bd80*/  IADD3 R4, P0, R3, R13, RZ ;  /* 0x0000000d03047210 */ /* 0x010fe40007f1e0ff */
[----:B------:R-:W4:Y:S03]  /*1bd90*/  LDL R13, [R1+0xa68] ;  /* 0x000a6800010d7983 */ /* 0x000f260000100800 */
[----:B---3--:R-:W-:Y:S01]  /*1bda0*/  IMAD.X R5, R244, 0x1, R28, P0 ;  /* 0x00000001f4057824 */ /* 0x008fe200000e061c */
[----:B------:R-:W-:Y:S01]  /*1bdb0*/  ISETP.GT.AND P0, PT, R245, 0x2, PT ;  /* 0x00000002f500780c */ /* 0x000fe20003f04270 */
[----:B------:R-:W3:Y:S03]  /*1bdc0*/  LDL R28, [R1+0xa6c] ;  /* 0x000a6c00011c7983 */ /* 0x000ee60000100800 */
[----:B------:R-:W-:Y:S01]  /*1bdd0*/  SEL R2, RZ, 0x4, !P0 ;  /* 0x00000004ff027807 */ /* 0x000fe20004000000 */
[----:B------:R1:W-:Y:S02]  /*1bde0*/  LDGSTS.E [R0+0xec00], [R4.64], P1 ;  /* 0x0ec0000004007fae */ /* 0x0003e40008921848 */
[----:B-1----:R-:W-:-:S02]  /*1bdf0*/  IADD3 R4, P0, R3, R9, RZ ;  /* 0x0000000903047210 */ /* 0x002fc40007f1e0ff */
[----:B------:R-:W1:Y:S03]  /*1be00*/  S2R R9, SR_TID.X ;  /* 0x0000000000097919 */ /* 0x000e660000002100 */
[----:B------:R-:W-:Y:S02]  /*1be10*/  IMAD.X R5, R244, 0x1, R172, P0 ;  /* 0x00000001f4057824 */ /* 0x000fe400000e06ac */
[----:B------:R-:W3:Y:S04]  /*1be20*/  LDL R172, [R1+0xad4] ;  /* 0x000ad40001ac7983 */ /* 0x000ee80000100800 */
[----:B------:R1:W-:Y:S02]  /*1be30*/  LDGSTS.E [R0+0xee00], [R4.64], P1 ;  /* 0x0ee0000004007fae */ /* 0x0003e40008921848 */
[----:B-1----:R-:W-:-:S05]  /*1be40*/  LOP3.LUT R9, R9, 0x7f, RZ, 0xc0, !PT ;  /* 0x0000007f09097812 */ /* 0x002fca00078ec0ff */
[----:B------:R-:W-:Y:S02]  /*1be50*/  IMAD.SHL.U32 R9, R9, 0x4, RZ ;  /* 0x0000000409097824 */ /* 0x000fe400078e00ff */
[----:B------:R-:W-:-:S03]  /*1be60*/  IMAD.U32 R0, RZ, RZ, UR5 ;  /* 0x00000005ff007e24 */ /* 0x000fc6000f8e00ff */
[----:B------:R-:W-:-:S05]  /*1be70*/  LOP3.LUT R9, R9, 0x40, RZ, 0x3c, !PT ;  /* 0x0000004009097812 */ /* 0x000fca00078e3cff */
[----:B------:R-:W-:Y:S02]  /*1be80*/  IMAD R0, R0, 0x10000, R9 ;  /* 0x0001000000007824 */ /* 0x000fe400078e0209 */
[----:B------:R-:W3:Y:S01]  /*1be90*/  LDL R9, [R1+0xaec] ;  /* 0x000aec0001097983 */ /* 0x000ee20000100800 */
[----:B--2---:R-:W-:-:S03]  /*1bea0*/  IADD3 R4, P1, R3, R16, RZ ;  /* 0x0000001003047210 */ /* 0x004fc60007f3e0ff */
[----:B------:R-:W2:Y:S01]  /*1beb0*/  LDL R16, [R1+0xae0] ;  /* 0x000ae00001107983 */ /* 0x000ea20000100800 */
[----:B------:R-:W-:-:S04]  /*1bec0*/  SEL R2, R2, RZ, !P5 ;  /* 0x000000ff02027207 */ /* 0x000fc80006800000 */
[----:B------:R-:W-:Y:S01]  /*1bed0*/  ISETP.NE.U32.AND P0, PT, R2, RZ, PT ;  /* 0x000000ff0200720c */ /* 0x000fe20003f05070 */
[----:B------:R-:W-:Y:S07]  /*1bee0*/  HMMA.1688.F32.TF32 R212, R24, R6, R188 ;  /* 0x0000000618d4723c */ /* 0x000fee00000810bc */
[----:B------:R-:W-:Y:S01]  /*1bef0*/  IADD3 R6, P2, R3, R179, RZ ;  /* 0x000000b303067210 */ /* 0x000fe20007f5e0ff */
[C---:B------:R-:W-:Y:S01]  /*1bf00*/  IMAD.X R5, R244.reuse, 0x1, R31, P1 ;  /* 0x00000001f4057824 */ /* 0x040fe200008e061f */
[----:B------:R-:W-:Y:S01]  /*1bf10*/  ISETP.GT.AND P1, PT, R245, 0x6, PT ;  /* 0x00000006f500780c */ /* 0x000fe20003f24270 */
[----:B------:R-:W2:Y:S03]  /*1bf20*/  LDL R31, [R1+0xaf8] ;  /* 0x000af800011f7983 */ /* 0x000ea60000100800 */
[----:B------:R-:W-:Y:S01]  /*1bf30*/  SEL R2, RZ, 0x4, !P1 ;  /* 0x00000004ff027807 */ /* 0x000fe20004800000 */
[----:B------:R1:W-:Y:S04]  /*1bf40*/  LDGSTS.E [R0+0x1000], [R4.64], P0 ;  /* 0x0100000004007fae */ /* 0x0003e80008121848 */
[----:B------:R-:W2:Y:S01]  /*1bf50*/  LDL R179, [R1+0xb5c] ;  /* 0x000b5c0001b37983 */ /* 0x000ea20000100800 */
[----:B------:R-:W-:-:S03]  /*1bf60*/  IMAD.X R7, R244, 0x1, R17, P2 ;  /* 0x00000001f4077824 */ /* 0x000fc600010e0611 */
[----:B------:R-:W2:Y:S04]  /*1bf70*/  LDL R17, [R1+0xae8] ;  /* 0x000ae80001117983 */ /* 0x000ea80000100800 */
[----:B------:R4:W-:Y:S02]  /*1bf80*/  LDGSTS.E [R0+0x1200], [R6.64], P0 ;  /* 0x0120000006007fae */ /* 0x0009e40008121848 */
[C---:B----4-:R-:W-:Y:S02]  /*1bf90*/  IADD3 R6, P1, R3.reuse, R13, RZ ;  /* 0x0000000d03067210 */ /* 0x050fe40007f3e0ff */
[----:B------:R-:W4:Y:S01]  /*1bfa0*/  LDL R13, [R1+0xaf0] ;  /* 0x000af000010d7983 */ /* 0x000f220000100800 */
[----:B-1----:R-:W-:Y:S02]  /*1bfb0*/  IADD3 R4, P2, R3, R30, RZ ;  /* 0x0000001e03047210 */ /* 0x002fe40007f5e0ff */
[----:B------:R-:W-:Y:S01]  /*1bfc0*/  SEL R2, R2, RZ, !P5 ;  /* 0x000000ff02027207 */ /* 0x000fe20006800000 */
[----:B------:R-:W-:Y:S01]  /*1bfd0*/  IMAD.X R7, R244, 0x1, R29, P1 ;  /* 0x00000001f4077824 */ /* 0x000fe200008e061d */
[----:B------:R-:W4:Y:S02]  /*1bfe0*/  LDL R30, [R1+0xb64] ;  /* 0x000b6400011e7983 */ /* 0x000f240000100800 */
[----:B------:R-:W-:-:S02]  /*1bff0*/  ISETP.NE.U32.AND P1, PT, R2, RZ, PT ;  /* 0x000000ff0200720c */ /* 0x000fc40003f25070 */
[----:B------:R-:W4:Y:S04]  /*1c000*/  LDL R29, [R1+0xb54] ;  /* 0x000b5400011d7983 */ /* 0x000f280000100800 */
[----:B------:R1:W-:Y:S01]  /*1c010*/  LDGSTS.E [R0+0x1400], [R6.64], P0 ;  /* 0x0140000006007fae */ /* 0x0003e20008121848 */
[----:B---3--:R-:W-:Y:S01]  /*1c020*/  IMAD.X R5, R244, 0x1, R28, P2 ;  /* 0x00000001f4057824 */ /* 0x008fe200010e061c */
[----:B-1----:R-:W-:Y:S02]  /*1c030*/  IADD3 R6, P2, R3, R175, RZ ;  /* 0x000000af03067210 */ /* 0x002fe40007f5e0ff */
[----:B------:R-:W3:Y:S04]  /*1c040*/  LDL R28, [R1+0xb60] ;  /* 0x000b6000011c7983 */ /* 0x000ee80000100800 */
[----:B------:R1:W-:Y:S01]  /*1c050*/  LDGSTS.E [R0+0x1600], [R4.64], P0 ;  /* 0x0160000004007fae */ /* 0x0003e20008121848 */
[----:B------:R-:W-:-:S03]  /*1c060*/  ISETP.GT.AND P0, PT, R245, 0xa, PT ;  /* 0x0000000af500780c */ /* 0x000fc60003f04270 */
[----:B------:R-:W3:Y:S01]  /*1c070*/  LDL R175, [R1+0xb6c] ;  /* 0x000b6c0001af7983 */ /* 0x000ee20000100800 */
[----:B-1----:R-:W-:Y:S02]  /*1c080*/  IADD3 R4, P3, R3, R174, RZ ;  /* 0x000000ae03047210 */ /* 0x002fe40007f7e0ff */
[----:B------:R-:W-:Y:S01]  /*1c090*/  SEL R2, RZ, 0x4, !P0 ;  /* 0x00000004ff027807 */ /* 0x000fe20004000000 */
[----:B------:R-:W3:Y:S01]  /*1c0a0*/  LDL R174, [R1+0xb68] ;  /* 0x000b680001ae7983 */ /* 0x000ee20000100800 */
[----:B------:R-:W-:-:S03]  /*1c0b0*/  IMAD.X R7, R244, 0x1, R172, P2 ;  /* 0x00000001f4077824 */ /* 0x000fc600010e06ac */
[----:B------:R-:W3:Y:S04]  /*1c0c0*/  LDL R172, [R1+0xbdc] ;  /* 0x000bdc0001ac7983 */ /* 0x000ee80000100800 */
[----:B------:R1:W-:Y:S02]  /*1c0d0*/  LDGSTS.E [R0+0x3000], [R6.64], P1 ;  /* 0x0300000006007fae */ /* 0x0003e40008921848 */
[----:B-1----:R-:W-:Y:S02]  /*1c0e0*/  IADD3 R6, P0, R3, R9, RZ ;  /* 0x0000000903067210 */ /* 0x002fe40007f1e0ff */
[----:B------:R-:W3:Y:S01]  /*1c0f0*/  LDL R9, [R1+0xb70] ;  /* 0x000b700001097983 */ /* 0x000ee20000100800 */
[----:B--2---:R-:W-:-:S03]  /*1c100*/  IMAD.X R5, R244, 0x1, R16, P3 ;  /* 0x00000001f4057824 */ /* 0x004fc600018e0610 */
[----:B------:R-:W2:Y:S04]  /*1c110*/  LDL R16, [R1+0xb78] ;  /* 0x000b780001107983 */ /* 0x000ea80000100800 */
[----:B------:R1:W-:Y:S02]  /*1c120*/  LDGSTS.E [R0+0x3200], [R4.64], P1 ;  /* 0x0320000004007fae */ /* 0x0003e40008921848 */
[----:B-1----:R-:W-:Y:S02]  /*1c130*/  IADD3 R4, P2, R3, R31, RZ ;  /* 0x0000001f03047210 */ /* 0x002fe40007f5e0ff */
[----:B------:R-:W-:Y:S01]  /*1c140*/  SEL R2, R2, RZ, !P5 ;  /* 0x000000ff02027207 */ /* 0x000fe20006800000 */
[----:B------:R-:W2:Y:S01]  /*1c150*/  LDL R31, [R1+0xbd4] ;  /* 0x000bd400011f7983 */ /* 0x000ea20000100800 */
[----:B------:R-:W-:-:S03]  /*1c160*/  IMAD.X R7, R244, 0x1, R17, P0 ;  /* 0x00000001f4077824 */ /* 0x000fc600000e0611 */
[----:B------:R-:W2:Y:S01]  /*1c170*/  LDL R17, [R1+0xbe4] ;  /* 0x000be40001117983 */ /* 0x000ea20000100800 */
[----:B----4-:R-:W-:-:S03]  /*1c180*/  IMAD.X R5, R244, 0x1, R13, P2 ;  /* 0x00000001f4057824 */ /* 0x010fc600010e060d */
[----:B------:R1:W-:Y:S04]  /*1c190*/  LDGSTS.E [R0+0x3400], [R6.64], P1 ;  /* 0x0340000006007fae */ /* 0x0003e80008921848 */
[----:B------:R-:W4:Y:S01]  /*1c1a0*/  LDL R13, [R1+0xbe0] ;  /* 0x000be000010d7983 */ /* 0x000f220000100800 */
[----:B------:R-:W-:-:S03]  /*1c1b0*/  ISETP.NE.U32.AND P0, PT, R2, RZ, PT ;  /* 0x000000ff0200720c */ /* 0x000fc60003f05070 */
[----:B------:R1:W-:Y:S02]  /*1c1c0*/  LDGSTS.E [R0+0x3600], [R4.64], P1 ;  /* 0x0360000004007fae */ /* 0x0003e40008921848 */
[C---:B-1----:R-:W-:Y:S02]  /*1c1d0*/  IADD3 R6, P2, R3.reuse, R179, RZ ;  /* 0x000000b303067210 */ /* 0x042fe40007f5e0ff */
[----:B------:R-:W-:-:S03]  /*1c1e0*/  IADD3 R4, P3, R3, R30, RZ ;  /* 0x0000001e03047210 */ /* 0x000fc60007f7e0ff */
[----:B------:R-:W-:Y:S01]  /*1c1f0*/  IMAD.X R7, R244, 0x1, R29, P2 ;  /* 0x00000001f4077824 */ /* 0x000fe200010e061d */
[----:B------:R-:W4:Y:S04]  /*1c200*/  LDL R30, [R1+0xbec] ;  /* 0x000bec00011e7983 */ /* 0x000f280000100800 */
[----:B------:R-:W4:Y:S01]  /*1c210*/  LDL R29, [R1+0xbf8] ;  /* 0x000bf800011d7983 */ /* 0x000f220000100800 */
[----:B------:R-:W-:-:S03]  /*1c220*/  ISETP.GT.AND P1, PT, R245, 0xe, PT ;  /* 0x0000000ef500780c */ /* 0x000fc60003f24270 */
[----:B------:R-:W4:Y:S01]  /*1c230*/  LDL R179, [R1+0xbf0] ;  /* 0x000bf00001b37983 */ /* 0x000f220000100800 */
[----:B------:R-:W-:-:S03]  /*1c240*/  SEL R2, RZ, 0x4, !P1 ;  /* 0x00000004ff027807 */ /* 0x000fc60004800000 */
[----:B------:R1:W-:Y:S01]  /*1c250*/  LDGSTS.E [R0+0x5000], [R6.64], P0 ;  /* 0x0500000006007fae */ /* 0x0003e20008121848 */
[----:B---3--:R-:W-:-:S03]  /*1c260*/  IMAD.X R5, R244, 0x1, R28, P3 ;  /* 0x00000001f4057824 */ /* 0x008fc600018e061c */
[----:B------:R-:W3:Y:S04]  /*1c270*/  LDL R28, [R1+0xbe8] ;  /* 0x000be800011c7983 */ /* 0x000ee80000100800 */
[----:B------:R2:W-:Y:S01]  /*1c280*/  LDGSTS.E [R0+0x5200], [R4.64], P0 ;  /* 0x0520000004007fae */ /* 0x0005e20008121848 */
[----:B-1----:R-:W-:-:S03]  /*1c290*/  IADD3 R6, P1, R3, R175, RZ ;  /* 0x000000af03067210 */ /* 0x002fc60007f3e0ff */
[----:B------:R-:W3:Y:S02]  /*1c2a0*/  LDL R175, [R1+0xc64] ;  /* 0x000c640001af7983 */ /* 0x000ee40000100800 */
[----:B------:R-:W-:Y:S02]  /*1c2b0*/  IMAD.X R7, R244, 0x1, R174, P1 ;  /* 0x00000001f4077824 */ /* 0x000fe400008e06ae */
[----:B------:R-:W3:Y:S04]  /*1c2c0*/  LDL R174, [R1+0xc54] ;  /* 0x000c540001ae7983 */ /* 0x000ee80000100800 */
[----:B------:R1:W-:Y:S01]  /*1c2d0*/  LDGSTS.E [R0+0x5400], [R6.64], P0 ;  /* 0x0540000006007fae */ /* 0x0003e20008121848 */
[----:B--2---:R-:W-:-:S03]  /*1c2e0*/  IADD3 R4, P2, R3, R16, RZ ;  /* 0x0000001003047210 */ /* 0x004fc60007f5e0ff */
[----:B------:R-:W2:Y:S02]  /*1c2f0*/  LDL R16, [R1+0xc5c] ;  /* 0x000c5c0001107983 */ /* 0x000ea40000100800 */
        /* <DEDUP_REMOVED lines=8> */
[----:B------:R-:W-:Y:S02]  /*1c380*/  ISETP.NE.U32.AND P1, PT, R2, RZ, PT ;  /* 0x000000ff0200720c */ /* 0x000fe40003f25070 */
[----:B------:R-:W-:Y:S02]  /*1c390*/  IADD3 R6, P2, R3, R172, RZ ;  /* 0x000000ac03067210 */ /* 0x000fe40007f5e0ff */
[----:B------:R-:W-:Y:S01]  /*1c3a0*/  ISETP.GT.AND P0, PT, R245, 0x12, PT ;  /* 0x00000012f500780c */ /* 0x000fe20003f04270 */
[----:B------:R-:W4:Y:S02]  /*1c3b0*/  LDL R172, [R1+0xc78] ;  /* 0x000c780001ac7983 */ /* 0x000f240000100800 */
[----:B------:R-:W-:Y:S01]  /*1c3c0*/  IMAD.X R7, R244, 0x1, R31, P2 ;  /* 0x00000001f4077824 */ /* 0x000fe200010e061f */
[----:B------:R-:W-:Y:S01]  /*1c3d0*/  SEL R2, RZ, 0x4, !P0 ;  /* 0x00000004ff027807 */ /* 0x000fe20004000000 */
[----:B------:R-:W4:Y:S04]  /*1c3e0*/  LDL R31, [R1+0xc70] ;  /* 0x000c7000011f7983 */ /* 0x000f280000100800 */
[----:B------:R1:W-:Y:S04]  /*1c3f0*/  LDGSTS.E [R0+0x7000], [R6.64], P1 ;  /* 0x0700000006007fae */ /* 0x0003e80008921848 */
[----:B------:R1:W-:Y:S02]  /*1c400*/  LDGSTS.E [R0+0x7200], [R4.64], P1 ;  /* 0x0720000004007fae */ /* 0x0003e40008921848 */
[----:B-1----:R-:W-:-:S02]  /*1c410*/  IADD3 R6, P0, R3, R30, RZ ;  /* 0x0000001e03067210 */ /* 0x002fc40007f1e0ff */
[----:B------:R-:W4:Y:S01]  /*1c420*/  LDL R30, [R1+0xcdc] ;  /* 0x000cdc00011e7983 */ /* 0x000f220000100800 */
[----:B------:R-:W-:-:S03]  /*1c430*/  IADD3 R4, P2, R3, R29, RZ ;  /* 0x0000001d03047210 */ /* 0x000fc60007f5e0ff */
[----:B------:R-:W4:Y:S02]  /*1c440*/  LDL R29, [R1+0xce4] ;  /* 0x000ce400011d7983 */ /* 0x000f240000100800 */
[----:B------:R-:W-:Y:S01]  /*1c450*/  IMAD.X R5, R244, 0x1, R179, P2 ;  /* 0x00000001f4057824 */ /* 0x000fe200010e06b3 */
[----:B------:R-:W-:Y:S01]  /*1c460*/  SEL R2, R2, RZ, !P5 ;  /* 0x000000ff02027207 */ /* 0x000fe20006800000 */
[----:B------:R-:W4:Y:S01]  /*1c470*/  LDL R179, [R1+0xd54] ;  /* 0x000d540001b37983 */ /* 0x000f220000100800 */
[----:B---3--:R-:W-:-:S03]  /*1c480*/  IMAD.X R7, R244, 0x1, R28, P0 ;  /* 0x00000001f4077824 */ /* 0x008fc600000e061c */
[----:B------:R-:W3:Y:S04]  /*1c490*/  LDL R28, [R1+0xcd4] ;  /* 0x000cd400011c7983 */ /* 0x000ee80000100800 */
[----:B------:R2:W-:Y:S04]  /*1c4a0*/  LDGSTS.E [R0+0x7400], [R6.64], P1 ;  /* 0x0740000006007fae */ /* 0x0005e80008921848 */
[----:B------:R1:W-:Y:S02]  /*1c4b0*/  LDGSTS.E [R0+0x7600], [R4.64], P1 ;  /* 0x0760000004007fae */ /* 0x0003e40008921848 */
[----:B-1----:R-:W-:-:S02]  /*1c4c0*/  IADD3 R4, P3, R3, R175, RZ ;  /* 0x000000af03047210 */ /* 0x002fc40007f7e0ff */
[----:B------:R-:W-:Y:S01]  /*1c4d0*/  ISETP.NE.U32.AND P0, PT, R2, RZ, PT ;  /* 0x000000ff0200720c */ /* 0x000fe20003f05070 */
[----:B------:R-:W3:Y:S01]  /*1c4e0*/  LDL R175, [R1+0xd60] ;  /* 0x000d600001af7983 */ /* 0x000ee20000100800 */
[----:B------:R-:W-:Y:S02]  /*1c4f0*/  ISETP.GT.AND P1, PT, R245, 0x16, PT ;  /* 0x00000016f500780c */ /* 0x000fe40003f24270 */
[----:B--2---:R-:W-:Y:S02]  /*1c500*/  IADD3 R6, P2, R3, R16, RZ ;  /* 0x0000001003067210 */ /* 0x004fe40007f5e0ff */
[----:B------:R-:W2:Y:S01]  /*1c510*/  LDL R16, [R1+0xce0] ;  /* 0x000ce00001107983 */ /* 0x000ea20000100800 */
[----:B------:R-:W-:-:S03]  /*1c520*/  IMAD.X R5, R244, 0x1, R9, P3 ;  /* 0x00000001f4057824 */ /* 0x000fc600018e0609 */
[----:B------:R-:W2:Y:S01]  /*1c530*/  LDL R9, [R1+0xcec] ;  /* 0x000cec0001097983 */ /* 0x000ea20000100800 */
[----:B------:R-:W-:Y:S01]  /*1c540*/  IMAD.X R7, R244, 0x1, R174, P2 ;  /* 0x00000001f4077824 */ /* 0x000fe200010e06ae */
[----:B------:R-:W-:Y:S02]  /*1c550*/  SEL R2, RZ, 0x4, !P1 ;  /* 0x00000004ff027807 */ /* 0x000fe40004800000 */
[----:B------:R-:W2:Y:S04]  /*1c560*/  LDL R174, [R1+0xd6c] ;  /* 0x000d6c0001ae7983 */ /* 0x000ea80000100800 */
[----:B------:R1:W-:Y:S04]  /*1c570*/  LDGSTS.E [R0+0x9000], [R6.64], P0 ;  /* 0x0900000006007fae */ /* 0x0003e80008121848 */
[----:B------:R1:W-:Y:S02]  /*1c580*/  LDGSTS.E [R0+0x9200], [R4.64], P0 ;  /* 0x0920000004007fae */ /* 0x0003e40008121848 */
[----:B-1----:R-:W-:-:S02]  /*1c590*/  IADD3 R6, P1, R3, R17, RZ ;  /* 0x0000001103067210 */ /* 0x002fc40007f3e0ff */
[----:B------:R-:W2:Y:S03]  /*1c5a0*/  LDL R17, [R1+0xce8] ;  /* 0x000ce80001117983 */ /* 0x000ea60000100800 */
[----:B----4-:R-:W-:Y:S02]  /*1c5b0*/  IMAD.X R7, R244, 0x1, R13, P1 ;  /* 0x00000001f4077824 */ /* 0x010fe400008e060d */
[----:B------:R-:W4:Y:S01]  /*1c5c0*/  LDL R13, [R1+0xd5c] ;  /* 0x000d5c00010d7983 */ /* 0x000f220000100800 */
[----:B------:R-:W-:-:S03]  /*1c5d0*/  SEL R2, R2, RZ, !P5 ;  /* 0x000000ff02027207 */ /* 0x000fc60006800000 */
[----:B------:R1:W-:Y:S01]  /*1c5e0*/  LDGSTS.E [R0+0x9400], [R6.64], P0 ;  /* 0x0940000006007fae */ /* 0x0003e20008121848 */
[----:B------:R-:W-:-:S03]  /*1c5f0*/  IADD3 R4, P2, R3, R172, RZ ;  /* 0x000000ac03047210 */ /* 0x000fc60007f5e0ff */
[----:B------:R-:W4:Y:S01]  /*1c600*/  LDL R172, [R1+0xd78] ;  /* 0x000d780001ac7983 */ /* 0x000f220000100800 */
[----:B------:R-:W-:Y:S01]  /*1c610*/  ISETP.NE.U32.AND P1, PT, R2, RZ, PT ;  /* 0x000000ff0200720c */ /* 0x000fe20003f25070 */
[----:B------:R-:W-:Y:S02]  /*1c620*/  IMAD.X R5, R244, 0x1, R31, P2 ;  /* 0x00000001f4057824 */ /* 0x000fe400010e061f */
[----:B------:R-:W4:Y:S04]  /*1c630*/  LDL R31, [R1+0xd68] ;  /* 0x000d6800011f7983 */ /* 0x000f280000100800 */
[----:B------:R1:W-:Y:S01]  /*1c640*/  LDGSTS.E [R0+0x9600], [R4.64], P0 ;  /* 0x0960000004007fae */ /* 0x0003e20008121848 */
[----:B------:R-:W-:Y:S02]  /*1c650*/  ISETP.GT.AND P0, PT, R245, 0x1a, PT ;  /* 0x0000001af500780c */ /* 0x000fe40003f04270 */
[----:B-1----:R-:W-:-:S02]  /*1c660*/  IADD3 R6, P2, R3, R30, RZ ;  /* 0x0000001e03067210 */ /* 0x002fc40007f5e0ff */
[----:B------:R-:W4:Y:S01]  /*1c670*/  LDL R30, [R1+0xd70] ;  /* 0x000d7000011e7983 */ /* 0x000f220000100800 */
[----:B------:R-:W-:-:S03]  /*1c680*/  IADD3 R4, P3, R3, R29, RZ ;  /* 0x0000001d03047210 */ /* 0x000fc60007f7e0ff */
[----:B------:R-:W4:Y:S01]  /*1c690*/  LDL R29, [R1+0xde4] ;  /* 0x000de400011d7983 */ /* 0x000f220000100800 */
[----:B------:R-:W-:Y:S01]  /*1c6a0*/  SEL R2, RZ, 0x4, !P0 ;  /* 0x00000004ff027807 */ /* 0x000fe20004000000 */
[C---:B---3--:R-:W-:Y:S02]  /*1c6b0*/  IMAD.X R7, R244.reuse, 0x1, R28, P2 ;  /* 0x00000001f4077824 */ /* 0x048fe400010e061c */
[----:B------:R-:W3:Y:S04]  /*1c6c0*/  LDL R28, [R1+0xdd4] ;  /* 0x000dd400011c7983 */ /* 0x000ee80000100800 */
[----:B------:R1:W-:Y:S01]  /*1c6d0*/  LDGSTS.E [R0+0xb000], [R6.64], P1 ;  /* 0x0b00000006007fae */ /* 0x0003e20008921848 */
[----:B--2---:R-:W-:-:S03]  /*1c6e0*/  IMAD.X R5, R244, 0x1, R16, P3 ;  /* 0x00000001f4057824 */ /* 0x004fc600018e0610 */
[----:B------:R-:W2:Y:S01]  /*1c6f0*/  LDL R16, [R1+0xddc] ;  /* 0x000ddc0001107983 */ /* 0x000ea20000100800 */
[----:B-1----:R-:W-:-:S03]  /*1c700*/  IADD3 R6, P0, R3, R9, RZ ;  /* 0x0000000903067210 */ /* 0x002fc60007f1e0ff */
[----:B------:R1:W-:Y:S04]  /*1c710*/  LDGSTS.E [R0+0xb200], [R4.64], P1 ;  /* 0x0b20000004007fae */ /* 0x0003e80008921848 */
[----:B------:R-:W3:Y:S01]  /*1c720*/  LDL R9, [R1+0xde0] ;  /* 0x000de00001097983 */ /* 0x000ee20000100800 */
[----:B-1----:R-:W-:-:S05]  /*1c730*/  IADD3 R4, P2, R3, R182, RZ ;  /* 0x000000b603047210 */ /* 0x002fca0007f5e0ff */
[C---:B------:R-:W-:Y:S02]  /*1c740*/  IMAD.X R5, R244.reuse, 0x1, R181, P2 ;  /* 0x00000001f4057824 */ /* 0x040fe400010e06b5 */
[----:B------:R-:W-:Y:S02]  /*1c750*/  IMAD.X R7, R244, 0x1, R17, P0 ;  /* 0x00000001f4077824 */ /* 0x000fe400000e0611 */
[----:B------:R-:W3:Y:S04]  /*1c760*/  LDL R17, [R1+0xdec] ;  /* 0x000dec0001117983 */ /* 0x000ee80000100800 */
[----:B------:R4:W-:Y:S01]  /*1c770*/  LDGSTS.E [R0+0xb400], [R6.64], P1 ;  /* 0x0b40000006007fae */ /* 0x0009e20008921848 */
[----:B------:R-:W-:-:S03]  /*1c780*/  SEL R2, R2, RZ, !P5 ;  /* 0x000000ff02027207 */ /* 0x000fc60006800000 */
[----:B------:R1:W-:Y:S01]  /*1c790*/  LDGSTS.E [R0+0xb600], [R4.64], P1 ;  /* 0x0b60000004007fae */ /* 0x0003e20008921848 */
[----:B----4-:R-:W-:-:S03]  /*1c7a0*/  IADD3 R6, P2, R3, R13, RZ ;  /* 0x0000000d03067210 */ /* 0x010fc60007f5e0ff */
[----:B------:R-:W4:Y:S01]  /*1c7b0*/  LDL R13, [R1+0xde8] ;  /* 0x000de800010d7983 */ /* 0x000f220000100800 */
[----:B------:R-:W-:Y:S02]  /*1c7c0*/  ISETP.NE.U32.AND P0, PT, R2, RZ, PT ;  /* 0x000000ff0200720c */ /* 0x000fe40003f05070 */
[----:B-1----:R-:W-:Y:S01]  /*1c7d0*/  IADD3 R4, P3, R3, R180, RZ ;  /* 0x000000b403047210 */ /* 0x002fe20007f7e0ff */
[----:B------:R-:W-:Y:S01]  /*1c7e0*/  IMAD.X R7, R244, 0x1, R179, P2 ;  /* 0x00000001f4077824 */ /* 0x000fe200010e06b3 */
[----:B------:R-:W-:-:S03]  /*1c7f0*/  ISETP.GT.AND P1, PT, R245, 0x1e, PT ;  /* 0x0000001ef500780c */ /* 0x000fc60003f24270 */
[----:B------:R-:W-:Y:S01]  /*1c800*/  IMAD.X R5, R244, 0x1, R175, P3 ;  /* 0x00000001f4057824 */ /* 0x000fe200018e06af */
[----:B------:R-:W-:-:S05]  /*1c810*/  SEL R2, RZ, 0x4, !P1 ;  /* 0x00000004ff027807 */ /* 0x000fca0004800000 */
[----:B------:R1:W-:Y:S04]  /*1c820*/  LDGSTS.E [R0+0xd000], [R6.64], P0 ;  /* 0x0d00000006007fae */ /* 0x0003e80008121848 */
[----:B------:R1:W-:Y:S02]  /*1c830*/  LDGSTS.E [R0+0xd200], [R4.64], P0 ;  /* 0x0d20000004007fae */ /* 0x0003e40008121848 */
[C---:B-1----:R-:W-:Y:S02]  /*1c840*/  IADD3 R6, P1, R3.reuse, R174, RZ ;  /* 0x000000ae03067210 */ /* 0x042fe40007f3e0ff */
[----:B------:R-:W-:Y:S01]  /*1c850*/  SEL R2, R2, RZ, !P5 ;  /* 0x000000ff02027207 */ /* 0x000fe20006800000 */
[----:B------:R-:W4:Y:S01]  /*1c860*/  LDL R174, [R1+0xa70] ;  /* 0x000a700001ae7983 */ /* 0x000f220000100800 */
[----:B------:R-:W-:Y:S01]  /*1c870*/  IADD3 R4, P3, R3, R172, RZ ;  /* 0x000000ac03047210 */ /* 0x000fe20007f7e0ff */
[----:B------:R-:W-:-:S04]  /*1c880*/  IMAD.X R7, R244, 0x1, R31, P1 ;  /* 0x00000001f4077824 */ /* 0x000fc800008e061f */
[----:B------:R-:W-:Y:S01]  /*1c890*/  IMAD.X R5, R244, 0x1, R30, P3 ;  /* 0x00000001f4057824 */ /* 0x000fe200018e061e */
[----:B------:R2:W-:Y:S04]  /*1c8a0*/  LDGSTS.E [R0+0xd400], [R6.64], P0 ;  /* 0x0d40000006007fae */ /* 0x0005e80008121848 */
[----:B------:R1:W-:Y:S01]  /*1c8b0*/  LDGSTS.E [R0+0xd600], [R4.64], P0 ;  /* 0x0d60000004007fae */ /* 0x0003e20008121848 */
[----:B------:R-:W-:-:S03]  /*1c8c0*/  ISETP.NE.U32.AND P2, PT, R2, RZ, PT ;  /* 0x000000ff0200720c */ /* 0x000fc60003f45070 */
[----:B------:R-:W4:Y:S01]  /*1c8d0*/  LDL R30, [R1+0xa7c] ;  /* 0x000a7c00011e7983 */ /* 0x000f220000100800 */
[----:B-1----:R-:W-:Y:S02]  /*1c8e0*/  IADD3 R4, P3, R3, R29, RZ ;  /* 0x0000001d03047210 */ /* 0x002fe40007f7e0ff */
[----:B------:R-:W-:Y:S01]  /*1c8f0*/  ISETP.GT.AND P0, PT, R245, 0x3, PT ;  /* 0x00000003f500780c */ /* 0x000fe20003f04270 */
[----:B------:R-:W-:-:S03]  /*1c900*/  IMAD.MOV.U32 R191, RZ, RZ, R8 ;  /* 0x000000ffffbf7224 */ /* 0x000fc600078e0008 */
[----:B------:R-:W-:Y:S02]  /*1c910*/  SEL R2, RZ, 0x4, !P0 ;  /* 0x00000004ff027807 */ /* 0x000fe40004000000 */
[----:B--2---:R-:W-:Y:S02]  /*1c920*/  IADD3 R6, P1, R3, R16, RZ ;  /* 0x0000001003067210 */ /* 0x004fe40007f3e0ff */
[----:B------:R-:W2:Y:S01]  /*1c930*/  LDL R16, [R1+0xe08] ;  /* 0x000e080001107983 */ /* 0x000ea20000100800 */
[----:B---3--:R-:W-:-:S03]  /*1c940*/  IMAD.X R5, R244, 0x1, R9, P3 ;  /* 0x00000001f4057824 */ /* 0x008fc600018e0609 */
[----:B------:R-:W3:Y:S01]  /*1c950*/  LDL R9, [R1+0xdf0] ;  /* 0x000df00001097983 */ /* 0x000ee20000100800 */
[----:B------:R-:W-:-:S05]  /*1c960*/  IMAD.X R7, R244, 0x1, R28, P1 ;  /* 0x00000001f4077824 */ /* 0x000fca00008e061c */
[----:B------:R1:W-:Y:S04]  /*1c970*/  LDGSTS.E [R0+0xf000], [R6.64], P2 ;  /* 0x0f00000006007fae */ /* 0x0003e80009121848 */
[----:B------:R1:W-:Y:S04]  /*1c980*/  LDGSTS.E [R0+0xf200], [R4.64], P2 ;  /* 0x0f20000004007fae */ /* 0x0003e80009121848 */
[----:B-1----:R-:W3:Y:S04]  /*1c990*/  LDL R7, [R1+0xa84] ;  /* 0x000a840001077983 */ /* 0x002ee80000100800 */
[----:B------:R-:W3:Y:S04]  /*1c9a0*/  LDL.LU R188, [R1+0x250] ;  /* 0x0002500001bc7983 */ /* 0x000ee80000300800 */
[----:B------:R-:W3:Y:S04]  /*1c9b0*/  LDL.LU R189, [R1+0x254] ;  /* 0x0002540001bd7983 */ /* 0x000ee80000300800 */
[----:B------:R-:W3:Y:S04]  /*1c9c0*/  LDL.LU R190, [R1+0x258] ;  /* 0x0002580001be7983 */ /* 0x000ee80000300800 */
[----:B------:R-:W3:Y:S04]  /*1c9d0*/  LDL R8, [R1+0xa8c] ;  /* 0x000a8c0001087983 */ /* 0x000ee80000100800 */
[----:B------:R-:W3:Y:S04]  /*1c9e0*/  LDL R31, [R1+0xa80] ;  /* 0x000a8000011f7983 */ /* 0x000ee80000100800 */
[----:B------:R-:W3:Y:S04]  /*1c9f0*/  LDL R29, [R1+0xa98] ;  /* 0x000a9800011d7983 */ /* 0x000ee80000100800 */
[----:B------:R-:W3:Y:S01]  /*1ca00*/  LDL R28, [R1+0xa88] ;  /* 0x000a8800011c7983 */ /* 0x000ee20000100800 */
[----:B------:R-:W-:-:S02]  /*1ca10*/  SEL R2, R2, RZ, !P5 ;  /* 0x000000ff02027207 */ /* 0x000fc40006800000 */
[----:B------:R-:W-:Y:S01]  /*1ca20*/  ISETP.GT.AND P1, PT, R245, 0x7, PT ;  /* 0x00000007f500780c */ /* 0x000fe20003f24270 */
[----:B------:R-:W3:Y:S01]  /*1ca30*/  LDL R172, [R1+0xaf4] ;  /* 0x000af40001ac7983 */ /* 0x000ee20000100800 */
[----:B------:R-:W-:-:S03]  /*1ca40*/  IADD3 R4, P0, R3, R17, RZ ;  /* 0x0000001103047210 */ /* 0x000fc60007f1e0ff */
[----:B------:R-:W3:Y:S02]  /*1ca50*/  LDL R17, [R1+0xa90] ;  /* 0x000a900001117983 */ /* 0x000ee40000100800 */
[----:B----4-:R-:W-:Y:S02]  /*1ca60*/  IMAD.X R5, R244, 0x1, R13, P0 ;  /* 0x00000001f4057824 */ /* 0x010fe400000e060d */
[----:B------:R-:W4:Y:S04]  /*1ca70*/  LDL R13, [R1+0xafc] ;  /* 0x000afc00010d7983 */ /* 0x000f280000100800 */
[----:B------:R2:W-:Y:S01]  /*1ca80*/  LDGSTS.E [R0+0xf400], [R4.64], P2 ;  /* 0x0f40000004007fae */ /* 0x0005e20009121848 */
[----:B------:R-:W-:Y:S02]  /*1ca90*/  ISETP.NE.U32.AND P0, PT, R2, RZ, PT ;  /* 0x000000ff0200720c */ /* 0x000fe40003f05070 */
[----:B------:R-:W-:-:S02]  /*1caa0*/  SEL R2, RZ, 0x4, !P1 ;  /* 0x00000004ff027807 */ /* 0x000fc40004800000 */
[C---:B------:R-:W-:Y:S02]  /*1cab0*/  ISETP.GT.AND P1, PT, R245.reuse, 0xb, PT ;  /* 0x0000000bf500780c */ /* 0x040fe40003f24270 */
[----:B------:R-:W-:Y:S02]  /*1cac0*/  SEL R2, R2, RZ, !P5 ;  /* 0x000000ff02027207 */ /* 0x000fe40006800000 */
[----:B------:R-:W-:Y:S02]  /*1cad0*/  SEL R6, RZ, 0x4, !P1 ;  /* 0x00000004ff067807 */ /* 0x000fe40004800000 */
[----:B------:R-:W-:Y:S02]  /*1cae0*/  ISETP.GT.AND P1, PT, R245, 0xf, PT ;  /* 0x0000000ff500780c */ /* 0x000fe40003f24270 */
[----:B------:R-:W-:Y:S02]  /*1caf0*/  ISETP.NE.U32.AND P4, PT, R2, RZ, PT ;  /* 0x000000ff0200720c */ /* 0x000fe40003f85070 */
[----:B------:R-:W-:-:S02]  /*1cb00*/  SEL R2, R6, RZ, !P5 ;  /* 0x000000ff06027207 */ /* 0x000fc40006800000 */
[----:B------:R-:W-:Y:S02]  /*1cb10*/  SEL R6, RZ, 0x4, !P1 ;  /* 0x00000004ff067807 */ /* 0x000fe40004800000 */
[----:B------:R-:W-:Y:S02]  /*1cb20*/  ISETP.NE.U32.AND P1, PT, R2, RZ, PT ;  /* 0x000000ff0200720c */ /* 0x000fe40003f25070 */
[----:B------:R-:W-:-:S04]  /*1cb30*/  SEL R2, R6, RZ, !P5 ;  /* 0x000000ff06027207 */ /* 0x000fc80006800000 */
[----:B------:R-:W-:Y:S02]  /*1cb40*/  ISETP.NE.U32.AND P6, PT, R2, RZ, PT ;  /* 0x000000ff0200720c */ /* 0x000fe40003fc5070 */
[----:B------:R-:W4:Y:S01]  /*1cb50*/  LDL R2, [R1+0xb0c] ;  /* 0x000b0c0001027983 */ /* 0x000f220000100800 */
[----:B--2---:R-:W-:-:S03]  /*1cb60*/  IADD3 R4, P3, R3, R16, RZ ;  /* 0x0000001003047210 */ /* 0x004fc60007f7e0ff */
[----:B------:R-:W2:Y:S02]  /*1cb70*/  LDL R16, [R1+0xb04] ;  /* 0x000b040001107983 */ /* 0x000ea40000100800 */
[----:B---3--:R-:W-:Y:S02]  /*1cb80*/  IMAD.X R5, R244, 0x1, R9, P3 ;  /* 0x00000001f4057824 */ /* 0x008fe400018e0609 */
[----:B------:R-:W1:Y:S04]  /*1cb90*/  S2R R9, SR_TID.X ;  /* 0x0000000000097919 */ /* 0x000e680000002100 */
[----:B------:R3:W-:Y:S01]  /*1cba0*/  LDGSTS.E [R0+0xf600], [R4.64], P2 ;  /* 0x0f60000004007fae */ /* 0x0007e20009121848 */
[----:B------:R-:W-:Y:S01]  /*1cbb0*/  HMMA.1688.F32.TF32 R180, R24, R10, R188 ;  /* 0x0000000a18b4723c */ /* 0x000fe200000810bc */
[----:B-1----:R-:W-:-:S05]  /*1cbc0*/  LOP3.LUT R9, R9, 0x7f, RZ, 0xc0, !PT ;  /* 0x0000007f09097812 */ /* 0x002fca00078ec0ff */
[----:B------:R-:W-:Y:S01]  /*1cbd0*/  IMAD.SHL.U32 R9, R9, 0x4, RZ ;  /* 0x0000000409097824 */ /* 0x000fe200078e00ff */
[C---:B---3--:R-:W-:Y:S01]  /*1cbe0*/  IADD3 R4, P2, R3.reuse, R30, RZ ;  /* 0x0000001e03047210 */ /* 0x048fe20007f5e0ff */
[----:B------:R-:W-:Y:S01]  /*1cbf0*/  IMAD.U32 R0, RZ, RZ, UR5 ;  /* 0x00000005ff007e24 */ /* 0x000fe2000f8e00ff */
[----:B------:R-:W-:Y:S01]  /*1cc00*/  IADD3 R6, P3, R3, R7, RZ ;  /* 0x0000000703067210 */ /* 0x000fe20007f7e0ff */
[----:B------:R-:W3:Y:S01]  /*1cc10*/  LDL R30, [R1+0xb00] ;  /* 0x000b0000011e7983 */ /* 0x000ee20000100800 */
[----:B------:R-:W-:Y:S01]  /*1cc20*/  LOP3.LUT R9, R9, 0x60, RZ, 0x3c, !PT ;  /* 0x0000006009097812 */ /* 0x000fe200078e3cff */
[C---:B------:R-:W-:Y:S01]  /*1cc30*/  IMAD.X R5, R244.reuse, 0x1, R174, P2 ;  /* 0x00000001f4057824 */ /* 0x040fe200010e06ae */
[----:B------:R-:W-:Y:S01]  /*1cc40*/  IADD3 R8, P2, R3, R8, RZ ;  /* 0x0000000803087210 */ /* 0x000fe20007f5e0ff */
[----:B------:R-:W-:Y:S02]  /*1cc50*/  IMAD.X R7, R244, 0x1, R31, P3 ;  /* 0x00000001f4077824 */ /* 0x000fe400018e061f */
[----:B------:R-:W-:-:S02]  /*1cc60*/  IMAD R0, R0, 0x10000, R9 ;  /* 0x0001000000007824 */ /* 0x000fc400078e0209 */
[----:B------:R-:W-:-:S03]  /*1cc70*/  IMAD.X R9, R244, 0x1, R28, P2 ;  /* 0x00000001f4097824 */ /* 0x000fc600010e061c */
[----:B------:R1:W-:Y:S04]  /*1cc80*/  LDGSTS.E [R0+0x1800], [R4.64], P0 ;  /* 0x0180000004007fae */ /* 0x0003e80008121848 */
[----:B------:R-:W-:Y:S04]  /*1cc90*/  STL.64 [R1+0x1d0], R180 ;  /* 0x0001d0b401007387 */ /* 0x000fe80000100a00 */
[----:B------:R2:W-:Y:S04]  /*1cca0*/  STL.64 [R1+0x1d8], R182 ;  /* 0x0001d8b601007387 */ /* 0x0005e80000100a00 */
[----:B------:R-:W3:Y:S01]  /*1ccb0*/  LDL R174, [R1+0xb18] ;  /* 0x000b180001ae7983 */ /* 0x000ee20000100800 */
[----:B-1----:R-:W-:-:S03]  /*1ccc0*/  IADD3 R4, P3, R3, R29, RZ ;  /* 0x0000001d03047210 */ /* 0x002fc60007f7e0ff */
[----:B------:R-:W3:Y:S04]  /*1ccd0*/  LDL R29, [R1+0xb08] ;  /* 0x000b0800011d7983 */ /* 0x000ee80000100800 */
[----:B------:R4:W-:Y:S01]  /*1cce0*/  LDGSTS.E [R0+0x1a00], [R6.64], P0 ;  /* 0x01a0000006007fae */ /* 0x0009e20008121848 */
[----:B------:R-:W-:-:S03]  /*1ccf0*/  IMAD.X R5, R244, 0x1, R17, P3 ;  /* 0x00000001f4057824 */ /* 0x000fc600018e0611 */
[----:B------:R-:W3:Y:S04]  /*1cd00*/  LDL R28, [R1+0xb7c] ;  /* 0x000b7c00011c7983 */ /* 0x000ee80000100800 */
[----:B------:R-:W3:Y:S04]  /*1cd10*/  LDL R31, [R1+0xb84] ;  /* 0x000b8400011f7983 */ /* 0x000ee80000100800 */
[----:B------:R-:W3:Y:S04]  /*1cd20*/  LDL R17, [R1+0xb74] ;  /* 0x000b740001117983 */ /* 0x000ee80000100800 */
[----:B------:R2:W-:Y:S04]  /*1cd30*/  LDGSTS.E [R0+0x1c00], [R8.64], P0 ;  /* 0x01c0000008007fae */ /* 0x0005e80008121848 */
[----:B------:R1:W-:Y:S01]  /*1cd40*/  LDGSTS.E [R0+0x1e00], [R4.64], P0 ;  /* 0x01e0000004007fae */ /* 0x0003e20008121848 */
[----:B----4-:R-:W-:-:S03]  /*1cd50*/  IADD3 R6, P2, R3, R13, RZ ;  /* 0x0000000d03067210 */ /* 0x010fc60007f5e0ff */
[----:B------:R-:W4:Y:S04]  /*1cd60*/  LDL R13, [R1+0xb10] ;  /* 0x000b1000010d7983 */ /* 0x000f280000100800 */
[----:B------:R-:W4:Y:S04]  /*1cd70*/  LDL.LU R188, [R1+0x280] ;  /* 0x0002800001bc7983 */ /* 0x000f280000300800 */
[----:B------:R-:W4:Y:S04]  /*1cd80*/  LDL.LU R189, [R1+0x284] ;  /* 0x0002840001bd7983 */ /* 0x000f280000300800 */
[----:B------:R-:W4:Y:S04]  /*1cd90*/  LDL.LU R190, [R1+0x288] ;  /* 0x0002880001be7983 */ /* 0x000f280000300800 */
[----:B------:R-:W4:Y:S01]  /*1cda0*/  LDL.LU R191, [R1+0x28c] ;  /* 0x00028c0001bf7983 */ /* 0x000f220000300800 */
[----:B------:R-:W-:Y:S01]  /*1cdb0*/  IMAD.X R7, R244, 0x1, R172, P2 ;  /* 0x00000001f4077824 */ /* 0x000fe200010e06ac */
[----:B------:R-:W-:-:S02]  /*1cdc0*/  ISETP.GT.AND P0, PT, R245, 0x13, PT ;  /* 0x00000013f500780c */ /* 0x000fc40003f04270 */
[----:B------:R-:W-:Y:S01]  /*1cdd0*/  ISETP.GT.AND P2, PT, R245, 0x17, PT ;  /* 0x00000017f500780c */ /* 0x000fe20003f44270 */
[----:B------:R-:W4:Y:S01]  /*1cde0*/  LDL R11, [R1+0xb80] ;  /* 0x000b8000010b7983 */ /* 0x000f220000100800 */
[----:B-1----:R-:W-:-:S03]  /*1cdf0*/  SEL R5, RZ, 0x4, !P0 ;  /* 0x00000004ff057807 */ /* 0x002fc60004000000 */
[----:B------:R1:W-:Y:S01]  /*1ce00*/  LDGSTS.E [R0+0x3800], [R6.64], P4 ;  /* 0x0380000006007fae */ /* 0x0003e2000a121848 */
[----:B------:R-:W-:-:S03]  /*1ce10*/  SEL R5, R5, RZ, !P5 ;  /* 0x000000ff05057207 */ /* 0x000fc60006800000 */
[----:B------:R-:W4:Y:S04]  /*1ce20*/  LDL R172, [R1+0xb88] ;  /* 0x000b880001ac7983 */ /* 0x000f280000100800 */
[----:B------:R-:W4:Y:S01]  /*1ce30*/  LDL R10, [R1+0xb98] ;  /* 0x000b9800010a7983 */ /* 0x000f220000100800 */
[C---:B-1----:R-:W-:Y:S02]  /*1ce40*/  IADD3 R6, P0, R3.reuse, R2, RZ ;  /* 0x0000000203067210 */ /* 0x042fe40007f1e0ff */
[----:B------:R-:W-:Y:S02]  /*1ce50*/  SEL R2, RZ, 0x4, !P2 ;  /* 0x00000004ff027807 */ /* 0x000fe40005000000 */
[C---:B--2---:R-:W-:Y:S02]  /*1ce60*/  IADD3 R8, P3, R3.reuse, R16, RZ ;  /* 0x0000001003087210 */ /* 0x044fe40007f7e0ff */
[----:B------:R-:W2:Y:S01]  /*1ce70*/  LDL R16, [R1+0xb8c] ;  /* 0x000b8c0001107983 */ /* 0x000ea20000100800 */
[----:B---3--:R-:W-:Y:S01]  /*1ce80*/  IADD3 R4, P2, R3, R174, RZ ;  /* 0x000000ae03047210 */ /* 0x008fe20007f5e0ff */
[C---:B------:R-:W-:Y:S01]  /*1ce90*/  IMAD.X R7, R244.reuse, 0x1, R29, P0 ;  /* 0x00000001f4077824 */ /* 0x040fe200000e061d */
[----:B------:R-:W-:Y:S01]  /*1cea0*/  ISETP.NE.U32.AND P0, PT, R5, RZ, PT ;  /* 0x000000ff0500720c */ /* 0x000fe20003f05070 */
[C---:B------:R-:W-:Y:S01]  /*1ceb0*/  IMAD.X R9, R244.reuse, 0x1, R30, P3 ;  /* 0x00000001f4097824 */ /* 0x040fe200018e061e */
[----:B------:R-:W3:Y:S04]  /*1cec0*/  LDL R29, [R1+0xc04] ;  /* 0x000c0400011d7983 */ /* 0x000ee80000100800 */
[----:B------:R-:W3:Y:S04]  /*1ced0*/  LDL R30, [R1+0xb90] ;  /* 0x000b9000011e7983 */ /* 0x000ee80000100800 */
[----:B------:R2:W-:Y:S04]  /*1cee0*/  LDGSTS.E [R0+0x3a00], [R8.64], P4 ;  /* 0x03a0000008007fae */ /* 0x0005e8000a121848 */
[----:B------:R1:W-:Y:S01]  /*1cef0*/  LDGSTS.E [R0+0x3c00], [R6.64], P4 ;  /* 0x03c0000006007fae */ /* 0x0003e2000a121848 */
[----:B----4-:R-:W-:-:S03]  /*1cf00*/  IMAD.X R5, R244, 0x1, R13, P2 ;  /* 0x00000001f4057824 */ /* 0x010fc600010e060d */
[----:B------:R-:W4:Y:S01]  /*1cf10*/  LDL R13, [R1+0xbfc] ;  /* 0x000bfc00010d7983 */ /* 0x000f220000100800 */
[C---:B------:R-:W-:Y:S01]  /*1cf20*/  HMMA.1688.F32.TF32 R180, R24.reuse, R14, R188 ;  /* 0x0000000e18b4723c */ /* 0x040fe200000810bc */
[----:B-1----:R-:W-:Y:S02]  /*1cf30*/  IADD3 R6, P2, R3, R28, RZ ;  /* 0x0000001c03067210 */ /* 0x002fe40007f5e0ff */
[----:B------:R1:W-:Y:S04]  /*1cf40*/  LDGSTS.E [R0+0x3e00], [R4.64], P4 ;  /* 0x03e0000004007fae */ /* 0x0003e8000a121848 */
[----:B------:R-:W3:Y:S01]  /*1cf50*/  LDL R28, [R1+0xbf4] ;  /* 0x000bf400011c7983 */ /* 0x000ee20000100800 */
[----:B------:R-:W-:Y:S01]  /*1cf60*/  IMAD.X R7, R244, 0x1, R17, P2 ;  /* 0x00000001f4077824 */ /* 0x000fe200010e0611 */
[----:B------:R-:W-:Y:S01]  /*1cf70*/  HMMA.1688.F32.TF32 R108, R24, R110, R196 ;  /* 0x0000006e186c723c */ /* 0x000fe200000810c4 */
[----:B------:R-:W-:-:S03]  /*1cf80*/  SEL R2, R2, RZ, !P5 ;  /* 0x000000ff02027207 */ /* 0x000fc60006800000 */
[----:B------:R2:W-:Y:S01]  /*1cf90*/  LDGSTS.E [R0+0x5800], [R6.64], P1 ;  /* 0x0580000006007fae */ /* 0x0005e20008921848 */
[----:B-1----:R-:W-:-:S09]  /*1cfa0*/  IADD3 R4, P4, R3, R31, RZ ;  /* 0x0000001f03047210 */ /* 0x002fd20007f9e0ff */
[----:B------:R-:W-:Y:S04]  /*1cfb0*/  STL.64 [R1+0x1c0], R180 ;  /* 0x0001c0b401007387 */ /* 0x000fe80000100a00 */
[----:B------:R1:W-:Y:S04]  /*1cfc0*/  STL.64 [R1+0x1c8], R182 ;  /* 0x0001c8b601007387 */ /* 0x0003e80000100a00 */
[----:B------:R-:W3:Y:S04]  /*1cfd0*/  LDL R31, [R1+0xc0c] ;  /* 0x000c0c00011f7983 */ /* 0x000ee80000100800 */
[----:B------:R-:W3:Y:S04]  /*1cfe0*/  LDL R17, [R1+0xc00] ;  /* 0x000c000001117983 */ /* 0x000ee80000100800 */
[----:B------:R-:W3:Y:S01]  /*1cff0*/  LDL R15, [R1+0xc08] ;  /* 0x000c0800010f7983 */ /* 0x000ee20000100800 */
[----:B------:R-:W-:Y:S01]  /*1d000*/  IMAD.X R5, R244, 0x1, R11, P4 ;  /* 0x00000001f4057824 */ /* 0x000fe200020e060b */
[----:B------:R-:W-:-:S04]  /*1d010*/  ISETP.NE.U32.AND P3, PT, R2, RZ, PT ;  /* 0x000000ff0200720c */ /* 0x000fc80003f65070 */
[----:B------:R4:W-:Y:S01]  /*1d020*/  LDGSTS.E [R0+0x5a00], [R4.64], P1 ;  /* 0x05a0000004007fae */ /* 0x0009e20008921848 */
[----:B--2---:R-:W-:-:S03]  /*1d030*/  IADD3 R8, P2, R3, R16, RZ ;  /* 0x0000001003087210 */ /* 0x004fc60007f5e0ff */
[----:B------:R-:W2:Y:S04]  /*1d040*/  LDL R16, [R1+0xc18] ;  /* 0x000c180001107983 */ /* 0x000ea80000100800 */
[----:B------:R-:W1:Y:S04]  /*1d050*/  LDL.LU R196, [R1+0x410] ;  /* 0x0004100001c47983 */ /* 0x000e680000300800 */
[----:B------:R-:W1:Y:S04]  /*1d060*/  LDL.LU R197, [R1+0x414] ;  /* 0x0004140001c57983 */ /* 0x000e680000300800 */
[----:B------:R-:W1:Y:S04]  /*1d070*/  LDL.LU R198, [R1+0x418] ;  /* 0x0004180001c67983 */ /* 0x000e680000300800 */
[----:B------:R-:W1:Y:S04]  /*1d080*/  LDL.LU R199, [R1+0x41c] ;  /* 0x00041c0001c77983 */ /* 0x000e680000300800 */
[----:B------:R-:W2:Y:S01]  /*1d090*/  LDL R14, [R1+0xc10] ;  /* 0x000c1000010e7983 */ /* 0x000ea20000100800 */
[----:B------:R-:W-:Y:S01]  /*1d0a0*/  IMAD.X R9, R244, 0x1, R172, P2 ;  /* 0x00000001f4097824 */ /* 0x000fe200010e06ac */
[----:B------:R-:W-:-:S04]  /*1d0b0*/  ISETP.GT.AND P2, PT, R245, 0x1b, PT ;  /* 0x0000001bf500780c */ /* 0x000fc80003f44270 */
[----:B------:R-:W-:Y:S01]  /*1d0c0*/  SEL R2, RZ, 0x4, !P2 ;  /* 0x00000004ff027807 */ /* 0x000fe20005000000 */
[----:B------:R3:W-:Y:S01]  /*1d0d0*/  LDGSTS.E [R0+0x5c00], [R8.64], P1 ;  /* 0x05c0000008007fae */ /* 0x0007e20008921848 */
[----:B----4-:R-:W-:-:S03]  /*1d0e0*/  IADD3 R4, P2, R3, R13, RZ ;  /* 0x0000000d03047210 */ /* 0x010fc60007f5e0ff */
[----:B------:R-:W4:Y:S01]  /*1d0f0*/  LDL R13, [R1+0xc7c] ;  /* 0x000c7c00010d7983 */ /* 0x000f220000100800 */
[----:B------:R-:W-:-:S05]  /*1d100*/  IADD3 R10, P4, R3, R10, RZ ;  /* 0x0000000a030a7210 */ /* 0x000fca0007f9e0ff */
[----:B---3--:R-:W-:Y:S01]  /*1d110*/  IMAD.X R11, R244, 0x1, R30, P4 ;  /* 0x00000001f40b7824 */ /* 0x008fe200020e061e */
[----:B------:R-:W-:Y:S01]  /*1d120*/  IADD3 R6, P4, R3, R29, RZ ;  /* 0x0000001d03067210 */ /* 0x000fe20007f9e0ff */
[----:B------:R-:W3:Y:S04]  /*1d130*/  LDL R30, [R1+0xc84] ;  /* 0x000c8400011e7983 */ /* 0x000ee80000100800 */
[----:B------:R-:W3:Y:S04]  /*1d140*/  LDL R29, [R1+0xc74] ;  /* 0x000c7400011d7983 */ /* 0x000ee80000100800 */
[----:B------:R-:W3:Y:S04]  /*1d150*/  LDL.LU R188, [R1+0x3a0] ;  /* 0x0003a00001bc7983 */ /* 0x000ee80000300800 */
[----:B------:R2:W-:Y:S01]  /*1d160*/  LDGSTS.E [R0+0x5e00], [R10.64], P1 ;  /* 0x05e000000a007fae */ /* 0x0005e20008921848 */
[----:B------:R-:W-:-:S02]  /*1d170*/  ISETP.GT.AND P1, PT, R245, 0x1f, PT ;  /* 0x0000001ff500780c */ /* 0x000fc40003f24270 */
[----:B------:R-:W-:Y:S02]  /*1d180*/  SEL R2, R2, RZ, !P5 ;  /* 0x000000ff02027207 */ /* 0x000fe40006800000 */
[----:B------:R-:W-:Y:S01]  /*1d190*/  SEL R7, RZ, 0x4, !P1 ;  /* 0x00000004ff077807 */ /* 0x000fe20004800000 */
[----:B------:R-:W-:Y:S01]  /*1d1a0*/  IMAD.X R5, R244, 0x1, R28, P2 ;  /* 0x00000001f4057824 */ /* 0x000fe200010e061c */
[----:B------:R-:W-:Y:S01]  /*1d1b0*/  ISETP.NE.U32.AND P2, PT, R2, RZ, PT ;  /* 0x000000ff0200720c */ /* 0x000fe20003f45070 */
[----:B------:R-:W-:Y:S01]  /*1d1c0*/  IMAD.MOV.U32 R189, RZ, RZ, R246 ;  /* 0x000000ffffbd7224 */ /* 0x000fe200078e00f6 */
[----:B------:R-:W-:Y:S01]  /*1d1d0*/  SEL R2, R7, RZ, !P5 ;  /* 0x000000ff07027207 */ /* 0x000fe20006800000 */
[----:B------:R-:W3:Y:S01]  /*1d1e0*/  LDL.LU R246, [R1+0xe88] ;  /* 0x000e880001f67983 */ /* 0x000ee20000300800 */
[----:B------:R-:W-:Y:S01]  /*1d1f0*/  IMAD.MOV.U32 R190, RZ, RZ, R247 ;  /* 0x000000ffffbe7224 */ /* 0x000fe200078e00f7 */
[----:B------:R-:W-:Y:S01]  /*1d200*/  LOP3.LUT R12, R12, 0x1f, RZ, 0xc0, !PT ;  /* 0x0000001f0c0c7812 */ /* 0x000fe200078ec0ff */
[----:B------:R-:W-:Y:S01]  /*1d210*/  IMAD.MOV.U32 R191, RZ, RZ, R21 ;  /* 0x000000ffffbf7224 */ /* 0x000fe200078e0015 */
[----:B------:R-:W3:Y:S04]  /*1d220*/  LDL.LU R247, [R1+0xe84] ;  /* 0x000e840001f77983 */ /* 0x000ee80000300800 */
[----:B------:R-:W3:Y:S04]  /*1d230*/  LDL R21, [R1+0xc80] ;  /* 0x000c800001157983 */ /* 0x000ee80000100800 */
[----:B------:R-:W3:Y:S01]  /*1d240*/  LDL R28, [R1+0xc8c] ;  /* 0x000c8c00011c7983 */ /* 0x000ee20000100800 */
[----:B------:R-:W-:-:S03]  /*1d250*/  IADD3 R8, P1, R3, R31, RZ ;  /* 0x0000001f03087210 */ /* 0x000fc60007f3e0ff */
[----:B------:R4:W-:Y:S01]  /*1d260*/  LDGSTS.E [R0+0x7800], [R4.64], P6 ;  /* 0x0780000004007fae */ /* 0x0009e2000b121848 */
[----:B------:R-:W-:-:S03]  /*1d270*/  IMAD.X R7, R244, 0x1, R17, P4 ;  /* 0x00000001f4077824 */ /* 0x000fc600020e0611 */
[----:B------:R-:W3:Y:S01]  /*1d280*/  LDL R17, [R1+0xc98] ;  /* 0x000c980001117983 */ /* 0x000ee20000100800 */
[----:B------:R-:W-:Y:S01]  /*1d290*/  IMAD.X R9, R244, 0x1, R15, P1 ;  /* 0x00000001f4097824 */ /* 0x000fe200008e060f */
[----:B------:R-:W-:Y:S01]  /*1d2a0*/  ISETP.NE.U32.AND P1, PT, R2, RZ, PT ;  /* 0x000000ff0200720c */ /* 0x000fe20003f25070 */
[C---:B------:R-:W-:Y:S01]  /*1d2b0*/  HMMA.1688.F32.TF32 R44, R24.reuse, R46, R192 ;  /* 0x0000002e182c723c */ /* 0x040fe200000810c0 */
[----:B------:R1:W-:Y:S04]  /*1d2c0*/  LDGSTS.E [R0+0x7a00], [R6.64], P6 ;  /* 0x07a0000006007fae */ /* 0x0003e8000b121848 */
[----:B------:R1:W-:Y:S03]  /*1d2d0*/  LDGSTS.E [R0+0x7c00], [R8.64], P6 ;  /* 0x07c0000008007fae */ /* 0x0003e6000b121848 */
[----:B-1----:R-:W-:Y:S01]  /*1d2e0*/  HMMA.1688.F32.TF32 R180, R24, R18, R196 ;  /* 0x0000001218b4723c */ /* 0x002fe200000810c4 */
[----:B--2---:R-:W-:-:S05]  /*1d2f0*/  IADD3 R10, P4, R3, R16, RZ ;  /* 0x00000010030a7210 */ /* 0x004fca0007f9e0ff */
[----:B------:R-:W-:Y:S01]  /*1d300*/  IMAD.X R11, R244, 0x1, R14, P4 ;  /* 0x00000001f40b7824 */ /* 0x000fe200020e060e */
[----:B------:R-:W-:Y:S11]  /*1d310*/  ISETP.GE.AND P4, PT, R12, R245, PT ;  /* 0x000000f50c00720c */ /* 0x000ff60003f86270 */
[----:B------:R-:W-:Y:S05]  /*1d320*/  @!UPT UIADD3 URZ, URZ, URZ, URZ ;  /* 0x0000003f3f3ff290 */ /* 0x000fea000fffe03f */
[----:B------:R-:W-:Y:S04]  /*1d330*/  STL.64 [R1+0x1b0], R180 ;  /* 0x0001b0b401007387 */ /* 0x000fe80000100a00 */
[----:B------:R-:W-:Y:S04]  /*1d340*/  STL.64 [R1+0x1b8], R182 ;  /* 0x0001b8b601007387 */ /* 0x000fe80000100a00 */
[----:B------:R-:W2:Y:S04]  /*1d350*/  LDL R16, [R1+0xc88] ;  /* 0x000c880001107983 */ /* 0x000ea80000100800 */
[----:B------:R-:W2:Y:S04]  /*1d360*/  LDL R12, [R1+0xc90] ;  /* 0x000c9000010c7983 */ /* 0x000ea80000100800 */
[----:B------:R-:W2:Y:S04]  /*1d370*/  LDL R15, [R1+0xcfc] ;  /* 0x000cfc00010f7983 */ /* 0x000ea80000100800 */
[----:B------:R-:W2:Y:S01]  /*1d380*/  LDL R14, [R1+0xd04] ;  /* 0x000d0400010e7983 */ /* 0x000ea20000100800 */
[----:B------:R-:W-:Y:S01]  /*1d390*/  SEL R2, RZ, 0x4, P4 ;  /* 0x00000004ff027807 */ /* 0x000fe20002000000 */
[----:B------:R-:W-:Y:S02]  /*1d3a0*/  HMMA.1688.F32.TF32 R40, R24, R42, R220 ;  /* 0x0000002a1828723c */ /* 0x000fe400000810dc */
[----:B------:R1:W-:Y:S01]  /*1d3b0*/  LDGSTS.E [R0+0x7e00], [R10.64], P6 ;  /* 0x07e000000a007fae */ /* 0x0003e2000b121848 */
[----:B----4-:R-:W-:-:S05]  /*1d3c0*/  IADD3 R4, P4, R3, R13, RZ ;  /* 0x0000000d03047210 */ /* 0x010fca0007f9e0ff */
[C---:B------:R-:W-:Y:S01]  /*1d3d0*/  HMMA.1688.F32.TF32 R36, R24.reuse, R38, R248 ;  /* 0x000000261824723c */ /* 0x040fe200000810f8 */
[----:B------:R-:W4:Y:S07]  /*1d3e0*/  LDL R13, [R1+0xcf4] ;  /* 0x000cf400010d7983 */ /* 0x000f2e0000100800 */
[C---:B------:R-:W-:Y:S01]  /*1d3f0*/  HMMA.1688.F32.TF32 R56, R24.reuse, R58, R204 ;  /* 0x0000003a1838723c */ /* 0x040fe200000810cc */
[----:B------:R-:W-:Y:S01]  /*1d400*/  SEL R2, R2, RZ, !P5 ;  /* 0x000000ff02027207 */ /* 0x000fe20006800000 */
[----:B-1----:R-:W4:Y:S04]  /*1d410*/  LDL R11, [R1+0xd0c] ;  /* 0x000d0c00010b7983 */ /* 0x002f280000100800 */
[----:B------:R-:W4:Y:S02]  /*1d420*/  LDL R10, [R1+0xd00] ;  /* 0x000d0000010a7983 */ /* 0x000f240000100800 */
[----:B---3--:R-:W-:Y:S01]  /*1d430*/  HMMA.1688.F32.TF32 R24, R24, R22, R188 ;  /* 0x000000161818723c */ /* 0x008fe200000810bc */
[----:B------:R-:W-:Y:S01]  /*1d440*/  IMAD.X R5, R244, 0x1, R29, P4 ;  /* 0x00000001f4057824 */ /* 0x000fe200020e061d */
[----:B------:R-:W-:-:S02]  /*1d450*/  ISETP.NE.U32.AND P4, PT, R2, RZ, PT ;  /* 0x000000ff0200720c */ /* 0x000fc40003f85070 */
[C---:B------:R-:W-:Y:S02]  /*1d460*/  IADD3 R6, P5, R3.reuse, R30, RZ ;  /* 0x0000001e03067210 */ /* 0x040fe40007fbe0ff */
[----:B------:R1:W-:Y:S11]  /*1d470*/  LDGSTS.E [R0+0x9800], [R4.64], P0 ;  /* 0x0980000004007fae */ /* 0x0003f60008121848 */
[----:B------:R-:W-:Y:S06]  /*1d480*/  @!UPT UIADD3 URZ, URZ, URZ, URZ ;  /* 0x0000003f3f3ff290 */ /* 0x000fec000fffe03f */
[----:B------:R3:W-:Y:S04]  /*1d490*/  STL.64 [R1+0x170], R24 ;  /* 0x0001701801007387 */ /* 0x0007e80000100a00 */
[----:B------:R1:W-:Y:S04]  /*1d4a0*/  STL.64 [R1+0x178], R26 ;  /* 0x0001781a01007387 */ /* 0x0003e80000100a00 */
[----:B------:R-:W4:Y:S04]  /*1d4b0*/  LDL R2, [R1+0xd08] ;  /* 0x000d080001027983 */ /* 0x000f280000100800 */
[----:B---3--:R-:W3:Y:S04]  /*1d4c0*/  LDL R25, [R1+0xd10] ;  /* 0x000d100001197983 */ /* 0x008ee80000100800 */
[----:B-1----:R-:W3:Y:S04]  /*1d4d0*/  LDL R27, [R1+0xd18] ;  /* 0x000d1800011b7983 */ /* 0x002ee80000100800 */
[----:B------:R-:W3:Y:S04]  /*1d4e0*/  LDL R26, [R1+0xd7c] ;  /* 0x000d7c00011a7983 */ /* 0x000ee80000100800 */
[----:B------:R-:W3:Y:S04]  /*1d4f0*/  LDL R24, [R1+0xd84] ;  /* 0x000d840001187983 */ /* 0x000ee80000100800 */
[----:B------:R-:W3:Y:S01]  /*1d500*/  LDL R23, [R1+0xd74] ;  /* 0x000d740001177983 */ /* 0x000ee20000100800 */
[----:B------:R-:W-:Y:S01]  /*1d510*/  IMAD.X R7, R244, 0x1, R21, P5 ;  /* 0x00000001f4077824 */ /* 0x000fe200028e0615 */
[----:B------:R-:W-:-:S02]  /*1d520*/  IADD3 R8, P6, R3, R28, RZ ;  /* 0x0000001c03087210 */ /* 0x000fc40007fde0ff */
[----:B------:R-:W-:Y:S01]  /*1d530*/  IADD3 R4, P5, R3, R17, RZ ;  /* 0x0000001103047210 */ /* 0x000fe20007fbe0ff */
[----:B------:R-:W3:Y:S04]  /*1d540*/  LDL R22, [R1+0xd8c] ;  /* 0x000d8c0001167983 */ /* 0x000ee80000100800 */
[----:B------:R-:W3:Y:S04]  /*1d550*/  LDL R21, [R1+0xd80] ;  /* 0x000d800001157983 */ /* 0x000ee80000100800 */
[----:B------:R-:W3:Y:S04]  /*1d560*/  LDL R19, [R1+0xd98] ;  /* 0x000d980001137983 */ /* 0x000ee80000100800 */
[----:B------:R-:W3:Y:S04]  /*1d570*/  LDL R18, [R1+0xd88] ;  /* 0x000d880001127983 */ /* 0x000ee80000100800 */
[----:B------:R-:W3:Y:S04]  /*1d580*/  LDL R17, [R1+0xe0c] ;  /* 0x000e0c0001117983 */ /* 0x000ee80000100800 */
[----:B------:R1:W-:Y:S01]  /*1d590*/  LDGSTS.E [R0+0x9a00], [R6.64], P0 ;  /* 0x09a0000006007fae */ /* 0x0003e20008121848 */
[----:B--2---:R-:W-:-:S03]  /*1d5a0*/  IMAD.X R9, R244, 0x1, R16, P6 ;  /* 0x00000001f4097824 */ /* 0x004fc600030e0610 */
[----:B------:R-:W2:Y:S01]  /*1d5b0*/  LDL R16, [R1+0xe14] ;  /* 0x000e140001107983 */ /* 0x000ea20000100800 */
[----:B------:R-:W-:-:S03]  /*1d5c0*/  IMAD.X R5, R244, 0x1, R12, P5 ;  /* 0x00000001f4057824 */ /* 0x000fc600028e060c */
[----:B------:R-:W2:Y:S01]  /*1d5d0*/  LDL R12, [R1+0xd90] ;  /* 0x000d9000010c7983 */ /* 0x000ea20000100800 */
[----:B-1----:R-:W-:-:S03]  /*1d5e0*/  IADD3 R6, P6, R3, R15, RZ ;  /* 0x0000000f03067210 */ /* 0x002fc60007fde0ff */
[----:B------:R1:W-:Y:S04]  /*1d5f0*/  LDGSTS.E [R0+0x9c00], [R8.64], P0 ;  /* 0x09c0000008007fae */ /* 0x0003e80008121848 */
[----:B------:R-:W2:Y:S04]  /*1d600*/  LDL R15, [R1+0xdf4] ;  /* 0x000df400010f7983 */ /* 0x000ea80000100800 */
[----:B------:R4:W-:Y:S01]  /*1d610*/  LDGSTS.E [R0+0x9e00], [R4.64], P0 ;  /* 0x09e0000004007fae */ /* 0x0009e20008121848 */
[----:B-1----:R-:W-:-:S03]  /*1d620*/  IADD3 R8, P5, R3, R14, RZ ;  /* 0x0000000e03087210 */ /* 0x002fc60007fbe0ff */
[----:B------:R-:W2:Y:S01]  /*1d630*/  LDL R14, [R1+0xe1c] ;  /* 0x000e1c00010e7983 */ /* 0x000ea20000100800 */
[----:B----4-:R-:W-:-:S03]  /*1d640*/  IMAD.X R7, R244, 0x1, R13, P6 ;  /* 0x00000001f4077824 */ /* 0x010fc600030e060d */
[----:B------:R-:W4:Y:S04]  /*1d650*/  LDL R13, [R1+0xe18] ;  /* 0x000e1800010d7983 */ /* 0x000f280000100800 */
[----:B------:R3:W-:Y:S01]  /*1d660*/  LDGSTS.E [R0+0xb800], [R6.64], P3 ;  /* 0x0b80000006007fae */ /* 0x0007e20009921848 */
[----:B------:R-:W-:-:S03]  /*1d670*/  IADD3 R4, P0, R3, R11, RZ ;  /* 0x0000000b03047210 */ /* 0x000fc60007f1e0ff */
[----:B------:R-:W4:Y:S01]  /*1d680*/  LDL R11, [R1+0xe10] ;  /* 0x000e1000010b7983 */ /* 0x000f220000100800 */
[----:B------:R-:W-:-:S03]  /*1d690*/  IMAD.X R9, R244, 0x1, R10, P5 ;  /* 0x00000001f4097824 */ /* 0x000fc600028e060a */
[----:B------:R-:W4:Y:S04]  /*1d6a0*/  LDL R10, [R1+0xe24] ;  /* 0x000e2400010a7983 */ /* 0x000f280000100800 */
[----:B------:R1:W-:Y:S01]  /*1d6b0*/  LDGSTS.E [R0+0xba00], [R8.64], P3 ;  /* 0x0ba0000008007fae */ /* 0x0003e20009921848 */
[----:B------:R-:W-:-:S03]  /*1d6c0*/  IMAD.X R5, R244, 0x1, R2, P0 ;  /* 0x00000001f4057824 */ /* 0x000fc600000e0602 */
[----:B------:R-:W4:Y:S04]  /*1d6d0*/  LDL R2, [R1+0xe20] ;  /* 0x000e200001027983 */ /* 0x000f280000100800 */
[----:B------:R3:W-:Y:S02]  /*1d6e0*/  LDGSTS.E [R0+0xbc00], [R4.64], P3 ;  /* 0x0bc0000004007fae */ /* 0x0007e40009921848 */
[C---:B---3--:R-:W-:Y:S02]  /*1d6f0*/  IADD3 R6, P5, R3.reuse, R27, RZ ;  /* 0x0000001b03067210 */ /* 0x048fe40007fbe0ff */
[----:B-1----:R-:W-:-:S03]  /*1d700*/  IADD3 R8, P0, R3, R26, RZ ;  /* 0x0000001a03087210 */ /* 0x002fc60007f1e0ff */
[----:B------:R-:W-:Y:S01]  /*1d710*/  IMAD.X R7, R244, 0x1, R25, P5 ;  /* 0x00000001f4077824 */ /* 0x000fe200028e0619 */
[----:B------:R-:W-:-:S04]  /*1d720*/  IADD3 R4, P5, R3, R24, RZ ;  /* 0x0000001803047210 */ /* 0x000fc80007fbe0ff */
[----:B------:R1:W-:Y:S01]  /*1d730*/  LDGSTS.E [R0+0xbe00], [R6.64], P3 ;  /* 0x0be0000006007fae */ /* 0x0003e20009921848 */
[----:B------:R-:W-:-:S05]  /*1d740*/  IMAD.X R9, R244, 0x1, R23, P0 ;  /* 0x00000001f4097824 */ /* 0x000fca00000e0617 */
[----:B------:R3:W-:Y:S01]  /*1d750*/  LDGSTS.E [R0+0xd800], [R8.64], P2 ;  /* 0x0d80000008007fae */ /* 0x0007e20009121848 */
[C---:B------:R-:W-:Y:S01]  /*1d760*/  IMAD.X R5, R244.reuse, 0x1, R21, P5 ;  /* 0x00000001f4057824 */ /* 0x040fe200028e0615 */
[C---:B-1----:R-:W-:Y:S02]  /*1d770*/  IADD3 R6, P0, R3.reuse, R22, RZ ;  /* 0x0000001603067210 */ /* 0x042fe40007f1e0ff */
[----:B------:R-:W4:Y:S01]  /*1d780*/  LDL.LU R22, [R1+0xa04] ;  /* 0x000a040001167983 */ /* 0x000f220000300800 */
[C---:B---3--:R-:W-:Y:S02]  /*1d790*/  IADD3 R8, P3, R3.reuse, R19, RZ ;  /* 0x0000001303087210 */ /* 0x048fe40007f7e0ff */
[----:B------:R-:W-:Y:S01]  /*1d7a0*/  IMAD.X R7, R244, 0x1, R18, P0 ;  /* 0x00000001f4077824 */ /* 0x000fe200000e0612 */
[----:B------:R1:W-:Y:S04]  /*1d7b0*/  LDGSTS.E [R0+0xda00], [R4.64], P2 ;  /* 0x0da0000004007fae */ /* 0x0003e80009121848 */
[----:B------:R3:W-:Y:S04]  /*1d7c0*/  LDGSTS.E [R0+0xdc00], [R6.64], P2 ;  /* 0x0dc0000006007fae */ /* 0x0007e80009121848 */
[----:B------:R-:W4:Y:S01]  /*1d7d0*/  LDL.LU R25, [R1+0x9f4] ;  /* 0x0009f40001197983 */ /* 0x000f220000300800 */
[----:B-1----:R-:W-:Y:S01]  /*1d7e0*/  IADD3 R4, P0, R3, R17, RZ ;  /* 0x0000001103047210 */ /* 0x002fe20007f1e0ff */
[----:B------:R-:W-:Y:S01]  /*1d7f0*/  USHF.R.U32.HI UR11, URZ, 0x1, UR7 ;  /* 0x000000013f0b7899 */ /* 0x000fe20008011607 */
[----:B------:R-:W-:-:S02]  /*1d800*/  IMAD.SHL.U32 R252, R252, 0x4, RZ ;  /* 0x00000004fcfc7824 */ /* 0x000fc400078e00ff */
[C---:B--2---:R-:W-:Y:S01]  /*1d810*/  IMAD.X R9, R244.reuse, 0x1, R12, P3 ;  /* 0x00000001f4097824 */ /* 0x044fe200018e060c */
[----:B---3--:R-:W-:Y:S01]  /*1d820*/  IADD3 R6, P3, R3, R16, RZ ;  /* 0x0000001003067210 */ /* 0x008fe20007f7e0ff */
[----:B------:R-:W2:Y:S04]  /*1d830*/  LDL.LU R12, [R1+0xa00] ;  /* 0x000a0000010c7983 */ /* 0x000ea80000300800 */
[----:B------:R1:W-:Y:S01]  /*1d840*/  LDGSTS.E [R0+0xde00], [R8.64], P2 ;  /* 0x0de0000008007fae */ /* 0x0003e20009121848 */
[----:B------:R-:W-:-:S05]  /*1d850*/  IMAD.X R5, R244, 0x1, R15, P0 ;  /* 0x00000001f4057824 */ /* 0x000fca00000e060f */
[----:B------:R3:W-:Y:S01]  /*1d860*/  LDGSTS.E [R0+0xf800], [R4.64], P1 ;  /* 0x0f80000004007fae */ /* 0x0007e20008921848 */
[----:B-1----:R-:W-:-:S03]  /*1d870*/  IADD3 R8, P0, R3, R14, RZ ;  /* 0x0000000e03087210 */ /* 0x002fc60007f1e0ff */
        /* <DEDUP_REMOVED lines=13> */
[----:B----4-:R-:W-:Y:S01]  /*1d950*/  IMAD.X R9, R244, 0x1, R13, P0 ;  /* 0x00000001f4097824 */ /* 0x010fe200000e060d */
[----:B------:R-:W-:-:S02]  /*1d960*/  LOP3.LUT R13, R252, UR11, RZ, 0x3c, !PT ;  /* 0x0000000bfc0d7c12 */ /* 0x000fc4000f8e3cff */
        /* <DEDUP_REMOVED lines=23> */
[----:B------:R-:W-:Y:S01]  /*1dae0*/  IADD3 R10, P2, R3, R10, RZ ;  /* 0x0000000a030a7210 */ /* 0x000fe20007f5e0ff */
[----:B------:R-:W-:Y:S01]  /*1daf0*/  IMAD.X R7, R244, 0x1, R11, P3 ;  /* 0x00000001f4077824 */ /* 0x000fe200018e060b */
[----:B---3--:R-:W-:Y:S01]  /*1db00*/  IADD3 R4, P0, R246, R22, RZ ;  /* 0x00000016f6047210 */ /* 0x008fe20007f1e0ff */
[----:B------:R-:W3:Y:S02]  /*1db10*/  LDL.LU R21, [R1+0x9fc] ;  /* 0x0009fc0001157983 */ /* 0x000ee40000300800 */
[----:B------:R-:W-:-:S02]  /*1db20*/  IMAD.X R11, R244, 0x1, R2, P2 ;  /* 0x00000001f40b7824 */ /* 0x000fc400010e0602 */
[----:B------:R-:W-:Y:S01]  /*1db30*/  IMAD.U32 R2, RZ, RZ, UR5 ;  /* 0x00000005ff027e24 */ /* 0x000fe2000f8e00ff */
[----:B------:R1:W-:Y:S04]  /*1db40*/  LDGSTS.E [R0+0xfa00], [R6.64], P1 ;  /* 0x0fa0000006007fae */ /* 0x0003e80008921848 */
[----:B------:R1:W-:Y:S04]  /*1db50*/  LDGSTS.E [R0+0xfc00], [R8.64], P1 ;  /* 0x0fc0000008007fae */ /* 0x0003e80008921848 */
[----:B------:R1:W-:Y:S02]  /*1db60*/  LDGSTS.E [R0+0xfe00], [R10.64], P1 ;  /* 0x0fe000000a007fae */ /* 0x0003e40008921848 */
[----:B-1----:R-:W-:-:S02]  /*1db70*/  IADD3 R6, P2, R246, R25, RZ ;  /* 0x00000019f6067210 */ /* 0x002fc40007f5e0ff */
[----:B------:R-:W0:Y:S04]  /*1db80*/  LDGDEPBAR ;  /* 0x00000000000079af */ /* 0x000e280000000000 */
[----:B------:R-:W3:Y:S01]  /*1db90*/  LDL.LU R23, [R1+0x9c8] ;  /* 0x0009c80001177983 */ /* 0x000ee20000300800 */
[----:B------:R-:W-:-:S03]  /*1dba0*/  IMAD R0, R2, 0x4000, R13 ;  /* 0x0000400002007824 */ /* 0x000fc600078e020d */
        /* <DEDUP_REMOVED lines=15> */
[----:B--2---:R-:W-:-:S03]  /*1dca0*/  IMAD.X R5, R12, 0x1, R247, P0 ;  /* 0x000000010c057824 */ /* 0x004fc600000e06f7 */
[----:B------:R-:W2:Y:S04]  /*1dcb0*/  LDL.LU R206, [R1+0x99c] ;  /* 0x00099c0001ce7983 */ /* 0x000ea80000300800 */
[----:B------:R1:W-:Y:S01]  /*1dcc0*/  LDGSTS.E [R0+0x20000], [R4.64], P4 ;  /* 0x2000000004007fae */ /* 0x0003e2000a121848 */
[----:B------:R-:W-:-:S03]  /*1dcd0*/  LOP3.LUT R10, R173, UR11, RZ, 0x3c, !PT ;  /* 0x0000000bad0a7c12 */ /* 0x000fc6000f8e3cff */
[----:B------:R-:W2:Y:S04]  /*1dce0*/  LDL.LU R205, [R1+0x968] ;  /* 0x0009680001cd7983 */ /* 0x000ea80000300800 */
[----:B------:R-:W2:Y:S04]  /*1dcf0*/  LDL.LU R197, [R1+0x978] ;  /* 0x0009780001c57983 */ /* 0x000ea80000300800 */
[----:B------:R-:W2:Y:S01]  /*1dd00*/  LDL.LU R189, [R1+0x988] ;  /* 0x0009880001bd7983 */ /* 0x000ea20000300800 */
[----:B------:R-:W-:-:S03]  /*1dd10*/  IMAD.X R7, R14, 0x1, R247, P2 ;  /* 0x000000010e077824 */ /* 0x000fc600010e06f7 */
[----:B------:R-:W2:Y:S04]  /*1dd20*/  LDL.LU R173, [R1+0x998] ;  /* 0x0009980001ad7983 */ /* 0x000ea80000300800 */
[----:B------:R4:W-:Y:S01]  /*1dd30*/  LDGSTS.E [R0+0x20400], [R6.64], P4 ;  /* 0x2040000006007fae */ /* 0x0009e2000a121848 */
[----:B------:R-:W-:-:S05]  /*1dd40*/  IADD3 R8, P0, R246, R28, RZ ;  /* 0x0000001cf6087210 */ /* 0x000fca0007f1e0ff */
[----:B------:R-:W-:-:S05]  /*1dd50*/  IMAD.X R9, R16, 0x1, R247, P0 ;  /* 0x0000000110097824 */ /* 0x000fca00000e06f7 */
[----:B------:R1:W-:Y:S01]  /*1dd60*/  LDGSTS.E [R0+0x20800], [R8.64], P4 ;  /* 0x2080000008007fae */ /* 0x0003e2000a121848 */
[C---:B----4-:R-:W-:Y:S02]  /*1dd70*/  IADD3 R6, P0, R246.reuse, R188, RZ ;  /* 0x000000bcf6067210 */ /* 0x050fe40007f1e0ff */
[----:B-1----:R-:W-:-:S05]  /*1dd80*/  IADD3 R4, P1, R246, R172, RZ ;  /* 0x000000acf6047210 */ /* 0x002fca0007f3e0ff */
[----:B------:R-:W-:Y:S01]  /*1dd90*/  IMAD.X R5, R19, 0x1, R247, P1 ;  /* 0x0000000113057824 */ /* 0x000fe200008e06f7 */
[----:B------:R-:W-:-:S04]  /*1dda0*/  IADD3 R8, P1, R246, R196, RZ ;  /* 0x000000c4f6087210 */ /* 0x000fc80007f3e0ff */
[----:B------:R1:W-:Y:S01]  /*1ddb0*/  LDGSTS.E [R0+0x20c00], [R4.64], P4 ;  /* 0x20c0000004007fae */ /* 0x0003e2000a121848 */
[--C-:B------:R-:W-:Y:S02]  /*1ddc0*/  IMAD.X R9, R27, 0x1, R247.reuse, P1 ;  /* 0x000000011b097824 */ /* 0x100fe400008e06f7 */
[----:B------:R-:W-:Y:S01]  /*1ddd0*/  IMAD.X R7, R24, 0x1, R247, P0 ;  /* 0x0000000118077824 */ /* 0x000fe200000e06f7 */
[----:B-1----:R-:W-:-:S04]  /*1dde0*/  IADD3 R4, P0, R246, R204, RZ ;  /* 0x000000ccf6047210 */ /* 0x002fc80007f1e0ff */
[----:B------:R1:W-:Y:S01]  /*1ddf0*/  LDGSTS.E [R0+0x21000], [R6.64], P4 ;  /* 0x2100000006007fae */ /* 0x0003e2000a121848 */
[----:B------:R-:W-:-:S03]  /*1de00*/  IMAD.X R5, R31, 0x1, R247, P0 ;  /* 0x000000011f057824 */ /* 0x000fc600000e06f7 */
[----:B------:R4:W-:Y:S04]  /*1de10*/  LDGSTS.E [R0+0x21400], [R8.64], P4 ;  /* 0x2140000008007fae */ /* 0x0009e8000a121848 */
[----:B------:R4:W-:Y:S01]  /*1de20*/  LDGSTS.E [R0+0x21800], [R4.64], P4 ;  /* 0x2180000004007fae */ /* 0x0009e2000a121848 */
[C---:B-1----:R-:W-:Y:S02]  /*1de30*/  IADD3 R6, P1, R246.reuse, R220, RZ ;  /* 0x000000dcf6067210 */ /* 0x042fe40007f3e0ff */
[----:B----4-:R-:W-:-:S03]  /*1de40*/  IADD3 R8, P0, R246, R236, RZ ;  /* 0x000000ecf6087210 */ /* 0x010fc60007f1e0ff */
[--C-:B------:R-:W-:Y:S01]  /*1de50*/  IMAD.X R7, R175, 0x1, R247.reuse, P1 ;  /* 0x00000001af077824 */ /* 0x100fe200008e06f7 */
[----:B------:R-:W-:Y:S01]  /*1de60*/  IADD3 R4, P1, R246, R252, RZ ;  /* 0x000000fcf6047210 */ /* 0x000fe20007f3e0ff */
[----:B------:R-:W-:-:S03]  /*1de70*/  IMAD.X R9, R191, 0x1, R247, P0 ;  /* 0x00000001bf097824 */ /* 0x000fc600000e06f7 */
        /* <DEDUP_REMOVED lines=21> */
[----:B------:R1:W-:Y:S04]  /*1dfd0*/  LDGSTS.E [R0+0x23c00], [R4.64], P4 ;  /* 0x23c0000004007fae */ /* 0x0003e8000a121848 */
[----:B-1----:R-:W4:Y:S01]  /*1dfe0*/  LDL.LU R0, [R1+0x938] ;  /* 0x0009380001007983 */ /* 0x002f220000300800 */
[----:B---3--:R-:W-:Y:S02]  /*1dff0*/  IADD3 R6, P0, R246, R21, RZ ;  /* 0x00000015f6067210 */ /* 0x008fe40007f1e0ff */
[----:B------:R-:W-:-:S02]  /*1e000*/  LOP3.LUT R10, R10, 0x40, RZ, 0x3c, !PT ;  /* 0x000000400a0a7812 */ /* 0x000fc400078e3cff */
[----:B------:R-:W-:Y:S01]  /*1e010*/  IADD3 R8, P1, R246, R26, RZ ;  /* 0x0000001af6087210 */ /* 0x000fe20007f3e0ff */
[--C-:B------:R-:W-:Y:S02]  /*1e020*/  IMAD.X R7, R13, 0x1, R247.reuse, P0 ;  /* 0x000000010d077824 */ /* 0x100fe400000e06f7 */
[----:B------:R-:W-:Y:S01]  /*1e030*/  IMAD R2, R2, 0x4000, R10 ;  /* 0x0000400002027824 */ /* 0x000fe200078e020a */
[----:B------:R-:W-:Y:S01]  /*1e040*/  IADD3 R4, P0, R246, R30, RZ ;  /* 0x0000001ef6047210 */ /* 0x000fe20007f1e0ff */
[----:B------:R-:W-:-:S03]  /*1e050*/  IMAD.X R9, R15, 0x1, R247, P1 ;  /* 0x000000010f097824 */ /* 0x000fc600008e06f7 */
[----:B------:R1:W-:Y:S01]  /*1e060*/  LDGSTS.E [R2+0x20200], [R6.64], P4 ;  /* 0x2020000006027fae */ /* 0x0003e2000a121848 */
[----:B------:R-:W-:-:S03]  /*1e070*/  IMAD.X R5, R18, 0x1, R247, P0 ;  /* 0x0000000112057824 */ /* 0x000fc600000e06f7 */
[----:B------:R3:W-:Y:S04]  /*1e080*/  LDGSTS.E [R2+0x20600], [R8.64], P4 ;  /* 0x2060000008027fae */ /* 0x0007e8000a121848 */
[----:B------:R2:W-:Y:S01]  /*1e090*/  LDGSTS.E [R2+0x20a00], [R4.64], P4 ;  /* 0x20a0000004027fae */ /* 0x0005e2000a121848 */
[C---:B-1----:R-:W-:Y:S02]  /*1e0a0*/  IADD3 R6, P1, R246.reuse, R174, RZ ;  /* 0x000000aef6067210 */ /* 0x042fe40007f3e0ff */
[----:B---3--:R-:W-:-:S03]  /*1e0b0*/  IADD3 R8, P0, R246, R190, RZ ;  /* 0x000000bef6087210 */ /* 0x008fc60007f1e0ff */
[--C-:B------:R-:W-:Y:S01]  /*1e0c0*/  IMAD.X R7, R23, 0x1, R247.reuse, P1 ;  /* 0x0000000117077824 */ /* 0x100fe200008e06f7 */
[----:B--2---:R-:W-:Y:S01]  /*1e0d0*/  IADD3 R4, P1, R246, R198, RZ ;  /* 0x000000c6f6047210 */ /* 0x004fe20007f3e0ff */
[----:B------:R-:W-:-:S03]  /*1e0e0*/  IMAD.X R9, R17, 0x1, R247, P0 ;  /* 0x0000000111097824 */ /* 0x000fc600000e06f7 */
[----:B------:R1:W-:Y:S01]  /*1e0f0*/  LDGSTS.E [R2+0x20e00], [R6.64], P4 ;  /* 0x20e0000006027fae */ /* 0x0003e2000a121848 */
[----:B------:R-:W-:-:S03]  /*1e100*/  IMAD.X R5, R29, 0x1, R247, P1 ;  /* 0x000000011d057824 */ /* 0x000fc600008e06f7 */
[----:B------:R2:W-:Y:S04]  /*1e110*/  LDGSTS.E [R2+0x21200], [R8.64], P4 ;  /* 0x2120000008027fae */ /* 0x0005e8000a121848 */
[----:B------:R3:W-:Y:S01]  /*1e120*/  LDGSTS.E [R2+0x21600], [R4.64], P4 ;  /* 0x2160000004027fae */ /* 0x0007e2000a121848 */
[C---:B-1----:R-:W-:Y:S02]  /*1e130*/  IADD3 R6, P0, R246.reuse, R206, RZ ;  /* 0x000000cef6067210 */ /* 0x042fe40007f1e0ff */
[----:B--2---:R-:W-:-:S03]  /*1e140*/  IADD3 R8, P1, R246, R222, RZ ;  /* 0x000000def6087210 */ /* 0x004fc60007f3e0ff */
[--C-:B------:R-:W-:Y:S01]  /*1e150*/  IMAD.X R7, R173, 0x1, R247.reuse, P0 ;  /* 0x00000001ad077824 */ /* 0x100fe200000e06f7 */
[----:B---3--:R-:W-:Y:S01]  /*1e160*/  IADD3 R4, P0, R246, R238, RZ ;  /* 0x000000eef6047210 */ /* 0x008fe20007f1e0ff */
        /* <DEDUP_REMOVED lines=14> */
[----:B-1----:R-:W-:-:S03]  /*1e250*/  IADD3 R6, P0, R246, R185, RZ ;  /* 0x000000b9f6067210 */ /* 0x002fc60007f1e0ff */
[----:B---3--:R-:W3:Y:S02]  /*1e260*/  LDL.LU R5, [R1+0x928] ;  /* 0x0009280001057983 */ /* 0x008ee40000300800 */
[----:B----4-:R-:W-:-:S05]  /*1e270*/  IMAD.X R7, R0, 0x1, R247, P0 ;  /* 0x0000000100077824 */ /* 0x010fca00000e06f7 */
[----:B------:R1:W-:Y:S04]  /*1e280*/  LDGSTS.E [R2+0x23200], [R6.64], P4 ;  /* 0x2320000006027fae */ /* 0x0003e8000a121848 */
[----:B-1----:R-:W4:Y:S01]  /*1e290*/  LDL.LU R6, [R1+0x908] ;  /* 0x0009080001067983 */ /* 0x002f220000300800 */
[C---:B--2---:R-:W-:Y:S02]  /*1e2a0*/  IADD3 R8, P1, R246.reuse, R183, RZ ;  /* 0x000000b7f6087210 */ /* 0x044fe40007f3e0ff */
[C---:B------:R-:W-:Y:S02]  /*1e2b0*/  IADD3 R4, P0, R246.reuse, R179, RZ ;  /* 0x000000b3f6047210 */ /* 0x040fe40007f1e0ff */
[----:B------:R-:W-:Y:S02]  /*1e2c0*/  IADD3 R10, P2, R246, R181, RZ ;  /* 0x000000b5f60a7210 */ /* 0x000fe40007f5e0ff */
[----:B------:R-:W-:-:S03]  /*1e2d0*/  IADD3 R20, R20, 0x1, RZ ;  /* 0x0000000114147810 */ /* 0x000fc60007ffe0ff */
[----:B------:R-:W-:Y:S01]  /*1e2e0*/  IMAD.X R11, R193, 0x1, R247, P2 ;  /* 0x00000001c10b7824 */ /* 0x000fe200010e06f7 */
[----:B------:R-:W-:Y:S02]  /*1e2f0*/  IADD3 R181, P2, R181, UR10, RZ ;  /* 0x0000000ab5b57c10 */ /* 0x000fe4000ff5e0ff */
[----:B------:R-:W-:Y:S02]  /*1e300*/  IADD3 R182, P3, R182, UR10, RZ ;  /* 0x0000000ab6b67c10 */ /* 0x000fe4000ff7e0ff */
[----:B------:R-:W-:Y:S02]  /*1e310*/  IADD3 R184, P5, R184, UR10, RZ ;  /* 0x0000000ab8b87c10 */ /* 0x000fe4000ffbe0ff */
[----:B------:R-:W-:Y:S02]  /*1e320*/  IADD3 R185, P6, R185, UR10, RZ ;  /* 0x0000000ab9b97c10 */ /* 0x000fe4000ffde0ff */
[----:B------:R-:W-:Y:S02]  /*1e330*/  IADD3.X R193, R193, UR6, RZ, P2, !PT ;  /* 0x00000006c1c17c10 */ /* 0x000fe400097fe4ff */
[----:B------:R-:W-:-:S02]  /*1e340*/  IADD3 R194, P2, R194, UR10, RZ ;  /* 0x0000000ac2c27c10 */ /* 0x000fc4000ff5e0ff */
[----:B------:R-:W-:Y:S02]  /*1e350*/  IADD3.X R195, R195, UR6, RZ, P3, !PT ;  /* 0x00000006c3c37c10 */ /* 0x000fe40009ffe4ff */
[----:B------:R-:W-:Y:S02]  /*1e360*/  IADD3 R248, P3, R248, UR10, RZ ;  /* 0x0000000af8f87c10 */ /* 0x000fe4000ff7e0ff */
[----:B------:R-:W-:Y:S02]  /*1e370*/  IADD3.X R250, R250, UR6, RZ, P5, !PT ;  /* 0x00000006fafa7c10 */ /* 0x000fe4000affe4ff */
[----:B------:R-:W-:Y:S02]  /*1e380*/  IADD3 R251, P5, R251, UR10, RZ ;  /* 0x0000000afbfb7c10 */ /* 0x000fe4000ffbe0ff */
[----:B------:R-:W-:Y:S02]  /*1e390*/  IADD3.X R0, R0, UR6, RZ, P6, !PT ;  /* 0x0000000600007c10 */ /* 0x000fe4000b7fe4ff */
[----:B------:R-:W-:-:S02]  /*1e3a0*/  IADD3 R252, P6, R252, UR10, RZ ;  /* 0x0000000afcfc7c10 */ /* 0x000fc4000ffde0ff */
[----:B------:R-:W-:Y:S01]  /*1e3b0*/  IADD3.X R223, R223, UR6, RZ, P2, !PT ;  /* 0x00000006dfdf7c10 */ /* 0x000fe200097fe4ff */
[----:B---3--:R-:W-:Y:S02]  /*1e3c0*/  IMAD.X R9, R5, 0x1, R247, P1 ;  /* 0x0000000105097824 */ /* 0x008fe400008e06f7 */
[----:B------:R-:W-:Y:S01]  /*1e3d0*/  IMAD.MOV.U32 R7, RZ, RZ, R5 ;  /* 0x000000ffff077224 */ /* 0x000fe200078e0005 */
[----:B------:R-:W-:Y:S02]  /*1e3e0*/  IADD3 R180, P1, R180, UR10, RZ ;  /* 0x0000000ab4b47c10 */ /* 0x000fe4000ff3e0ff */
[----:B------:R1:W-:Y:S04]  /*1e3f0*/  LDGSTS.E [R2+0x23600], [R8.64], P4 ;  /* 0x2360000008027fae */ /* 0x0003e8000a121848 */
[----:B------:R1:W-:Y:S01]  /*1e400*/  LDGSTS.E [R2+0x23a00], [R10.64], P4 ;  /* 0x23a000000a027fae */ /* 0x0003e2000a121848 */
[----:B------:R-:W-:-:S02]  /*1e410*/  IADD3.X R187, R187, UR6, RZ, P1, !PT ;  /* 0x00000006bbbb7c10 */ /* 0x000fc40008ffe4ff */
[----:B------:R-:W-:-:S04]  /*1e420*/  IADD3 R192, P1, R192, UR10, RZ ;  /* 0x0000000ac0c07c10 */ /* 0x000fc8000ff3e0ff */
[----:B------:R-:W-:Y:S02]  /*1e430*/  IADD3.X R237, R237, UR6, RZ, P1, !PT ;  /* 0x00000006eded7c10 */ /* 0x000fe40008ffe4ff */
[----:B------:R-:W-:Y:S02]  /*1e440*/  IADD3 R236, P1, R236, UR10, RZ ;  /* 0x0000000aecec7c10 */ /* 0x000fe4000ff3e0ff */
[----:B------:R-:W-:Y:S02]  /*1e450*/  IADD3 R222, P2, R222, UR10, RZ ;  /* 0x0000000adede7c10 */ /* 0x000fe4000ff5e0ff */
[----:B------:R-:W-:Y:S02]  /*1e460*/  IADD3.X R221, R221, UR6, RZ, P3, !PT ;  /* 0x00000006dddd7c10 */ /* 0x000fe40009ffe4ff */
[----:B------:R-:W-:Y:S02]  /*1e470*/  IADD3 R220, P3, R220, UR10, RZ ;  /* 0x0000000adcdc7c10 */ /* 0x000fe4000ff7e0ff */
[----:B------:R-:W-:-:S02]  /*1e480*/  IADD3.X R205, R205, UR6, RZ, P5, !PT ;  /* 0x00000006cdcd7c10 */ /* 0x000fc4000affe4ff */
[----:B------:R-:W-:Y:S02]  /*1e490*/  IADD3 R204, P5, R204, UR10, RZ ;  /* 0x0000000acccc7c10 */ /* 0x000fe4000ffbe0ff */
[----:B------:R-:W-:Y:S02]  /*1e4a0*/  IADD3.X R199, R199, UR6, RZ, P6, !PT ;  /* 0x00000006c7c77c10 */ /* 0x000fe4000b7fe4ff */
        /* <DEDUP_REMOVED lines=18> */
[----:B------:R-:W-:Y:S02]  /*1e5d0*/  IADD3.X R16, R16, UR6, RZ, P6, !PT ;  /* 0x0000000610107c10 */ /* 0x000fe4000b7fe4ff */
[----:B------:R-:W-:Y:S02]  /*1e5e0*/  IADD3.X R14, R14, UR6, RZ, P1, !PT ;  /* 0x000000060e0e7c10 */ /* 0x000fe40008ffe4ff */
[----:B------:R-:W-:Y:S02]  /*1e5f0*/  IADD3.X R12, R12, UR6, RZ, P3, !PT ;  /* 0x000000060c0c7c10 */ /* 0x000fe40009ffe4ff */
[----:B------:R-:W-:-:S02]  /*1e600*/  IADD3.X R13, R13, UR6, RZ, P2, !PT ;  /* 0x000000060d0d7c10 */ /* 0x000fc400097fe4ff */
[----:B------:R-:W-:Y:S01]  /*1e610*/  IADD3 R245, R245, -0x20, RZ ;  /* 0xffffffe0f5f57810 */ /* 0x000fe20007ffe0ff */
[----:B----4-:R-:W-:Y:S01]  /*1e620*/  IMAD.X R5, R6, 0x1, R247, P0 ;  /* 0x0000000106057824 */ /* 0x010fe200000e06f7 */
[----:B------:R-:W-:-:S04]  /*1e630*/  IADD3 R179, P0, R179, UR10, RZ ;  /* 0x0000000ab3b37c10 */ /* 0x000fc8000ff1e0ff */
[----:B------:R1:W-:Y:S04]  /*1e640*/  LDGSTS.E [R2+0x23e00], [R4.64], P4 ;  /* 0x23e0000004027fae */ /* 0x0003e8000a121848 */
[----:B------:R2:W-:Y:S01]  /*1e650*/  STL [R1+0x90c], R179 ;  /* 0x00090cb301007387 */ /* 0x0005e20000100800 */
[----:B------:R-:W-:Y:S02]  /*1e660*/  IADD3 R183, P4, R183, UR10, RZ ;  /* 0x0000000ab7b77c10 */ /* 0x000fe4000ff9e0ff */
[----:B------:R-:W-:Y:S01]  /*1e670*/  IADD3.X R6, R6, UR6, RZ, P0, !PT ;  /* 0x0000000606067c10 */ /* 0x000fe200087fe4ff */
[----:B------:R-:W0:Y:S04]  /*1e680*/  LDGDEPBAR ;  /* 0x00000000000079af */ /* 0x000e280000000000 */
[----:B--2---:R2:W5:Y:S04]  /*1e690*/  LDL.LU R179, [R1+0xe80] ;  /* 0x000e800001b37983 */ /* 0x0045680000300800 */
[----:B------:R3:W-:Y:S01]  /*1e6a0*/  STL [R1+0x914], R180 ;  /* 0x000914b401007387 */ /* 0x0007e20000100800 */
[----:B------:R-:W-:-:S03]  /*1e6b0*/  IADD3 R186, P0, R186, UR10, RZ ;  /* 0x0000000ababa7c10 */ /* 0x000fc6000ff1e0ff */
[----:B---3--:R2:W5:Y:S04]  /*1e6c0*/  LDL.LU R180, [R1+0xe7c] ;  /* 0x000e7c0001b47983 */ /* 0x0085680000300800 */
[----:B------:R-:W-:Y:S04]  /*1e6d0*/  STL [R1+0x900], R20 ;  /* 0x0009001401007387 */ /* 0x000fe80000100800 */
[----:B------:R3:W-:Y:S04]  /*1e6e0*/  STL [R1+0x91c], R181 ;  /* 0x00091cb501007387 */ /* 0x0007e80000100800 */
[----:B---3--:R2:W5:Y:S04]  /*1e6f0*/  LDL.LU R181, [R1+0xe78] ;  /* 0x000e780001b57983 */ /* 0x0085680000300800 */
        /* <DEDUP_REMOVED lines=8> */
[----:B------:R3:W-:Y:S01]  /*1e780*/  STL [R1+0x944], R186 ;  /* 0x000944ba01007387 */ /* 0x0007e20000100800 */
[----:B------:R-:W-:-:S03]  /*1e790*/  IADD3.X R7, R7, UR6, RZ, P4, !PT ;  /* 0x0000000607077c10 */ /* 0x000fc6000a7fe4ff */
[----:B---3--:R2:W5:Y:S04]  /*1e7a0*/  LDL.LU R186, [R1+0xe64] ;  /* 0x000e640001ba7983 */ /* 0x0085680000300800 */
[----:B------:R-:W-:Y:S04]  /*1e7b0*/  STL [R1+0x908], R6 ;  /* 0x0009080601007387 */ /* 0x000fe80000100800 */
[----:B------:R3:W-:Y:S01]  /*1e7c0*/  STL [R1+0x910], R187 ;  /* 0x000910bb01007387 */ /* 0x0007e20000100800 */
[----:B------:R-:W-:-:S03]  /*1e7d0*/  IADD3 R249, P4, R249, UR10, RZ ;  /* 0x0000000af9f97c10 */ /* 0x000fc6000ff9e0ff */
        /* <DEDUP_REMOVED lines=10> */
[----:B------:R3:W-:Y:S01]  /*1e880*/  STL [R1+0x95c], R248 ;  /* 0x00095cf801007387 */ /* 0x0007e20000100800 */
[----:B------:R-:W-:-:S03]  /*1e890*/  IADD3 R238, P0, R238, UR10, RZ ;  /* 0x0000000aeeee7c10 */ /* 0x000fc6000ff1e0ff */
[----:B---3--:R2:W5:Y:S04]  /*1e8a0*/  LDL.LU R248, [R1+0xe4c] ;  /* 0x000e4c0001f87983 */ /* 0x0085680000300800 */
[----:B------:R3:W-:Y:S04]  /*1e8b0*/  STL [R1+0x964], R249 ;  /* 0x000964f901007387 */ /* 0x0007e80000100800 */
[----:B---3--:R2:W5:Y:S04]  /*1e8c0*/  LDL.LU R249, [R1+0xe48] ;  /* 0x000e480001f97983 */ /* 0x0085680000300800 */
[----:B------:R-:W-:Y:S04]  /*1e8d0*/  STL [R1+0x928], R7 ;  /* 0x0009280701007387 */ /* 0x000fe80000100800 */
        /* <DEDUP_REMOVED lines=9> */
[----:B------:R-:W-:Y:S04]  /*1e970*/  STL [R1+0x940], R239 ;  /* 0x000940ef01007387 */ /* 0x000fe80000100800 */
[----:B------:R-:W-:Y:S04]  /*1e980*/  STL [R1+0x97c], R238 ;  /* 0x00097cee01007387 */ /* 0x000fe80000100800 */
[----:B------:R-:W-:Y:S04]  /*1e990*/  STL [R1+0x948], R237 ;  /* 0x000948ed01007387 */ /* 0x000fe80000100800 */
[----:B------:R-:W-:Y:S04]  /*1e9a0*/  STL [R1+0x984], R236 ;  /* 0x000984ec01007387 */ /* 0x000fe80000100800 */
[----:B------:R-:W-:Y:S04]  /*1e9b0*/  STL [R1+0x950], R223 ;  /* 0x000950df01007387 */ /* 0x000fe80000100800 */
[----:B------:R-:W-:Y:S01]  /*1e9c0*/  STL [R1+0x98c], R222 ;  /* 0x00098cde01007387 */ /* 0x000fe20000100800 */
[----:B------:R-:W-:-:S03]  /*1e9d0*/  IADD3.X R197, R197, UR6, RZ, P0, !PT ;  /* 0x00000006c5c57c10 */ /* 0x000fc600087fe4ff */
[----:B------:R-:W-:Y:S01]  /*1e9e0*/  STL [R1+0x958], R221 ;  /* 0x000958dd01007387 */ /* 0x000fe20000100800 */
[----:B------:R-:W-:-:S03]  /*1e9f0*/  IADD3 R196, P0, R196, UR10, RZ ;  /* 0x0000000ac4c47c10 */ /* 0x000fc6000ff1e0ff */
        /* <DEDUP_REMOVED lines=14> */
[----:B------:R-:W-:Y:S01]  /*1eae0*/  STL [R1+0x9c4], R188 ;  /* 0x0009c4bc01007387 */ /* 0x000fe20000100800 */
[----:B------:R-:W-:-:S03]  /*1eaf0*/  IADD3.X R27, R27, UR6, RZ, P0, !PT ;  /* 0x000000061b1b7c10 */ /* 0x000fc600087fe4ff */
[----:B------:R-:W-:Y:S04]  /*1eb00*/  STL [R1+0x990], R175 ;  /* 0x000990af01007387 */ /* 0x000fe80000100800 */
        /* <DEDUP_REMOVED lines=12> */
[----:B------:R3:W-:Y:S01]  /*1ebd0*/  STL [R1+0x9fc], R21 ;  /* 0x0009fc1501007387 */ /* 0x0007e20000100800 */
[----:B------:R-:W-:Y:S01]  /*1ebe0*/  IADD3.X R19, R19, UR6, RZ, P4, !PT ;  /* 0x0000000613137c10 */ /* 0x000fe2000a7fe4ff */
[----:B---3--:R-:W-:-:S02]  /*1ebf0*/  IMAD.MOV.U32 R21, RZ, RZ, 0x1f ;  /* 0x0000001fff157424 */ /* 0x008fc400078e00ff */
[----:B------:R2:W-:Y:S01]  /*1ec00*/  STL [R1+0x9c0], R24 ;  /* 0x0009c01801007387 */ /* 0x0005e20000100800 */
[----:B------:R-:W-:Y:S02]  /*1ec10*/  IADD3.X R15, R15, UR6, RZ, P0, !PT ;  /* 0x000000060f0f7c10 */ /* 0x000fe400087fe4ff */
[----:B------:R-:W-:Y:S01]  /*1ec20*/  IADD3 R21, R21, c[0x0][0x180], RZ ;  /* 0x0000600015157a10 */ /* 0x000fe20007ffe0ff */
[----:B------:R2:W-:Y:S03]  /*1ec30*/  STL [R1+0x9c8], R23 ;  /* 0x0009c81701007387 */ /* 0x0005e60000100800 */
[----:B-1----:R-:W-:Y:S01]  /*1ec40*/  SHF.R.S32.HI R2, RZ, 0x1f, R21 ;  /* 0x0000001fff027819 */ /* 0x002fe20000011415 */
[----:B------:R2:W-:Y:S04]  /*1ec50*/  STL [R1+0xa04], R22 ;  /* 0x000a041601007387 */ /* 0x0005e80000100800 */
[----:B------:R2:W-:Y:S01]  /*1ec60*/  STL [R1+0x9d0], R19 ;  /* 0x0009d01301007387 */ /* 0x0005e20000100800 */
[----:B------:R-:W-:-:S03]  /*1ec70*/  LEA.HI R2, R2, R21, RZ, 0x5 ;  /* 0x0000001502027211 */ /* 0x000fc600078f28ff */
[----:B------:R2:W-:Y:S04]  /*1ec80*/  STL [R1+0x9d8], R18 ;  /* 0x0009d81201007387 */ /* 0x0005e80000100800 */
[----:B------:R2:W-:Y:S04]  /*1ec90*/  STL [R1+0x9e0], R16 ;  /* 0x0009e01001007387 */ /* 0x0005e80000100800 */
[----:B------:R2:W-:Y:S01]  /*1eca0*/  STL [R1+0x9e8], R15 ;  /* 0x0009e80f01007387 */ /* 0x0005e20000100800 */
[----:B------:R-:W-:-:S03]  /*1ecb0*/  IMAD.MOV.U32 R17, RZ, RZ, c[0x0][0x188] ;  /* 0x00006200ff117624 */ /* 0x000fc600078e00ff */
[----:B------:R2:W-:Y:S01]  /*1ecc0*/  STL [R1+0x9f0], R14 ;  /* 0x0009f00e01007387 */ /* 0x0005e20000100800 */
[----:B------:R-:W-:-:S03]  /*1ecd0*/  SHF.R.S32.HI R2, RZ, 0x5, R2 ;  /* 0x00000005ff027819 */ /* 0x000fc60000011402 */
[----:B------:R2:W-:Y:S04]  /*1ece0*/  STL [R1+0xa00], R12 ;  /* 0x000a000c01007387 */ /* 0x0005e80000100800 */
[----:B------:R2:W-:Y:S01]  /*1ecf0*/  STL [R1+0x9f8], R13 ;  /* 0x0009f80d01007387 */ /* 0x0005e20000100800 */
[C---:B------:R-:W-:Y:S01]  /*1ed00*/  IMAD.SHL.U32 R0, R17.reuse, 0x20, RZ ;  /* 0x0000002011007824 */ /* 0x040fe200078e00ff */
[----:B------:R-:W-:Y:S01]  /*1ed10*/  ISETP.NE.U32.AND P5, PT, R2, R20, PT ;  /* 0x000000140200720c */ /* 0x000fe20003fa5070 */
[----:B------:R-:W-:-:S05]  /*1ed20*/  IMAD.SHL.U32 R17, R17, 0x20, RZ ;  /* 0x0000002011117824 */ /* 0x000fca00078e00ff */
[----:B------:R-:W-:Y:S02]  /*1ed30*/  SHF.R.S32.HI R17, RZ, 0x1f, R17 ;  /* 0x0000001fff117819 */ /* 0x000fe40000011411 */
[C---:B------:R-:W-:Y:S02]  /*1ed40*/  LEA R3, P4, R0.reuse, R3, 0x2 ;  /* 0x0000000300037211 */ /* 0x040fe400078810ff */
[----:B------:R-:W-:-:S05]  /*1ed50*/  SHF.L.U64.HI R0, R0, 0x2, R17 ;  /* 0x0000000200007819 */ /* 0x000fca0000010211 */
[----:B------:R-:W-:Y:S01]  /*1ed60*/  IMAD.X R244, R244, 0x1, R0, P4 ;  /* 0x00000001f4f47824 */ /* 0x000fe200020e0600 */
[----:B--2---:R-:W-:Y:S01]  /*1ed70*/  @!P5 CALL.REL.NOINC `(.L_x_0) ;  /* 0x000000100000d944 */ /* 0x004fe20003c00000 */
[----:B------:R-:W-:Y:S05]  /*1ed80*/  BRA `(.L_x_1) ;  /* 0xfffef65000007947 */ /* 0x000fea000383ffff */
.L_x_0:
[----:B---3--:R-:W2:Y:S01]  /*1ed90*/  LDL.LU R16, [R1+0x3c0] ;  /* 0x0003c00001107983 */ /* 0x008ea20000300800 */
[----:B------:R-:W-:Y:S01]  /*1eda0*/  IMAD.U32 R0, RZ, RZ, UR7 ;  /* 0x00000007ff007e24 */ /* 0x000fe2000f8e00ff */
[----:B------:R-:W-:-:S04]  /*1edb0*/  DEPBAR.LE SB0, 0x0 ;  /* 0x000080000000791a */ /* 0x000fc80000000000 */
        /* <DEDUP_REMOVED lines=11> */
[----:B------:R-:W1:Y:S02]  /*1ee70*/  S2R R6, SR_TID.X ;  /* 0x0000000000067919 */ /* 0x000e640000002100 */
[----:B-1----:R-:W-:-:S02]  /*1ee80*/  IMAD.SHL.U32 R3, R6, 0x100, RZ ;  /* 0x0000010006037824 */ /* 0x002fc400078e00ff */
[C---:B------:R-:W-:Y:S02]  /*1ee90*/  IMAD.SHL.U32 R4, R6.reuse, 0x20, RZ ;  /* 0x0000002006047824 */ /* 0x040fe400078e00ff */
[C---:B------:R-:W-:Y:S01]  /*1eea0*/  IMAD.SHL.U32 R5, R6.reuse, 0x4, RZ ;  /* 0x0000000406057824 */ /* 0x040fe200078e00ff */
[----:B------:R-:W-:Y:S01]  /*1eeb0*/  LOP3.LUT R3, R3, 0x1800, RZ, 0xc0, !PT ;  /* 0x0000180003037812 */ /* 0x000fe200078ec0ff */
[C---:B------:R-:W-:Y:S01]  /*1eec0*/  IMAD.SHL.U32 R2, R6.reuse, 0x400, RZ ;  /* 0x0000040006027824 */ /* 0x040fe200078e00ff */
[----:B------:R-:W-:Y:S02]  /*1eed0*/  LOP3.LUT R6, R6, 0x7f, RZ, 0xc0, !PT ;  /* 0x0000007f06067812 */ /* 0x000fe400078ec0ff */
[----:B------:R-:W-:Y:S02]  /*1eee0*/  LOP3.LUT R3, R3, 0x60, R4, 0xf8, !PT ;  /* 0x0000006003037812 */ /* 0x000fe400078ef804 */
[----:B-----5:R-:W-:Y:S02]  /*1eef0*/  IADD3 R4, R252, 0x1, RZ ;  /* 0x00000001fc047810 */ /* 0x020fe40007ffe0ff */
[----:B------:R-:W-:-:S02]  /*1ef00*/  LOP3.LUT R5, R5, 0x70, RZ, 0xc0, !PT ;  /* 0x0000007005057812 */ /* 0x000fc400078ec0ff */
[----:B------:R-:W-:Y:S01]  /*1ef10*/  LOP3.LUT R2, R2, 0x1800, RZ, 0xc0, !PT ;  /* 0x0000180002027812 */ /* 0x000fe200078ec0ff */
[----:B------:R-:W-:Y:S01]  /*1ef20*/  BAR.SYNC.DEFER_BLOCKING 0x0 ;  /* 0x0000000000007b1d */ /* 0x000fe20000010000 */
[----:B------:R-:W-:Y:S01]  /*1ef30*/  ISETP.GE.AND P1, PT, R4, c[0x0][0x17c], PT ;  /* 0x00005f0004007a0c */ /* 0x000fe20003f26270 */
[----:B------:R-:W-:Y:S02]  /*1ef40*/  IMAD R0, R0, 0x8, R5 ;  /* 0x0000000800007824 */ /* 0x000fe400078e0205 */
[----:B------:R-:W-:Y:S02]  /*1ef50*/  IMAD R2, R6, 0x10, R2 ;  /* 0x0000001006027824 */ /* 0x000fe400078e0202 */
[----:B------:R-:W2:Y:S01]  /*1ef60*/  LDL.LU R4, [R1+0x118] ;  /* 0x0001180001047983 */ /* 0x000ea20000300800 */
[----:B------:R-:W-:-:S03]  /*1ef70*/  LOP3.LUT R0, R3, R0, RZ, 0x3c, !PT ;  /* 0x0000000003007212 */ /* 0x000fc600078e3cff */
[----:B------:R-:W2:Y:S04]  /*1ef80*/  LDL.LU R5, [R1+0x11c] ;  /* 0x00011c0001057983 */ /* 0x000ea80000300800 */
[----:B------:R-:W2:Y:S04]  /*1ef90*/  LDL.LU R6, [R1+0x228] ;  /* 0x0002280001067983 */ /* 0x000ea80000300800 */
[----:B------:R-:W2:Y:S04]  /*1efa0*/  LDL.LU R7, [R1+0x22c] ;  /* 0x00022c0001077983 */ /* 0x000ea80000300800 */
[----:B---3--:R1:W-:Y:S04]  /*1efb0*/  STS.128 [R0+0x80], R12 ;  /* 0x0000800c00007388 */ /* 0x0083e80000000c00 */
[----:B-1----:R-:W3:Y:S04]  /*1efc0*/  LDL.LU R12, [R1+0x60] ;  /* 0x00006000010c7983 */ /* 0x002ee80000300800 */
[----:B------:R-:W3:Y:S04]  /*1efd0*/  LDL.LU R13, [R1+0x64] ;  /* 0x00006400010d7983 */ /* 0x000ee80000300800 */
[----:B------:R-:W3:Y:S04]  /*1efe0*/  LDL.LU R14, [R1+0x20] ;  /* 0x00002000010e7983 */ /* 0x000ee80000300800 */
[----:B----4-:R1:W-:Y:S04]  /*1eff0*/  STS.128 [R0+0x400], R8 ;  /* 0x0004000800007388 */ /* 0x0103e80000000c00 */
[----:B------:R-:W3:Y:S04]  /*1f000*/  LDL.LU R15, [R1+0x24] ;  /* 0x00002400010f7983 */ /* 0x000ee80000300800 */
[----:B-1----:R-:W4:Y:S04]  /*1f010*/  LDL.LU R8, [R1+0x68] ;  /* 0x0000680001087983 */ /* 0x002f280000300800 */
[----:B------:R-:W4:Y:S04]  /*1f020*/  LDL.LU R9, [R1+0x6c] ;  /* 0x00006c0001097983 */ /* 0x000f280000300800 */
[----:B------:R-:W4:Y:S04]  /*1f030*/  LDL.LU R10, [R1+0x28] ;  /* 0x00002800010a7983 */ /* 0x000f280000300800 */
[----:B------:R-:W4:Y:S04]  /*1f040*/  LDL.LU R11, [R1+0x2c] ;  /* 0x00002c00010b7983 */ /* 0x000f280000300800 */
[----:B--2---:R-:W-:Y:S04]  /*1f050*/  STS.128 [R0], R16 ;  /* 0x0000001000007388 */ /* 0x004fe80000000c00 */
[----:B------:R1:W-:Y:S04]  /*1f060*/  STS.128 [R0+0x480], R4 ;  /* 0x0004800400007388 */ /* 0x0003e80000000c00 */
[----:B------:R-:W-:Y:S06]  /*1f070*/  BAR.SYNC.DEFER_BLOCKING 0x0 ;  /* 0x0000000000007b1d */ /* 0x000fec0000010000 */
[----:B------:R-:W2:Y:S01]  /*1f080*/  LDS.128 R16, [R2] ;  /* 0x0000000002107984 */ /* 0x000ea20000000c00 */
[----:B------:R-:W-:-:S02]  /*1f090*/  LOP3.LUT R173, R2, 0x20, RZ, 0x3c, !PT ;  /* 0x0000002002ad7812 */ /* 0x000fc400078e3cff */
[C---:B------:R-:W-:Y:S02]  /*1f0a0*/  LOP3.LUT R172, R2.reuse, 0x40, RZ, 0x3c, !PT ;  /* 0x0000004002ac7812 */ /* 0x040fe400078e3cff */
[----:B------:R-:W-:Y:S01]  /*1f0b0*/  LOP3.LUT R3, R2, 0x60, RZ, 0x3c, !PT ;  /* 0x0000006002037812 */ /* 0x000fe200078e3cff */
[----:B------:R-:W2:Y:S04]  /*1f0c0*/  LDS.128 R24, [R173] ;  /* 0x00000000ad187984 */ /* 0x000ea80000000c00 */
[----:B------:R-:W2:Y:S01]  /*1f0d0*/  LDS.128 R20, [R172] ;  /* 0x00000000ac147984 */ /* 0x000ea20000000c00 */
[----:B-1----:R-:W-:Y:S02]  /*1f0e0*/  IMAD.MOV.U32 R6, RZ, RZ, R184 ;  /* 0x000000ffff067224 */ /* 0x002fe400078e00b8 */
[----:B------:R-:W-:-:S02]  /*1f0f0*/  IMAD.MOV.U32 R7, RZ, RZ, R185 ;  /* 0x000000ffff077224 */ /* 0x000fc400078e00b9 */
[----:B------:R-:W-:Y:S02]  /*1f100*/  IMAD.MOV.U32 R4, RZ, RZ, R192 ;  /* 0x000000ffff047224 */ /* 0x000fe400078e00c0 */
[----:B------:R-:W-:Y:S01]  /*1f110*/  IMAD.MOV.U32 R5, RZ, RZ, R193 ;  /* 0x000000ffff057224 */ /* 0x000fe200078e00c1 */
[----:B--2---:R-:W-:Y:S04]  /*1f120*/  STL.64 [R1+0xb0], R16 ;  /* 0x0000b01001007387 */ /* 0x004fe80000100a00 */
[----:B------:R-:W-:Y:S04]  /*1f130*/  STL.64 [R1+0xb8], R18 ;  /* 0x0000b81201007387 */ /* 0x000fe80000100a00 */
[----:B------:R-:W1:Y:S04]  /*1f140*/  LDS.128 R16, [R3] ;  /* 0x0000000003107984 */ /* 0x000e680000000c00 */
[----:B------:R-:W-:Y:S01]  /*1f150*/  BAR.SYNC.DEFER_BLOCKING 0x0 ;  /* 0x0000000000007b1d */ /* 0x000fe20000010000 */
[----:B------:R-:W-:-:S02]  /*1f160*/  IMAD.MOV.U32 R184, RZ, RZ, R194 ;  /* 0x000000ffffb87224 */ /* 0x000fc400078e00c2 */
[----:B------:R-:W-:-:S03]  /*1f170*/  IMAD.MOV.U32 R185, RZ, RZ, R195 ;  /* 0x000000ffffb97224 */ /* 0x000fc600078e00c3 */
[----:B------:R2:W-:Y:S04]  /*1f180*/  STS.128 [R0+0x400], R4 ;  /* 0x0004000400007388 */ /* 0x0005e80000000c00 */
[----:B------:R-:W-:Y:S04]  /*1f190*/  STS.128 [R0+0x480], R184 ;  /* 0x000480b800007388 */ /* 0x000fe80000000c00 */
[----:B------:R-:W-:Y:S04]  /*1f1a0*/  STL.64 [R1+0x110], R24 ;  /* 0x0001101801007387 */ /* 0x000fe80000100a00 */
[----:B------:R-:W-:Y:S04]  /*1f1b0*/  STL.64 [R1+0x118], R26 ;  /* 0x0001181a01007387 */ /* 0x000fe80000100a00 */
[----:B------:R-:W-:Y:S04]  /*1f1c0*/  STL.64 [R1+0x150], R20 ;  /* 0x0001501401007387 */ /* 0x000fe80000100a00 */
[----:B------:R-:W-:Y:S04]  /*1f1d0*/  STL.64 [R1+0x158], R22 ;  /* 0x0001581601007387 */ /* 0x000fe80000100a00 */
[----:B-1----:R-:W-:Y:S04]  /*1f1e0*/  STL.64 [R1+0x160], R16 ;  /* 0x0001601001007387 */ /* 0x002fe80000100a00 */
[----:B------:R-:W-:Y:S01]  /*1f1f0*/  STL.64 [R1+0x168], R18 ;  /* 0x0001681201007387 */ /* 0x000fe20000100a00 */
[----:B--2---:R-:W-:-:S02]  /*1f200*/  IMAD.MOV.U32 R6, RZ, RZ, R148 ;  /* 0x000000ffff067224 */ /* 0x004fc400078e0094 */
[----:B------:R-:W-:Y:S02]  /*1f210*/  IMAD.MOV.U32 R7, RZ, RZ, R149 ;  /* 0x000000ffff077224 */ /* 0x000fe400078e0095 */
[----:B------:R-:W-:Y:S02]  /*1f220*/  IMAD.MOV.U32 R4, RZ, RZ, R152 ;  /* 0x000000ffff047224 */ /* 0x000fe400078e0098 */
[----:B------:R-:W-:Y:S02]  /*1f230*/  IMAD.MOV.U32 R5, RZ, RZ, R153 ;  /* 0x000000ffff057224 */ /* 0x000fe400078e0099 */
[----:B------:R-:W-:Y:S02]  /*1f240*/  IMAD.MOV.U32 R148, RZ, RZ, R154 ;  /* 0x000000ffff947224 */ /* 0x000fe400078e009a */
[----:B------:R-:W-:Y:S01]  /*1f250*/  IMAD.MOV.U32 R149, RZ, RZ, R155 ;  /* 0x000000ffff957224 */ /* 0x000fe200078e009b */
[----:B---3--:R-:W-:Y:S04]  /*1f260*/  STS.128 [R0], R12 ;  /* 0x0000000c00007388 */ /* 0x008fe80000000c00 */
[----:B----4-:R1:W-:Y:S04]  /*1f270*/  STS.128 [R0+0x80], R8 ;  /* 0x0000800800007388 */ /* 0x0103e80000000c00 */
[----:B------:R-:W-:Y:S06]  /*1f280*/  BAR.SYNC.DEFER_BLOCKING 0x0 ;  /* 0x0000000000007b1d */ /* 0x000fec0000010000 */
[----:B------:R-:W2:Y:S04]  /*1f290*/  LDS.128 R12, [R2] ;  /* 0x00000000020c7984 */ /* 0x000ea80000000c00 */
[----:B------:R-:W3:Y:S04]  /*1f2a0*/  LDS.128 R20, [R173] ;  /* 0x00000000ad147984 */ /* 0x000ee80000000c00 */
[----:B------:R-:W4:Y:S01]  /*1f2b0*/  LDS.128 R16, [R172] ;  /* 0x00000000ac107984 */ /* 0x000f220000000c00 */
[----:B-1----:R-:W-:-:S02]  /*1f2c0*/  IMAD.MOV.U32 R10, RZ, RZ, R164 ;  /* 0x000000ffff0a7224 */ /* 0x002fc400078e00a4 */
[----:B------:R-:W-:Y:S02]  /*1f2d0*/  IMAD.MOV.U32 R11, RZ, RZ, R165 ;  /* 0x000000ffff0b7224 */ /* 0x000fe400078e00a5 */
[----:B------:R-:W-:Y:S02]  /*1f2e0*/  IMAD.MOV.U32 R8, RZ, RZ, R168 ;  /* 0x000000ffff087224 */ /* 0x000fe400078e00a8 */
[----:B------:R-:W-:Y:S02]  /*1f2f0*/  IMAD.MOV.U32 R9, RZ, RZ, R169 ;  /* 0x000000ffff097224 */ /* 0x000fe400078e00a9 */
[----:B------:R-:W-:Y:S01]  /*1f300*/  IMAD.MOV.U32 R164, RZ, RZ, R170 ;  /* 0x000000ffffa47224 */ /* 0x000fe200078e00aa */
[----:B--2---:R-:W-:Y:S04]  /*1f310*/  STL.64 [R1+0x80], R12 ;  /* 0x0000800c01007387 */ /* 0x004fe80000100a00 */
[----:B------:R-:W-:Y:S04]  /*1f320*/  STL.64 [R1+0x88], R14 ;  /* 0x0000880e01007387 */ /* 0x000fe80000100a00 */
[----:B------:R-:W1:Y:S04]  /*1f330*/  LDS.128 R12, [R3] ;  /* 0x00000000030c7984 */ /* 0x000e680000000c00 */
[----:B------:R-:W-:Y:S01]  /*1f340*/  BAR.SYNC.DEFER_BLOCKING 0x0 ;  /* 0x0000000000007b1d */ /* 0x000fe20000010000 */
[----:B------:R-:W-:-:S05]  /*1f350*/  IMAD.MOV.U32 R165, RZ, RZ, R171 ;  /* 0x000000ffffa57224 */ /* 0x000fca00078e00ab */
[----:B------:R-:W-:Y:S04]  /*1f360*/  STS.128 [R0], R8 ;  /* 0x0000000800007388 */ /* 0x000fe80000000c00 */
[----:B------:R-:W-:Y:S04]  /*1f370*/  STS.128 [R0+0x80], R164 ;  /* 0x000080a400007388 */ /* 0x000fe80000000c00 */
[----:B------:R-:W-:Y:S04]  /*1f380*/  STS.128 [R0+0x400], R4 ;  /* 0x0004000400007388 */ /* 0x000fe80000000c00 */
[----:B------:R-:W-:Y:S04]  /*1f390*/  STS.128 [R0+0x480], R148 ;  /* 0x0004809400007388 */ /* 0x000fe80000000c00 */
[----:B------:R-:W-:Y:S06]  /*1f3a0*/  BAR.SYNC.DEFER_BLOCKING 0x0 ;  /* 0x0000000000007b1d */ /* 0x000fec0000010000 */
[----:B---3--:R-:W-:Y:S04]  /*1f3b0*/  STL.64 [R1+0xd0], R20 ;  /* 0x0000d01401007387 */ /* 0x008fe80000100a00 */
[----:B------:R-:W-:Y:S04]  /*1f3c0*/  STL.64 [R1+0xd8], R22 ;  /* 0x0000d81601007387 */ /* 0x000fe80000100a00 */
[----:B----4-:R-:W-:Y:S04]  /*1f3d0*/  STL.64 [R1+0x120], R16 ;  /* 0x0001201001007387 */ /* 0x010fe80000100a00 */
[----:B------:R-:W-:Y:S04]  /*1f3e0*/  STL.64 [R1+0x128], R18 ;  /* 0x0001281201007387 */ /* 0x000fe80000100a00 */
[----:B-1----:R-:W-:Y:S04]  /*1f3f0*/  STL.64 [R1+0x140], R12 ;  /* 0x0001400c01007387 */ /* 0x002fe80000100a00 */
[----:B------:R-:W-:Y:S04]  /*1f400*/  STL.64 [R1+0x148], R14 ;  /* 0x0001480e01007387 */ /* 0x000fe80000100a00 */
[----:B------:R-:W1:Y:S04]  /*1f410*/  LDS.128 R12, [R2] ;  /* 0x00000000020c7984 */ /* 0x000e680000000c00 */
[----:B------:R-:W2:Y:S04]  /*1f420*/  LDS.128 R20, [R173] ;  /* 0x00000000ad147984 */ /* 0x000ea80000000c00 */
[----:B------:R-:W3:Y:S04]  /*1f430*/  LDS.128 R16, [R172] ;  /* 0x00000000ac107984 */ /* 0x000ee80000000c00 */
[----:B-1----:R-:W-:Y:S04]  /*1f440*/  STL.64 [R1+0x20], R12 ;  /* 0x0000200c01007387 */ /* 0x002fe80000100a00 */
[----:B------:R-:W-:Y:S04]  /*1f450*/  STL.64 [R1+0x28], R14 ;  /* 0x0000280e01007387 */ /* 0x000fe80000100a00 */
[----:B------:R-:W1:Y:S04]  /*1f460*/  LDS.128 R12, [R3] ;  /* 0x00000000030c7984 */ /* 0x000e680000000c00 */
[----:B--2---:R-:W-:Y:S04]  /*1f470*/  STL.64 [R1+0x70], R20 ;  /* 0x0000701401007387 */ /* 0x004fe80000100a00 */
[----:B------:R-:W-:Y:S04]  /*1f480*/  STL.64 [R1+0x78], R22 ;  /* 0x0000781601007387 */ /* 0x000fe80000100a00 */
[----:B------:R-:W-:Y:S06]  /*1f490*/  BAR.SYNC.DEFER_BLOCKING 0x0 ;  /* 0x0000000000007b1d */ /* 0x000fec0000010000 */
[----:B---3--:R2:W-:Y:S04]  /*1f4a0*/  STL.64 [R1+0xf0], R16 ;  /* 0x0000f01001007387 */ /* 0x0085e80000100a00 */
[----:B------:R3:W-:Y:S01]  /*1f4b0*/  STL.64 [R1+0xf8], R18 ;  /* 0x0000f81201007387 */ /* 0x0007e20000100a00 */
[----:B------:R-:W-:-:S02]  /*1f4c0*/  IMAD.MOV.U32 R8, RZ, RZ, R136 ;  /* 0x000000ffff087224 */ /* 0x000fc400078e0088 */
[----:B------:R-:W-:Y:S02]  /*1f4d0*/  IMAD.MOV.U32 R9, RZ, RZ, R137 ;  /* 0x000000ffff097224 */ /* 0x000fe400078e0089 */
[----:B------:R-:W-:Y:S02]  /*1f4e0*/  IMAD.MOV.U32 R10, RZ, RZ, R132 ;  /* 0x000000ffff0a7224 */ /* 0x000fe400078e0084 */
[----:B------:R-:W-:Y:S01]  /*1f4f0*/  IMAD.MOV.U32 R11, RZ, RZ, R133 ;  /* 0x000000ffff0b7224 */ /* 0x000fe200078e0085 */
[----:B-1----:R1:W-:Y:S04]  /*1f500*/  STL.64 [R1+0x130], R12 ;  /* 0x0001300c01007387 */ /* 0x0023e80000100a00 */
[----:B------:R4:W-:Y:S04]  /*1f510*/  STL.64 [R1+0x138], R14 ;  /* 0x0001380e01007387 */ /* 0x0009e80000100a00 */
[----:B--2---:R-:W2:Y:S04]  /*1f520*/  LDL.LU R16, [R1+0x540] ;  /* 0x0005400001107983 */ /* 0x004ea80000300800 */
[----:B------:R-:W2:Y:S04]  /*1f530*/  LDL.LU R17, [R1+0x544] ;  /* 0x0005440001117983 */ /* 0x000ea80000300800 */
[----:B---3--:R-:W2:Y:S04]  /*1f540*/  LDL.LU R18, [R1+0x5c0] ;  /* 0x0005c00001127983 */ /* 0x008ea80000300800 */
[----:B------:R-:W2:Y:S04]  /*1f550*/  LDL.LU R19, [R1+0x5c4] ;  /* 0x0005c40001137983 */ /* 0x000ea80000300800 */
[----:B-1----:R-:W3:Y:S04]  /*1f560*/  LDL.LU R12, [R1+0x548] ;  /* 0x00054800010c7983 */ /* 0x002ee80000300800 */
[----:B------:R-:W3:Y:S04]  /*1f570*/  LDL.LU R13, [R1+0x54c] ;  /* 0x00054c00010d7983 */ /* 0x000ee80000300800 */
[----:B----4-:R-:W3:Y:S04]  /*1f580*/  LDL.LU R14, [R1+0x5c8] ;  /* 0x0005c800010e7983 */ /* 0x010ee80000300800 */
[----:B------:R1:W-:Y:S04]  /*1f590*/  STS.128 [R0], R8 ;  /* 0x0000000800007388 */ /* 0x0003e80000000c00 */
[----:B------:R-:W3:Y:S04]  /*1f5a0*/  LDL.LU R15, [R1+0x5cc] ;  /* 0x0005cc00010f7983 */ /* 0x000ee80000300800 */
[----:B-1----:R-:W4:Y:S04]  /*1f5b0*/  LDL.LU R8, [R1+0x240] ;  /* 0x0002400001087983 */ /* 0x002f280000300800 */
[----:B------:R-:W4:Y:S04]  /*1f5c0*/  LDL.LU R9, [R1+0x244] ;  /* 0x0002440001097983 */ /* 0x000f280000300800 */
[----:B------:R-:W4:Y:S04]  /*1f5d0*/  LDL.LU R10, [R1+0x310] ;  /* 0x00031000010a7983 */ /* 0x000f280000300800 */
[----:B------:R-:W4:Y:S01]  /*1f5e0*/  LDL.LU R11, [R1+0x314] ;  /* 0x00031400010b7983 */ /* 0x000f220000300800 */
        /* <DEDUP_REMOVED lines=8> */
[----:B------:R-:W-:Y:S04]  /*1f670*/  STS.128 [R0+0x80], R132 ;  /* 0x0000808400007388 */ /* 0x000fe80000000c00 */
[----:B------:R1:W-:Y:S04]  /*1f680*/  STS.128 [R0+0x400], R4 ;  /* 0x0004000400007388 */ /* 0x0003e80000000c00 */
[----:B------:R-:W-:Y:S04]  /*1f690*/  STS.128 [R0+0x480], R40 ;  /* 0x0004802800007388 */ /* 0x000fe80000000c00 */
[----:B------:R-:W-:Y:S06]  /*1f6a0*/  BAR.SYNC.DEFER_BLOCKING 0x0 ;  /* 0x0000000000007b1d */ /* 0x000fec0000010000 */
[----:B-1----:R-:W3:Y:S04]  /*1f6b0*/  LDL.LU R4, [R1+0x248] ;  /* 0x0002480001047983 */ /* 0x002ee80000300800 */
[----:B------:R-:W3:Y:S04]  /*1f6c0*/  LDL.LU R5, [R1+0x24c] ;  /* 0x00024c0001057983 */ /* 0x000ee80000300800 */
[----:B------:R-:W3:Y:S04]  /*1f6d0*/  LDL.LU R6, [R1+0x318] ;  /* 0x0003180001067983 */ /* 0x000ee80000300800 */
[----:B------:R-:W3:Y:S04]  /*1f6e0*/  LDL.LU R7, [R1+0x31c] ;  /* 0x00031c0001077983 */ /* 0x000ee80000300800 */
[----:B------:R-:W1:Y:S04]  /*1f6f0*/  LDS.128 R20, [R2] ;  /* 0x0000000002147984 */ /* 0x000e680000000c00 */
[----:B------:R-:W1:Y:S04]  /*1f700*/  LDS.128 R28, [R173] ;  /* 0x00000000ad1c7984 */ /* 0x000e680000000c00 */
[----:B------:R-:W1:Y:S04]  /*1f710*/  LDS.128 R24, [R172] ;  /* 0x00000000ac187984 */ /* 0x000e680000000c00 */
[----:B-1----:R-:W-:Y:S04]  /*1f720*/  STL.64 [R1], R20 ;  /* 0x0000001401007387 */ /* 0x002fe80000100a00 */
[----:B------:R-:W-:Y:S04]  /*1f730*/  STL.64 [R1+0x8], R22 ;  /* 0x0000081601007387 */ /* 0x000fe80000100a00 */
[----:B------:R-:W1:Y:S04]  /*1f740*/  LDS.128 R20, [R3] ;  /* 0x0000000003147984 */ /* 0x000e680000000c00 */
[----:B------:R-:W-:Y:S06]  /*1f750*/  BAR.SYNC.DEFER_BLOCKING 0x0 ;  /* 0x0000000000007b1d */ /* 0x000fec0000010000 */
[----:B------:R-:W-:Y:S04]  /*1f760*/  STL.64 [R1+0x60], R28 ;  /* 0x0000601c01007387 */ /* 0x000fe80000100a00 */
[----:B------:R-:W-:Y:S04]  /*1f770*/  STL.64 [R1+0x68], R30 ;  /* 0x0000681e01007387 */ /* 0x000fe80000100a00 */
[----:B------:R-:W-:Y:S04]  /*1f780*/  STL.64 [R1+0x90], R24 ;  /* 0x0000901801007387 */ /* 0x000fe80000100a00 */
[----:B------:R-:W-:Y:S04]  /*1f790*/  STL.64 [R1+0x98], R26 ;  /* 0x0000981a01007387 */ /* 0x000fe80000100a00 */
[----:B-1----:R-:W-:Y:S04]  /*1f7a0*/  STL.64 [R1+0x100], R20 ;  /* 0x0001001401007387 */ /* 0x002fe80000100a00 */
[----:B------:R-:W-:Y:S04]  /*1f7b0*/  STL.64 [R1+0x108], R22 ;  /* 0x0001081601007387 */ /* 0x000fe80000100a00 */
[----:B----4-:R1:W-:Y:S04]  /*1f7c0*/  STS.128 [R0+0x400], R8 ;  /* 0x0004000800007388 */ /* 0x0103e80000000c00 */
[----:B-1----:R-:W4:Y:S01]  /*1f7d0*/  LDL.LU R8, [R1+0x10] ;  /* 0x0000100001087983 */ /* 0x002f220000300800 */
[----:B------:R-:W-:-:S02]  /*1f7e0*/  IMAD.MOV.U32 R10, RZ, RZ, R248 ;  /* 0x000000ffff0a7224 */ /* 0x000fc400078e00f8 */
[----:B------:R-:W-:Y:S01]  /*1f7f0*/  IMAD.MOV.U32 R11, RZ, RZ, R249 ;  /* 0x000000ffff0b7224 */ /* 0x000fe200078e00f9 */
[----:B------:R-:W4:Y:S04]  /*1f800*/  LDL.LU R9, [R1+0x14] ;  /* 0x0000140001097983 */ /* 0x000f280000300800 */
[----:B------:R-:W4:Y:S04]  /*1f810*/  LDL.LU R248, [R1+0x18] ;  /* 0x0000180001f87983 */ /* 0x000f280000300800 */
[----:B------:R-:W4:Y:S04]  /*1f820*/  LDL.LU R249, [R1+0x1c] ;  /* 0x00001c0001f97983 */ /* 0x000f280000300800 */
[----:B--2---:R-:W-:Y:S04]  /*1f830*/  STS.128 [R0], R16 ;  /* 0x0000001000007388 */ /* 0x004fe80000000c00 */
[----:B---3--:R-:W-:Y:S04]  /*1f840*/  STS.128 [R0+0x80], R12 ;  /* 0x0000800c00007388 */ /* 0x008fe80000000c00 */
[----:B------:R1:W-:Y:S04]  /*1f850*/  STS.128 [R0+0x480], R4 ;  /* 0x0004800400007388 */ /* 0x0003e80000000c00 */
[----:B------:R-:W-:Y:S06]  /*1f860*/  BAR.SYNC.DEFER_BLOCKING 0x0 ;  /* 0x0000000000007b1d */ /* 0x000fec0000010000 */
[----:B------:R-:W2:Y:S04]  /*1f870*/  LDS.128 R12, [R2] ;  /* 0x00000000020c7984 */ /* 0x000ea80000000c00 */
[----:B------:R-:W3:Y:S04]  /*1f880*/  LDS.128 R20, [R173] ;  /* 0x00000000ad147984 */ /* 0x000ee80000000c00 */
[----:B------:R-:W3:Y:S01]  /*1f890*/  LDS.128 R16, [R172] ;  /* 0x00000000ac107984 */ /* 0x000ee20000000c00 */
        /* <DEDUP_REMOVED lines=10> */
[----:B------:R2:W-:Y:S04]  /*1f940*/  STS.128 [R0+0x400], R4 ;  /* 0x0004000400007388 */ /* 0x0005e80000000c00 */
[----:B------:R-:W-:Y:S04]  /*1f950*/  STS.128 [R0+0x480], R176 ;  /* 0x000480b000007388 */ /* 0x000fe80000000c00 */
[----:B---3--:R-:W-:Y:S04]  /*1f960*/  STL.64 [R1+0x2a0], R20 ;  /* 0x0002a01401007387 */ /* 0x008fe80000100a00 */
        /* <DEDUP_REMOVED lines=11> */
[----:B----4-:R1:W-:Y:S04]  /*1fa20*/  STS.128 [R0], R8 ;  /* 0x0000000800007388 */ /* 0x0103e80000000c00 */
[----:B------:R-:W-:Y:S04]  /*1fa30*/  STS.128 [R0+0x80], R248 ;  /* 0x000080f800007388 */ /* 0x000fe80000000c00 */
        /* <DEDUP_REMOVED lines=18> */
[----:B---3--:R-:W-:Y:S04]  /*1fb60*/  STL.64 [R1+0x240], R20 ;  /* 0x0002401401007387 */ /* 0x008fe80000100a00 */
[----:B------:R-:W-:Y:S04]  /*1fb70*/  STL.64 [R1+0x248], R22 ;  /* 0x0002481601007387 */ /* 0x000fe80000100a00 */
[----:B------:R-:W-:Y:S06]  /*1fb80*/  BAR.SYNC.DEFER_BLOCKING 0x0 ;  /* 0x0000000000007b1d */ /* 0x000fec0000010000 */
        /* <DEDUP_REMOVED lines=46> */
[----:B-1----:R-:W2:Y:S04]  /*1fe70*/  LDL.LU R4, [R1+0x3b8] ;  /* 0x0003b80001047983 */ /* 0x002ea80000300800 */
[----:B------:R-:W2:Y:S04]  /*1fe80*/  LDL.LU R5, [R1+0x3bc] ;  /* 0x0003bc0001057983 */ /* 0x000ea80000300800 */
[----:B------:R-:W2:Y:S04]  /*1fe90*/  LDL.LU R6, [R1+0x5f8] ;  /* 0x0005f80001067983 */ /* 0x000ea80000300800 */
[----:B------:R-:W2:Y:S04]  /*1fea0*/  LDL.LU R7, [R1+0x5fc] ;  /* 0x0005fc0001077983 */ /* 0x000ea80000300800 */
[----:B------:R-:W1:Y:S04]  /*1feb0*/  LDS.128 R20, [R2] ;  /* 0x0000000002147984 */ /* 0x000e680000000c00 */
[----:B------:R-:W1:Y:S04]  /*1fec0*/  LDS.128 R28, [R173] ;  /* 0x00000000ad1c7984 */ /* 0x000e680000000c00 */
[----:B------:R-:W1:Y:S04]  /*1fed0*/  LDS.128 R24, [R172] ;  /* 0x00000000ac187984 */ /* 0x000e680000000c00 */
[----:B-1----:R-:W-:Y:S04]  /*1fee0*/  STL.64 [R1+0x10], R20 ;  /* 0x0000101401007387 */ /* 0x002fe80000100a00 */
        /* <DEDUP_REMOVED lines=22> */
[----:B------:R-:W2:Y:S04]  /*20050*/  LDS.128 R16, [R2] ;  /* 0x0000000002107984 */ /* 0x000ea80000000c00 */
[----:B------:R-:W2:Y:S04]  /*20060*/  LDS.128 R24, [R173] ;  /* 0x00000000ad187984 */ /* 0x000ea80000000c00 */
[----:B------:R-:W2:Y:S01]  /*20070*/  LDS.128 R20, [R172] ;  /* 0x00000000ac147984 */ /* 0x000ea20000000c00 */
        /* <DEDUP_REMOVED lines=65> */
[----:B------:R-:W-:Y:S02]  /*20490*/  IMAD.MOV.U32 R11, RZ, RZ, R81 ;  /* 0x000000ffff0b7224 */ /* 0x000fe400078e0051 */
[----:B------:R-:W-:Y:S01]  /*204a0*/  IMAD.MOV.U32 R4, RZ, RZ, R56 ;  /* 0x000000ffff047224 */ /* 0x000fe200078e0038 */
[----:B-1----:R1:W-:Y:S04]  /*204b0*/  STL.64 [R1+0x3d0], R12 ;  /* 0x0003d00c01007387 */ /* 0x0023e80000100a00 */
[----:B------:R4:W-:Y:S04]  /*204c0*/  STL.64 [R1+0x3d8], R14 ;  /* 0x0003d80e01007387 */ /* 0x0009e80000100a00 */
[----:B--2---:R-:W2:Y:S04]  /*204d0*/  LDL.LU R16, [R1+0x730] ;  /* 0x0007300001107983 */ /* 0x004ea80000300800 */
[----:B------:R-:W2:Y:S04]  /*204e0*/  LDL.LU R17, [R1+0x734] ;  /* 0x0007340001117983 */ /* 0x000ea80000300800 */
[----:B---3--:R-:W2:Y:S01]  /*204f0*/  LDL.LU R18, [R1+0x760] ;  /* 0x0007600001127983 */ /* 0x008ea20000300800 */
[----:B------:R-:W-:-:S03]  /*20500*/  IMAD.MOV.U32 R5, RZ, RZ, R57 ;  /* 0x000000ffff057224 */ /* 0x000fc600078e0039 */
[----:B------:R-:W2:Y:S01]  /*20510*/  LDL.LU R19, [R1+0x764] ;  /* 0x0007640001137983 */ /* 0x000ea20000300800 */
[----:B------:R-:W-:-:S03]  /*20520*/  IMAD.MOV.U32 R6, RZ, RZ, R52 ;  /* 0x000000ffff067224 */ /* 0x000fc600078e0034 */
[----:B-1----:R-:W3:Y:S01]  /*20530*/  LDL.LU R12, [R1+0x738] ;  /* 0x00073800010c7983 */ /* 0x002ee20000300800 */
[----:B------:R-:W-:-:S03]  /*20540*/  IMAD.MOV.U32 R7, RZ, RZ, R53 ;  /* 0x000000ffff077224 */ /* 0x000fc600078e0035 */
[----:B------:R-:W3:Y:S04]  /*20550*/  LDL.LU R13, [R1+0x73c] ;  /* 0x00073c00010d7983 */ /* 0x000ee80000300800 */
[----:B----4-:R-:W3:Y:S04]  /*20560*/  LDL.LU R14, [R1+0x768] ;  /* 0x00076800010e7983 */ /* 0x010ee80000300800 */
[----:B------:R1:W-:Y:S04]  /*20570*/  STS.128 [R0], R8 ;  /* 0x0000000800007388 */ /* 0x0003e80000000c00 */
[----:B------:R-:W3:Y:S04]  /*20580*/  LDL.LU R15, [R1+0x76c] ;  /* 0x00076c00010f7983 */ /* 0x000ee80000300800 */
[----:B------:R4:W-:Y:S04]  /*20590*/  STS.128 [R0+0x400], R4 ;  /* 0x0004000400007388 */ /* 0x0009e80000000c00 */
[----:B-1----:R-:W3:Y:S04]  /*205a0*/  LDL.LU R8, [R1+0x620] ;  /* 0x0006200001087983 */ /* 0x002ee80000300800 */
[----:B------:R-:W3:Y:S04]  /*205b0*/  LDL.LU R9, [R1+0x624] ;  /* 0x0006240001097983 */ /* 0x000ee80000300800 */
[----:B------:R-:W3:Y:S04]  /*205c0*/  LDL.LU R10, [R1+0x6b0] ;  /* 0x0006b000010a7983 */ /* 0x000ee80000300800 */
[----:B------:R-:W3:Y:S04]  /*205d0*/  LDL.LU R11, [R1+0x6b4] ;  /* 0x0006b400010b7983 */ /* 0x000ee80000300800 */
[----:B----4-:R-:W4:Y:S04]  /*205e0*/  LDL.LU R4, [R1+0x628] ;  /* 0x0006280001047983 */ /* 0x010f280000300800 */
[----:B------:R-:W4:Y:S04]  /*205f0*/  LDL.LU R5, [R1+0x62c] ;  /* 0x00062c0001057983 */ /* 0x000f280000300800 */
[----:B------:R-:W4:Y:S04]  /*20600*/  LDL.LU R6, [R1+0x6b8] ;  /* 0x0006b80001067983 */ /* 0x000f280000300800 */
[----:B------:R-:W4:Y:S01]  /*20610*/  LDL.LU R7, [R1+0x6bc] ;  /* 0x0006bc0001077983 */ /* 0x000f220000300800 */
[----:B------:R-:W-:-:S02]  /*20620*/  IMAD.MOV.U32 R80, RZ, RZ, R86 ;  /* 0x000000ffff507224 */ /* 0x000fc400078e0056 */
[----:B------:R-:W-:Y:S02]  /*20630*/  IMAD.MOV.U32 R81, RZ, RZ, R87 ;  /* 0x000000ffff517224 */ /* 0x000fe400078e0057 */
[----:B------:R-:W-:Y:S02]  /*20640*/  IMAD.MOV.U32 R52, RZ, RZ, R58 ;  /* 0x000000ffff347224 */ /* 0x000fe400078e003a */
[----:B------:R-:W-:Y:S01]  /*20650*/  IMAD.MOV.U32 R53, RZ, RZ, R59 ;  /* 0x000000ffff357224 */ /* 0x000fe200078e003b */
[----:B------:R-:W-:Y:S04]  /*20660*/  STS.128 [R0+0x80], R80 ;  /* 0x0000805000007388 */ /* 0x000fe80000000c00 */
[----:B------:R-:W-:Y:S04]  /*20670*/  STS.128 [R0+0x480], R52 ;  /* 0x0004803400007388 */ /* 0x000fe80000000c00 */
[----:B------:R-:W-:Y:S06]  /*20680*/  BAR.SYNC.DEFER_BLOCKING 0x0 ;  /* 0x0000000000007b1d */ /* 0x000fec0000010000 */
        /* <DEDUP_REMOVED lines=13> */
[----:B--2---:R1:W-:Y:S04]  /*20760*/  STS.128 [R0], R16 ;  /* 0x0000001000007388 */ /* 0x0043e80000000c00 */
[----:B-1----:R-:W2:Y:S04]  /*20770*/  LDL.LU R16, [R1+0x350] ;  /* 0x0003500001107983 */ /* 0x002ea80000300800 */
[----:B------:R-:W2:Y:S04]  /*20780*/  LDL.LU R17, [R1+0x354] ;  /* 0x0003540001117983 */ /* 0x000ea80000300800 */
[----:B------:R-:W2:Y:S04]  /*20790*/  LDL.LU R18, [R1+0x5b0] ;  /* 0x0005b00001127983 */ /* 0x000ea80000300800 */
[----:B---3--:R1:W-:Y:S04]  /*207a0*/  STS.128 [R0+0x80], R12 ;  /* 0x0000800c00007388 */ /* 0x0083e80000000c00 */
[----:B------:R-:W2:Y:S04]  /*207b0*/  LDL.LU R19, [R1+0x5b4] ;  /* 0x0005b40001137983 */ /* 0x000ea80000300800 */
[----:B-1----:R-:W3:Y:S04]  /*207c0*/  LDL.LU R12, [R1+0x358] ;  /* 0x00035800010c7983 */ /* 0x002ee80000300800 */
[----:B------:R-:W3:Y:S04]  /*207d0*/  LDL.LU R13, [R1+0x35c] ;  /* 0x00035c00010d7983 */ /* 0x000ee80000300800 */
[----:B------:R-:W3:Y:S04]  /*207e0*/  LDL.LU R14, [R1+0x5b8] ;  /* 0x0005b800010e7983 */ /* 0x000ee80000300800 */
[----:B------:R1:W-:Y:S04]  /*207f0*/  STS.128 [R0+0x400], R8 ;  /* 0x0004000800007388 */ /* 0x0003e80000000c00 */
[----:B------:R-:W3:Y:S04]  /*20800*/  LDL.LU R15, [R1+0x5bc] ;  /* 0x0005bc00010f7983 */ /* 0x000ee80000300800 */
[----:B----4-:R4:W-:Y:S04]  /*20810*/  STS.128 [R0+0x480], R4 ;  /* 0x0004800400007388 */ /* 0x0109e80000000c00 */
[----:B------:R-:W-:Y:S06]  /*20820*/  BAR.SYNC.DEFER_BLOCKING 0x0 ;  /* 0x0000000000007b1d */ /* 0x000fec0000010000 */
[----:B-1----:R-:W3:Y:S04]  /*20830*/  LDL.LU R8, [R1+0xc0] ;  /* 0x0000c00001087983 */ /* 0x002ee80000300800 */
[----:B------:R-:W3:Y:S04]  /*20840*/  LDL.LU R9, [R1+0xc4] ;  /* 0x0000c40001097983 */ /* 0x000ee80000300800 */
[----:B------:R-:W3:Y:S04]  /*20850*/  LDL.LU R10, [R1+0xe0] ;  /* 0x0000e000010a7983 */ /* 0x000ee80000300800 */
[----:B------:R-:W3:Y:S04]  /*20860*/  LDL.LU R11, [R1+0xe4] ;  /* 0x0000e400010b7983 */ /* 0x000ee80000300800 */
[----:B----4-:R-:W4:Y:S04]  /*20870*/  LDL.LU R4, [R1+0xc8] ;  /* 0x0000c80001047983 */ /* 0x010f280000300800 */
[----:B------:R-:W4:Y:S04]  /*20880*/  LDL.LU R5, [R1+0xcc] ;  /* 0x0000cc0001057983 */ /* 0x000f280000300800 */
[----:B------:R-:W4:Y:S04]  /*20890*/  LDL.LU R6, [R1+0xe8] ;  /* 0x0000e80001067983 */ /* 0x000f280000300800 */
[----:B------:R-:W4:Y:S04]  /*208a0*/  LDL.LU R7, [R1+0xec] ;  /* 0x0000ec0001077983 */ /* 0x000f280000300800 */
        /* <DEDUP_REMOVED lines=13> */
[----:B--2---:R-:W-:Y:S04]  /*20980*/  STS.128 [R0], R16 ;  /* 0x0000001000007388 */ /* 0x004fe80000000c00 */
[----:B---3--:R-:W-:Y:S04]  /*20990*/  STS.128 [R0+0x80], R12 ;  /* 0x0000800c00007388 */ /* 0x008fe80000000c00 */
[----:B------:R1:W-:Y:S04]  /*209a0*/  STS.128 [R0+0x400], R8 ;  /* 0x0004000800007388 */ /* 0x0003e80000000c00 */
[----:B----4-:R2:W-:Y:S04]  /*209b0*/  STS.128 [R0+0x480], R4 ;  /* 0x0004800400007388 */ /* 0x0105e80000000c00 */
[----:B------:R-:W-:Y:S06]  /*209c0*/  BAR.SYNC.DEFER_BLOCKING 0x0 ;  /* 0x0000000000007b1d */ /* 0x000fec0000010000 */
[----:B------:R-:W3:Y:S04]  /*209d0*/  LDS.128 R12, [R2] ;  /* 0x00000000020c7984 */ /* 0x000ee80000000c00 */
[----:B------:R-:W4:Y:S04]  /*209e0*/  LDS.128 R20, [R173] ;  /* 0x00000000ad147984 */ /* 0x000f280000000c00 */
[----:B------:R-:W4:Y:S01]  /*209f0*/  LDS.128 R16, [R172] ;  /* 0x00000000ac107984 */ /* 0x000f220000000c00 */
[----:B-1----:R-:W-:-:S02]  /*20a00*/  IMAD.MOV.U32 R10, RZ, RZ, R72 ;  /* 0x000000ffff0a7224 */ /* 0x002fc400078e0048 */
[----:B------:R-:W-:Y:S02]  /*20a10*/  IMAD.MOV.U32 R11, RZ, RZ, R73 ;  /* 0x000000ffff0b7224 */ /* 0x000fe400078e0049 */
[----:B--2---:R-:W-:Y:S02]  /*20a20*/  IMAD.MOV.U32 R6, RZ, RZ, R68 ;  /* 0x000000ffff067224 */ /* 0x004fe400078e0044 */
[----:B------:R-:W-:Y:S02]  /*20a30*/  IMAD.MOV.U32 R7, RZ, RZ, R69 ;  /* 0x000000ffff077224 */ /* 0x000fe400078e0045 */
[----:B------:R-:W-:Y:S01]  /*20a40*/  IMAD.MOV.U32 R8, RZ, RZ, R104 ;  /* 0x000000ffff087224 */ /* 0x000fe200078e0068 */
[----:B---3--:R-:W-:Y:S04]  /*20a50*/  STL.64 [R1+0x350], R12 ;  /* 0x0003500c01007387 */ /* 0x008fe80000100a00 */
[----:B------:R-:W-:Y:S04]  /*20a60*/  STL.64 [R1+0x358], R14 ;  /* 0x0003580e01007387 */ /* 0x000fe80000100a00 */
[----:B------:R-:W1:Y:S01]  /*20a70*/  LDS.128 R12, [R3] ;  /* 0x00000000030c7984 */ /* 0x000e620000000c00 */
[----:B------:R-:W-:-:S03]  /*20a80*/  IMAD.MOV.U32 R9, RZ, RZ, R105 ;  /* 0x000000ffff097224 */ /* 0x000fc600078e0069 */
[----:B------:R-:W-:Y:S01]  /*20a90*/  BAR.SYNC.DEFER_BLOCKING 0x0 ;  /* 0x0000000000007b1d */ /* 0x000fe20000010000 */
[----:B------:R-:W-:Y:S02]  /*20aa0*/  IMAD.MOV.U32 R72, RZ, RZ, R106 ;  /* 0x000000ffff487224 */ /* 0x000fe400078e006a */
[----:B------:R-:W-:Y:S02]  /*20ab0*/  IMAD.MOV.U32 R73, RZ, RZ, R107 ;  /* 0x000000ffff497224 */ /* 0x000fe400078e006b */
[----:B------:R-:W-:Y:S02]  /*20ac0*/  IMAD.MOV.U32 R4, RZ, RZ, R88 ;  /* 0x000000ffff047224 */ /* 0x000fe400078e0058 */
[----:B------:R-:W-:Y:S02]  /*20ad0*/  IMAD.MOV.U32 R5, RZ, RZ, R89 ;  /* 0x000000ffff057224 */ /* 0x000fe400078e0059 */
[----:B------:R-:W-:Y:S02]  /*20ae0*/  IMAD.MOV.U32 R68, RZ, RZ, R90 ;  /* 0x000000ffff447224 */ /* 0x000fe400078e005a */
[----:B------:R-:W-:Y:S01]  /*20af0*/  IMAD.MOV.U32 R69, RZ, RZ, R91 ;  /* 0x000000ffff457224 */ /* 0x000fe200078e005b */
[----:B------:R-:W-:Y:S04]  /*20b00*/  STS.128 [R0], R8 ;  /* 0x0000000800007388 */ /* 0x000fe80000000c00 */
[----:B------:R-:W-:Y:S04]  /*20b10*/  STS.128 [R0+0x80], R72 ;  /* 0x0000804800007388 */ /* 0x000fe80000000c00 */
[----:B------:R-:W-:Y:S04]  /*20b20*/  STS.128 [R0+0x400], R4 ;  /* 0x0004000400007388 */ /* 0x000fe80000000c00 */
[----:B------:R-:W-:Y:S04]  /*20b30*/  STS.128 [R0+0x480], R68 ;  /* 0x0004804400007388 */ /* 0x000fe80000000c00 */
[----:B------:R-:W-:Y:S06]  /*20b40*/  BAR.SYNC.DEFER_BLOCKING 0x0 ;  /* 0x0000000000007b1d */ /* 0x000fec0000010000 */
[----:B----4-:R-:W-:Y:S04]  /*20b50*/  STL.64 [R1+0x440], R20 ;  /* 0x0004401401007387 */ /* 0x010fe80000100a00 */
[----:B------:R-:W-:Y:S04]  /*20b60*/  STL.64 [R1+0x448], R22 ;  /* 0x0004481601007387 */ /* 0x000fe80000100a00 */
[----:B------:R-:W-:Y:S04]  /*20b70*/  STL.64 [R1+0x480], R16 ;  /* 0x0004801001007387 */ /* 0x000fe80000100a00 */
        /* <DEDUP_REMOVED lines=34> */
[----:B-1----:R-:W2:Y:S04]  /*20da0*/  LDL.LU R8, [R1+0x740] ;  /* 0x0007400001087983 */ /* 0x002ea80000300800 */
[----:B------:R-:W2:Y:S04]  /*20db0*/  LDL.LU R9, [R1+0x744] ;  /* 0x0007440001097983 */ /* 0x000ea80000300800 */
[----:B------:R-:W2:Y:S04]  /*20dc0*/  LDL.LU R10, [R1+0x770] ;  /* 0x00077000010a7983 */ /* 0x000ea80000300800 */
[----:B------:R-:W2:Y:S04]  /*20dd0*/  LDL.LU R11, [R1+0x774] ;  /* 0x00077400010b7983 */ /* 0x000ea80000300800 */
        /* <DEDUP_REMOVED lines=13> */
[----:B-1----:R-:W-:Y:S04]  /*20eb0*/  STL [R1+0xe58], R248 ;  /* 0x000e58f801007387 */ /* 0x002fe80000100800 */
[----:B------:R-:W-:Y:S04]  /*20ec0*/  STL.64 [R1+0xc0], R20 ;  /* 0x0000c01401007387 */ /* 0x000fe80000100a00 */
[----:B------:R-:W-:Y:S04]  /*20ed0*/  STL.64 [R1+0xc8], R22 ;  /* 0x0000c81601007387 */ /* 0x000fe80000100a00 */
[----:B------:R-:W1:Y:S04]  /*20ee0*/  LDS.128 R20, [R172] ;  /* 0x00000000ac147984 */ /* 0x000e680000000c00 */
[----:B------:R-:W-:Y:S04]  /*20ef0*/  STL [R1+0xe54], R249 ;  /* 0x000e54f901007387 */ /* 0x000fe80000100800 */
[----:B------:R-:W-:Y:S04]  /*20f00*/  STL [R1+0xe48], R250 ;  /* 0x000e48fa01007387 */ /* 0x000fe80000100800 */
[----:B------:R1:W-:Y:S04]  /*20f10*/  STL [R1+0xe44], R251 ;  /* 0x000e44fb01007387 */ /* 0x0003e80000100800 */
[----:B-1----:R-:W-:Y:S01]  /*20f20*/  STL [R1+0x430], R20 ;  /* 0x0004301401007387 */ /* 0x002fe20000100800 */
[----:B------:R-:W-:-:S03]  /*20f30*/  IMAD.MOV.U32 R251, RZ, RZ, R21 ;  /* 0x000000fffffb7224 */ /* 0x000fc600078e0015 */
[----:B------:R-:W-:Y:S04]  /*20f40*/  STL.64 [R1+0x438], R22 ;  /* 0x0004381601007387 */ /* 0x000fe80000100a00 */
[----:B------:R-:W1:Y:S04]  /*20f50*/  LDS.128 R20, [R3] ;  /* 0x0000000003147984 */ /* 0x000e680000000c00 */
[----:B------:R-:W-:Y:S06]  /*20f60*/  BAR.SYNC.DEFER_BLOCKING 0x0 ;  /* 0x0000000000007b1d */ /* 0x000fec0000010000 */
[----:B------:R-:W-:Y:S01]  /*20f70*/  STL [R1+0xe4c], R251 ;  /* 0x000e4cfb01007387 */ /* 0x000fe20000100800 */
[----:B-1----:R-:W-:-:S03]  /*20f80*/  IMAD.MOV.U32 R250, RZ, RZ, R21 ;  /* 0x000000fffffa7224 */ /* 0x002fc600078e0015 */
[----:B------:R-:W-:Y:S04]  /*20f90*/  STL [R1+0x470], R20 ;  /* 0x0004701401007387 */ /* 0x000fe80000100800 */
[----:B------:R-:W-:Y:S04]  /*20fa0*/  STL.64 [R1+0x478], R22 ;  /* 0x0004781601007387 */ /* 0x000fe80000100a00 */
[----:B------:R-:W-:Y:S04]  /*20fb0*/  STL [R1+0xe50], R250 ;  /* 0x000e50fa01007387 */ /* 0x000fe80000100800 */
[----:B---3--:R1:W-:Y:S04]  /*20fc0*/  STS.128 [R0+0x80], R12 ;  /* 0x0000800c00007388 */ /* 0x0083e80000000c00 */
[----:B-1----:R-:W3:Y:S04]  /*20fd0*/  LDL.LU R12, [R1+0x670] ;  /* 0x00067000010c7983 */ /* 0x002ee80000300800 */
[----:B------:R-:W3:Y:S04]  /*20fe0*/  LDL.LU R13, [R1+0x674] ;  /* 0x00067400010d7983 */ /* 0x000ee80000300800 */
[----:B------:R-:W3:Y:S04]  /*20ff0*/  LDL.LU R14, [R1+0x6c0] ;  /* 0x0006c000010e7983 */ /* 0x000ee80000300800 */
[----:B------:R-:W3:Y:S04]  /*21000*/  LDL.LU R15, [R1+0x6c4] ;  /* 0x0006c400010f7983 */ /* 0x000ee80000300800 */
[----:B--2---:R-:W-:Y:S04]  /*21010*/  STS.128 [R0+0x400], R8 ;  /* 0x0004000800007388 */ /* 0x004fe80000000c00 */
[----:B----4-:R1:W-:Y:S04]  /*21020*/  STS.128 [R0+0x480], R4 ;  /* 0x0004800400007388 */ /* 0x0103e80000000c00 */
[----:B-1----:R-:W2:Y:S04]  /*21030*/  LDL.LU R4, [R1+0x678] ;  /* 0x0006780001047983 */ /* 0x002ea80000300800 */
[----:B------:R-:W2:Y:S04]  /*21040*/  LDL.LU R5, [R1+0x67c] ;  /* 0x00067c0001057983 */ /* 0x000ea80000300800 */
[----:B------:R-:W2:Y:S04]  /*21050*/  LDL.LU R6, [R1+0x6c8] ;  /* 0x0006c80001067983 */ /* 0x000ea80000300800 */
[----:B------:R-:W2:Y:S04]  /*21060*/  LDL.LU R7, [R1+0x6cc] ;  /* 0x0006cc0001077983 */ /* 0x000ea80000300800 */
[----:B------:R-:W4:Y:S04]  /*21070*/  LDL.LU R8, [R1+0x290] ;  /* 0x0002900001087983 */ /* 0x000f280000300800 */
[----:B------:R-:W4:Y:S04]  /*21080*/  LDL.LU R9, [R1+0x294] ;  /* 0x0002940001097983 */ /* 0x000f280000300800 */
[----:B------:R-:W4:Y:S04]  /*21090*/  LDL.LU R10, [R1+0x5d0] ;  /* 0x0005d000010a7983 */ /* 0x000f280000300800 */
[----:B------:R-:W4:Y:S04]  /*210a0*/  LDL.LU R11, [R1+0x5d4] ;  /* 0x0005d400010b7983 */ /* 0x000f280000300800 */
[----:B------:R1:W-:Y:S04]  /*210b0*/  STS.128 [R0], R16 ;  /* 0x0000001000007388 */ /* 0x0003e80000000c00 */
[----:B------:R-:W-:Y:S06]  /*210c0*/  BAR.SYNC.DEFER_BLOCKING 0x0 ;  /* 0x0000000000007b1d */ /* 0x000fec0000010000 */
[----:B-1----:R-:W3:Y:S04]  /*210d0*/  LDL.LU R16, [R1+0x298] ;  /* 0x0002980001107983 */ /* 0x002ee80000300800 */
[----:B------:R-:W3:Y:S04]  /*210e0*/  LDL.LU R17, [R1+0x29c] ;  /* 0x00029c0001117983 */ /* 0x000ee80000300800 */
[----:B------:R-:W3:Y:S04]  /*210f0*/  LDL.LU R18, [R1+0x5d8] ;  /* 0x0005d80001127983 */ /* 0x000ee80000300800 */
[----:B------:R-:W1:Y:S04]  /*21100*/  LDS.128 R20, [R2] ;  /* 0x0000000002147984 */ /* 0x000e680000000c00 */
[----:B------:R-:W1:Y:S04]  /*21110*/  LDS.128 R28, [R173] ;  /* 0x00000000ad1c7984 */ /* 0x000e680000000c00 */
[----:B------:R-:W3:Y:S04]  /*21120*/  LDL.LU R19, [R1+0x5dc] ;  /* 0x0005dc0001137983 */ /* 0x000ee80000300800 */
        /* <DEDUP_REMOVED lines=11> */
[----:B--2---:R1:W-:Y:S04]  /*211e0*/  STS.128 [R0+0x80], R4 ;  /* 0x0000800400007388 */ /* 0x0043e80000000c00 */
[----:B-1----:R-:W2:Y:S04]  /*211f0*/  LDL.LU R4, [R1+0x1e0] ;  /* 0x0001e00001047983 */ /* 0x002ea80000300800 */
[----:B------:R-:W2:Y:S04]  /*21200*/  LDL.LU R5, [R1+0x1e4] ;  /* 0x0001e40001057983 */ /* 0x000ea80000300800 */
[----:B------:R-:W2:Y:S04]  /*21210*/  LDL.LU R6, [R1+0x50] ;  /* 0x0000500001067983 */ /* 0x000ea80000300800 */
[----:B----4-:R1:W-:Y:S04]  /*21220*/  STS.128 [R0+0x400], R8 ;  /* 0x0004000800007388 */ /* 0x0103e80000000c00 */
[----:B------:R-:W2:Y:S04]  /*21230*/  LDL.LU R7, [R1+0x54] ;  /* 0x0000540001077983 */ /* 0x000ea80000300800 */
[----:B-1----:R-:W4:Y:S04]  /*21240*/  LDL.LU R8, [R1+0x1e8] ;  /* 0x0001e80001087983 */ /* 0x002f280000300800 */
[----:B------:R-:W4:Y:S04]  /*21250*/  LDL.LU R9, [R1+0x1ec] ;  /* 0x0001ec0001097983 */ /* 0x000f280000300800 */
[----:B------:R-:W4:Y:S04]  /*21260*/  LDL.LU R10, [R1+0x58] ;  /* 0x00005800010a7983 */ /* 0x000f280000300800 */
[----:B------:R-:W4:Y:S04]  /*21270*/  LDL.LU R11, [R1+0x5c] ;  /* 0x00005c00010b7983 */ /* 0x000f280000300800 */
[----:B---3--:R1:W-:Y:S04]  /*21280*/  STS.128 [R0], R12 ;  /* 0x0000000c00007388 */ /* 0x0083e80000000c00 */
[----:B------:R-:W-:Y:S04]  /*21290*/  STS.128 [R0+0x480], R16 ;  /* 0x0004801000007388 */ /* 0x000fe80000000c00 */
[----:B------:R-:W-:Y:S06]  /*212a0*/  BAR.SYNC.DEFER_BLOCKING 0x0 ;  /* 0x0000000000007b1d */ /* 0x000fec0000010000 */
[----:B------:R-:W-:Y:S04]  /*212b0*/  LDS.128 R16, [R2] ;  /* 0x0000000002107984 */ /* 0x000fe80000000c00 */
[----:B------:R-:W3:Y:S04]  /*212c0*/  LDS.128 R244, [R173] ;  /* 0x00000000adf47984 */ /* 0x000ee80000000c00 */
[----:B------:R-:W3:Y:S04]  /*212d0*/  LDS.128 R236, [R172] ;  /* 0x00000000acec7984 */ /* 0x000ee80000000c00 */
[----:B------:R-:W-:Y:S04]  /*212e0*/  LDS.128 R224, [R3] ;  /* 0x0000000003e07984 */ /* 0x000fe80000000c00 */
[----:B------:R-:W-:Y:S01]  /*212f0*/  BAR.SYNC.DEFER_BLOCKING 0x0 ;  /* 0x0000000000007b1d */ /* 0x000fe20000010000 */
[----:B-1----:R-:W-:-:S02]  /*21300*/  IMAD.MOV.U32 R14, RZ, RZ, R232 ;  /* 0x000000ffff0e7224 */ /* 0x002fc400078e00e8 */
[----:B------:R-:W-:Y:S02]  /*21310*/  IMAD.MOV.U32 R15, RZ, RZ, R233 ;  /* 0x000000ffff0f7224 */ /* 0x000fe400078e00e9 */
[----:B------:R-:W-:Y:S02]  /*21320*/  IMAD.MOV.U32 R12, RZ, RZ, R208 ;  /* 0x000000ffff0c7224 */ /* 0x000fe400078e00d0 */
[----:B------:R-:W-:Y:S02]  /*21330*/  IMAD.MOV.U32 R13, RZ, RZ, R209 ;  /* 0x000000ffff0d7224 */ /* 0x000fe400078e00d1 */
[----:B------:R-:W-:Y:S02]  /*21340*/  IMAD.MOV.U32 R232, RZ, RZ, R210 ;  /* 0x000000ffffe87224 */ /* 0x000fe400078e00d2 */
[----:B------:R-:W-:Y:S01]  /*21350*/  IMAD.MOV.U32 R233, RZ, RZ, R211 ;  /* 0x000000ffffe97224 */ /* 0x000fe200078e00d3 */
[----:B------:R-:W-:Y:S04]  /*21360*/  STS.128 [R0+0x400], R12 ;  /* 0x0004000c00007388 */ /* 0x000fe80000000c00 */
[----:B------:R-:W-:Y:S04]  /*21370*/  STS.128 [R0+0x480], R232 ;  /* 0x000480e800007388 */ /* 0x000fe80000000c00 */
[----:B---3--:R-:W-:Y:S04]  /*21380*/  STL [R1+0xe60], R244 ;  /* 0x000e60f401007387 */ /* 0x008fe80000100800 */
[----:B------:R-:W-:Y:S04]  /*21390*/  STL.64 [R1+0x50], R16 ;  /* 0x0000501001007387 */ /* 0x000fe80000100a00 */
[----:B------:R-:W-:Y:S04]  /*213a0*/  STL.64 [R1+0x58], R18 ;  /* 0x0000581201007387 */ /* 0x000fe80000100a00 */
[----:B------:R-:W-:Y:S04]  /*213b0*/  STL [R1+0xe5c], R245 ;  /* 0x000e5cf501007387 */ /* 0x000fe80000100800 */
[----:B------:R-:W-:Y:S04]  /*213c0*/  STL [R1+0xe40], R246 ;  /* 0x000e40f601007387 */ /* 0x000fe80000100800 */
[----:B------:R-:W-:Y:S04]  /*213d0*/  STL [R1+0xe3c], R247 ;  /* 0x000e3cf701007387 */ /* 0x000fe80000100800 */
[----:B------:R-:W-:Y:S04]  /*213e0*/  STL [R1+0xe64], R239 ;  /* 0x000e64ef01007387 */ /* 0x000fe80000100800 */
[----:B--2---:R1:W-:Y:S04]  /*213f0*/  STS.128 [R0], R4 ;  /* 0x0000000400007388 */ /* 0x0043e80000000c00 */
[----:B----4-:R2:W-:Y:S04]  /*21400*/  STS.128 [R0+0x80], R8 ;  /* 0x0000800800007388 */ /* 0x0105e80000000c00 */
[----:B------:R-:W-:Y:S01]  /*21410*/  BAR.SYNC.DEFER_BLOCKING 0x0 ;  /* 0x0000000000007b1d */ /* 0x000fe20000010000 */
[----:B-1----:R-:W-:-:S02]  /*21420*/  IMAD.MOV.U32 R4, RZ, RZ, R200 ;  /* 0x000000ffff047224 */ /* 0x002fc400078e00c8 */
[----:B------:R-:W-:-:S03]  /*21430*/  IMAD.MOV.U32 R5, RZ, RZ, R201 ;  /* 0x000000ffff057224 */ /* 0x000fc600078e00c9 */
[----:B------:R-:W1:Y:S04]  /*21440*/  LDS.128 R220, [R2] ;  /* 0x0000000002dc7984 */ /* 0x000e680000000c00 */
[----:B------:R-:W-:Y:S04]  /*21450*/  LDS.128 R216, [R173] ;  /* 0x00000000add87984 */ /* 0x000fe80000000c00 */
[----:B------:R-:W-:Y:S04]  /*21460*/  LDS.128 R16, [R172] ;  /* 0x00000000ac107984 */ /* 0x000fe80000000c00 */
[----:B------:R-:W-:Y:S01]  /*21470*/  LDS.128 R12, [R3] ;  /* 0x00000000030c7984 */ /* 0x000fe20000000c00 */
[----:B------:R-:W-:-:S02]  /*21480*/  IMAD.MOV.U32 R6, RZ, RZ, R228 ;  /* 0x000000ffff067224 */ /* 0x000fc400078e00e4 */
[----:B------:R-:W-:Y:S01]  /*21490*/  IMAD.MOV.U32 R7, RZ, RZ, R229 ;  /* 0x000000ffff077224 */ /* 0x000fe200078e00e5 */
[----:B------:R-:W-:Y:S01]  /*214a0*/  BAR.SYNC.DEFER_BLOCKING 0x0 ;  /* 0x0000000000007b1d */ /* 0x000fe20000010000 */
[----:B--2---:R-:W-:Y:S02]  /*214b0*/  IMAD.MOV.U32 R8, RZ, RZ, R92 ;  /* 0x000000ffff087224 */ /* 0x004fe400078e005c */
[----:B------:R-:W-:Y:S02]  /*214c0*/  IMAD.MOV.U32 R9, RZ, RZ, R93 ;  /* 0x000000ffff097224 */ /* 0x000fe400078e005d */
[----:B------:R-:W-:Y:S02]  /*214d0*/  IMAD.MOV.U32 R10, RZ, RZ, R108 ;  /* 0x000000ffff0a7224 */ /* 0x000fe400078e006c */
[----:B------:R-:W-:Y:S01]  /*214e0*/  IMAD.MOV.U32 R11, RZ, RZ, R109 ;  /* 0x000000ffff0b7224 */ /* 0x000fe200078e006d */
[----:B------:R2:W-:Y:S04]  /*214f0*/  STS.128 [R0], R4 ;  /* 0x0000000400007388 */ /* 0x0005e80000000c00 */
[----:B------:R3:W-:Y:S04]  /*21500*/  STS.128 [R0+0x400], R8 ;  /* 0x0004000800007388 */ /* 0x0007e80000000c00 */
[----:B--2---:R-:W2:Y:S04]  /*21510*/  LDL.LU R4, [R1+0x840] ;  /* 0x0008400001047983 */ /* 0x004ea80000300800 */
[----:B------:R-:W2:Y:S04]  /*21520*/  LDL.LU R5, [R1+0x844] ;  /* 0x0008440001057983 */ /* 0x000ea80000300800 */
[----:B------:R-:W2:Y:S04]  /*21530*/  LDL.LU R6, [R1+0x890] ;  /* 0x0008900001067983 */ /* 0x000ea80000300800 */
[----:B------:R-:W2:Y:S04]  /*21540*/  LDL.LU R7, [R1+0x894] ;  /* 0x0008940001077983 */ /* 0x000ea80000300800 */
[----:B---3--:R-:W3:Y:S04]  /*21550*/  LDL.LU R8, [R1+0x848] ;  /* 0x0008480001087983 */ /* 0x008ee80000300800 */
[----:B------:R-:W3:Y:S04]  /*21560*/  LDL.LU R9, [R1+0x84c] ;  /* 0x00084c0001097983 */ /* 0x000ee80000300800 */
[----:B------:R-:W3:Y:S04]  /*21570*/  LDL.LU R10, [R1+0x898] ;  /* 0x00089800010a7983 */ /* 0x000ee80000300800 */
[----:B------:R-:W3:Y:S01]  /*21580*/  LDL.LU R11, [R1+0x89c] ;  /* 0x00089c00010b7983 */ /* 0x000ee20000300800 */
[----:B------:R-:W-:-:S02]  /*21590*/  IMAD.MOV.U32 R228, RZ, RZ, R202 ;  /* 0x000000ffffe47224 */ /* 0x000fc400078e00ca */
[----:B------:R-:W-:Y:S01]  /*215a0*/  IMAD.MOV.U32 R229, RZ, RZ, R203 ;  /* 0x000000ffffe57224 */ /* 0x000fe200078e00cb */
[----:B------:R-:W4:Y:S01]  /*215b0*/  LDL.LU R20, [R1+0x7c0] ;  /* 0x0007c00001147983 */ /* 0x000f220000300800 */
[----:B------:R-:W-:Y:S02]  /*215c0*/  IMAD.MOV.U32 R108, RZ, RZ, R94 ;  /* 0x000000ffff6c7224 */ /* 0x000fe400078e005e */
[----:B------:R-:W-:Y:S01]  /*215d0*/  IMAD.MOV.U32 R109, RZ, RZ, R95 ;  /* 0x000000ffff6d7224 */ /* 0x000fe200078e005f */
[----:B------:R-:W4:Y:S04]  /*215e0*/  LDL.LU R21, [R1+0x7c4] ;  /* 0x0007c40001157983 */ /* 0x000f280000300800 */
[----:B------:R-:W4:Y:S04]  /*215f0*/  LDL.LU R22, [R1+0x7f0] ;  /* 0x0007f00001167983 */ /* 0x000f280000300800 */
[----:B------:R-:W4:Y:S04]  /*21600*/  LDL.LU R23, [R1+0x7f4] ;  /* 0x0007f40001177983 */ /* 0x000f280000300800 */
[----:B------:R-:W-:Y:S04]  /*21610*/  STS.128 [R0+0x80], R228 ;  /* 0x000080e400007388 */ /* 0x000fe80000000c00 */
[----:B------:R-:W-:Y:S04]  /*21620*/  STS.128 [R0+0x480], R108 ;  /* 0x0004806c00007388 */ /* 0x000fe80000000c00 */
[----:B------:R-:W4:Y:S04]  /*21630*/  LDL.LU R40, [R1+0x7c8] ;  /* 0x0007c80001287983 */ /* 0x000f280000300800 */
[----:B------:R-:W-:Y:S06]  /*21640*/  BAR.SYNC.DEFER_BLOCKING 0x0 ;  /* 0x0000000000007b1d */ /* 0x000fec0000010000 */
[----:B------:R-:W4:Y:S04]  /*21650*/  LDL.LU R41, [R1+0x7cc] ;  /* 0x0007cc0001297983 */ /* 0x000f280000300800 */
[----:B------:R-:W4:Y:S04]  /*21660*/  LDL.LU R42, [R1+0x7f8] ;  /* 0x0007f800012a7983 */ /* 0x000f280000300800 */
[----:B------:R-:W4:Y:S04]  /*21670*/  LDL.LU R43, [R1+0x7fc] ;  /* 0x0007fc00012b7983 */ /* 0x000f280000300800 */
[----:B------:R-:W1:Y:S04]  /*21680*/  LDS.128 R36, [R2] ;  /* 0x0000000002247984 */ /* 0x000e680000000c00 */
[----:B------:R-:W1:Y:S04]  /*21690*/  LDS.128 R32, [R173] ;  /* 0x00000000ad207984 */ /* 0x000e680000000c00 */
[----:B------:R-:W1:Y:S04]  /*216a0*/  LDS.128 R28, [R172] ;  /* 0x00000000ac1c7984 */ /* 0x000e680000000c00 */
[----:B------:R-:W1:Y:S04]  /*216b0*/  LDS.128 R24, [R3] ;  /* 0x0000000003187984 */ /* 0x000e680000000c00 */
[----:B------:R-:W-:Y:S06]  /*216c0*/  BAR.SYNC.DEFER_BLOCKING 0x0 ;  /* 0x0000000000007b1d */ /* 0x000fec0000010000 */
[----:B--2---:R2:W-:Y:S04]  /*216d0*/  STS.128 [R0], R4 ;  /* 0x0000000400007388 */ /* 0x0045e80000000c00 */
[----:B--2---:R-:W2:Y:S04]  /*216e0*/  LDL.LU R4, [R1+0x720] ;  /* 0x0007200001047983 */ /* 0x004ea80000300800 */
[----:B------:R-:W2:Y:S04]  /*216f0*/  LDL.LU R5, [R1+0x724] ;  /* 0x0007240001057983 */ /* 0x000ea80000300800 */
[----:B------:R-:W2:Y:S04]  /*21700*/  LDL.LU R6, [R1+0x750] ;  /* 0x0007500001067983 */ /* 0x000ea80000300800 */
[----:B---3--:R3:W-:Y:S04]  /*21710*/  STS.128 [R0+0x80], R8 ;  /* 0x0000800800007388 */ /* 0x0087e80000000c00 */
[----:B------:R-:W2:Y:S04]  /*21720*/  LDL.LU R7, [R1+0x754] ;  /* 0x0007540001077983 */ /* 0x000ea80000300800 */
[----:B---3--:R-:W3:Y:S04]  /*21730*/  LDL.LU R8, [R1+0x728] ;  /* 0x0007280001087983 */ /* 0x008ee80000300800 */
[----:B------:R-:W3:Y:S04]  /*21740*/  LDL.LU R9, [R1+0x72c] ;  /* 0x00072c0001097983 */ /* 0x000ee80000300800 */
[----:B------:R-:W3:Y:S04]  /*21750*/  LDL.LU R10, [R1+0x758] ;  /* 0x00075800010a7983 */ /* 0x000ee80000300800 */
[----:B------:R-:W3:Y:S04]  /*21760*/  LDL.LU R11, [R1+0x75c] ;  /* 0x00075c00010b7983 */ /* 0x000ee80000300800 */
[----:B----4-:R4:W-:Y:S04]  /*21770*/  STS.128 [R0+0x400], R20 ;  /* 0x0004001400007388 */ /* 0x0109e80000000c00 */
[----:B------:R-:W-:Y:S04]  /*21780*/  STS.128 [R0+0x480], R40 ;  /* 0x0004802800007388 */ /* 0x000fe80000000c00 */
[----:B------:R-:W-:Y:S06]  /*21790*/  BAR.SYNC.DEFER_BLOCKING 0x0 ;  /* 0x0000000000007b1d */ /* 0x000fec0000010000 */
[----:B----4-:R-:W4:Y:S04]  /*217a0*/  LDL.LU R20, [R1+0x600] ;  /* 0x0006000001147983 */ /* 0x010f280000300800 */
[----:B------:R-:W4:Y:S04]  /*217b0*/  LDL.LU R21, [R1+0x604] ;  /* 0x0006040001157983 */ /* 0x000f280000300800 */
[----:B------:R-:W4:Y:S04]  /*217c0*/  LDL.LU R22, [R1+0x6a0] ;  /* 0x0006a00001167983 */ /* 0x000f280000300800 */
[----:B------:R-:W4:Y:S04]  /*217d0*/  LDL.LU R23, [R1+0x6a4] ;  /* 0x0006a40001177983 */ /* 0x000f280000300800 */
[----:B------:R-:W4:Y:S04]  /*217e0*/  LDL.LU R56, [R1+0x608] ;  /* 0x0006080001387983 */ /* 0x000f280000300800 */
[----:B------:R-:W4:Y:S04]  /*217f0*/  LDL.LU R57, [R1+0x60c] ;  /* 0x00060c0001397983 */ /* 0x000f280000300800 */
[----:B------:R-:W4:Y:S04]  /*21800*/  LDL.LU R58, [R1+0x6a8] ;  /* 0x0006a800013a7983 */ /* 0x000f280000300800 */
[----:B------:R-:W4:Y:S04]  /*21810*/  LDL.LU R59, [R1+0x6ac] ;  /* 0x0006ac00013b7983 */ /* 0x000f280000300800 */
[----:B------:R-:W1:Y:S04]  /*21820*/  LDS.128 R52, [R2] ;  /* 0x0000000002347984 */ /* 0x000e680000000c00 */
[----:B------:R-:W-:Y:S04]  /*21830*/  LDS.128 R48, [R173] ;  /* 0x00000000ad307984 */ /* 0x000fe80000000c00 */
[----:B------:R-:W-:Y:S04]  /*21840*/  LDS.128 R44, [R172] ;  /* 0x00000000ac2c7984 */ /* 0x000fe80000000c00 */
[----:B------:R-:W-:Y:S04]  /*21850*/  LDS.128 R40, [R3] ;  /* 0x0000000003287984 */ /* 0x000fe80000000c00 */
        /* <DEDUP_REMOVED lines=12> */
[----:B----4-:R-:W4:Y:S04]  /*21920*/  LDL.LU R20, [R1+0x40] ;  /* 0x0000400001147983 */ /* 0x010f280000300800 */
[----:B------:R-:W4:Y:S04]  /*21930*/  LDL.LU R21, [R1+0x44] ;  /* 0x0000440001157983 */ /* 0x000f280000300800 */
[----:B------:R-:W4:Y:S04]  /*21940*/  LDL.LU R22, [R1+0x270] ;  /* 0x0002700001167983 */ /* 0x000f280000300800 */
[----:B------:R-:W4:Y:S04]  /*21950*/  LDL.LU R23, [R1+0x274] ;  /* 0x0002740001177983 */ /* 0x000f280000300800 */
[----:B------:R-:W4:Y:S04]  /*21960*/  LDL.LU R72, [R1+0x48] ;  /* 0x0000480001487983 */ /* 0x000f280000300800 */
[----:B------:R-:W-:Y:S04]  /*21970*/  STS.128 [R0+0x480], R56 ;  /* 0x0004803800007388 */ /* 0x000fe80000000c00 */
[----:B------:R-:W4:Y:S04]  /*21980*/  LDL.LU R73, [R1+0x4c] ;  /* 0x00004c0001497983 */ /* 0x000f280000300800 */
[----:B------:R-:W4:Y:S04]  /*21990*/  LDL.LU R74, [R1+0x278] ;  /* 0x00027800014a7983 */ /* 0x000f280000300800 */
[----:B------:R-:W-:Y:S06]  /*219a0*/  BAR.SYNC.DEFER_BLOCKING 0x0 ;  /* 0x0000000000007b1d */ /* 0x000fec0000010000 */
        /* <DEDUP_REMOVED lines=9> */
[----:B---3--:R3:W-:Y:S04]  /*21a40*/  STS.128 [R0+0x80], R8 ;  /* 0x0000800800007388 */ /* 0x0087e80000000c00 */
[----:B---3--:R-:W3:Y:S04]  /*21a50*/  LDL.LU R10, [R1+0x38] ;  /* 0x00003800010a7983 */ /* 0x008ee80000300800 */
[----:B------:R-:W3:Y:S04]  /*21a60*/  LDL.LU R11, [R1+0x3c] ;  /* 0x00003c00010b7983 */ /* 0x000ee80000300800 */
[----:B----4-:R-:W-:Y:S01]  /*21a70*/  STS.128 [R0+0x400], R20 ;  /* 0x0004001400007388 */ /* 0x010fe20000000c00 */
[----:B------:R-:W-:Y:S01]  /*21a80*/  IMAD.MOV.U32 R5, RZ, RZ, R241 ;  /* 0x000000ffff057224 */ /* 0x000fe200078e00f1 */
[C---:B------:R-:W-:Y:S01]  /*21a90*/  LOP3.LUT R241, R2.reuse, 0x60, RZ, 0x3c, !PT ;  /* 0x0000006002f17812 */ /* 0x040fe200078e3cff */
[----:B------:R-:W-:Y:S01]  /*21aa0*/  IMAD.MOV.U32 R8, RZ, RZ, R242 ;  /* 0x000000ffff087224 */ /* 0x000fe200078e00f2 */
[C---:B------:R-:W-:Y:S01]  /*21ab0*/  LOP3.LUT R242, R2.reuse, 0x40, RZ, 0x3c, !PT ;  /* 0x0000004002f27812 */ /* 0x040fe200078e3cff */
[----:B------:R-:W-:Y:S01]  /*21ac0*/  IMAD.MOV.U32 R9, RZ, RZ, R243 ;  /* 0x000000ffff097224 */ /* 0x000fe200078e00f3 */
[----:B------:R-:W-:Y:S01]  /*21ad0*/  LOP3.LUT R243, R2, 0x20, RZ, 0x3c, !PT ;  /* 0x0000002002f37812 */ /* 0x000fe200078e3cff */
[----:B------:R-:W-:Y:S04]  /*21ae0*/  STS.128 [R0+0x480], R72 ;  /* 0x0004804800007388 */ /* 0x000fe80000000c00 */
[----:B------:R-:W-:Y:S01]  /*21af0*/  BAR.SYNC.DEFER_BLOCKING 0x0 ;  /* 0x0000000000007b1d */ /* 0x000fe20000010000 */
[----:B------:R-:W-:-:S05]  /*21b00*/  IMAD.MOV.U32 R4, RZ, RZ, R240 ;  /* 0x000000ffff047224 */ /* 0x000fca00078e00f0 */
[----:B------:R-:W4:Y:S04]  /*21b10*/  LDS.128 R84, [R2] ;  /* 0x0000000002547984 */ /* 0x000f280000000c00 */
        /* <DEDUP_REMOVED lines=13> */
[----:B------:R-:W3:Y:S01]  /*21bf0*/  LDL.LU R11, [R1+0x8cc] ;  /* 0x0008cc00010b7983 */ /* 0x000ee20000300800 */
[----:B------:R-:W-:-:S02]  /*21c00*/  IMAD.MOV.U32 R20, RZ, RZ, R124 ;  /* 0x000000ffff147224 */ /* 0x000fc400078e007c */
[----:B------:R-:W-:Y:S02]  /*21c10*/  IMAD.MOV.U32 R21, RZ, RZ, R125 ;  /* 0x000000ffff157224 */ /* 0x000fe400078e007d */
[----:B------:R-:W-:Y:S02]  /*21c20*/  IMAD.MOV.U32 R22, RZ, RZ, R212 ;  /* 0x000000ffff167224 */ /* 0x000fe400078e00d4 */
[----:B------:R-:W-:Y:S02]  /*21c30*/  IMAD.MOV.U32 R23, RZ, RZ, R213 ;  /* 0x000000ffff177224 */ /* 0x000fe400078e00d5 */
[----:B------:R-:W-:Y:S02]  /*21c40*/  IMAD.MOV.U32 R212, RZ, RZ, R126 ;  /* 0x000000ffffd47224 */ /* 0x000fe400078e007e */
[----:B------:R-:W-:Y:S01]  /*21c50*/  IMAD.MOV.U32 R213, RZ, RZ, R127 ;  /* 0x000000ffffd57224 */ /* 0x000fe200078e007f */
[----:B------:R1:W-:Y:S04]  /*21c60*/  STS.128 [R0+0x400], R20 ;  /* 0x0004001400007388 */ /* 0x0003e80000000c00 */
[----:B------:R-:W-:Y:S04]  /*21c70*/  STS.128 [R0+0x480], R212 ;  /* 0x000480d400007388 */ /* 0x000fe80000000c00 */
[----:B------:R-:W-:Y:S06]  /*21c80*/  BAR.SYNC.DEFER_BLOCKING 0x0 ;  /* 0x0000000000007b1d */ /* 0x000fec0000010000 */
[----:B-1----:R-:W4:Y:S04]  /*21c90*/  LDL.LU R20, [R1+0x880] ;  /* 0x0008800001147983 */ /* 0x002f280000300800 */
        /* <DEDUP_REMOVED lines=26> */
[----:B------:R-:W-:Y:S04]  /*21e40*/  STS.128 [R0+0x480], R104 ;  /* 0x0004806800007388 */ /* 0x000fe80000000c00 */
[----:B------:R-:W4:Y:S04]  /*21e50*/  LDL.LU R23, [R1+0x7a4] ;  /* 0x0007a40001177983 */ /* 0x000f280000300800 */
[----:B------:R-:W4:Y:S04]  /*21e60*/  LDL.LU R120, [R1+0x7b8] ;  /* 0x0007b80001787983 */ /* 0x000f280000300800 */
[----:B------:R-:W-:Y:S06]  /*21e70*/  BAR.SYNC.DEFER_BLOCKING 0x0 ;  /* 0x0000000000007b1d */ /* 0x000fec0000010000 */
        /* <DEDUP_REMOVED lines=125> */
[----:B------:R-:W-:Y:S04]  /*22650*/  STS.128 [R0+0x480], R184 ;  /* 0x000480b800007388 */ /* 0x000fe80000000c00 */
[----:B------:R-:W-:Y:S06]  /*22660*/  BAR.SYNC.DEFER_BLOCKING 0x0 ;  /* 0x0000000000007b1d */ /* 0x000fec0000010000 */
        /* <DEDUP_REMOVED lines=21> */
[----:B------:R-:W3:Y:S04]  /*227c0*/  LDL.LU R231, [R1+0xb0] ;  /* 0x0000b00001e77983 */ /* 0x000ee80000300800 */
[----:B------:R-:W3:Y:S04]  /*227d0*/  LDL.LU R232, [R1+0x80] ;  /* 0x0000800001e87983 */ /* 0x000ee80000300800 */
[----:B------:R-:W3:Y:S04]  /*227e0*/  LDL.LU R246, [R1+0x20] ;  /* 0x0000200001f67983 */ /* 0x000ee80000300800 */
[----:B------:R-:W3:Y:S04]  /*227f0*/  LDL.LU R240, [R1+0x8f0] ;  /* 0x0008f00001f07983 */ /* 0x000ee80000300800 */
[----:B----4-:R4:W-:Y:S01]  /*22800*/  STS.128 [R0+0x400], R20 ;  /* 0x0004001400007388 */ /* 0x0109e20000000c00 */
[----:B------:R-:W-:-:S03]  /*22810*/  IMAD.MOV.U32 R229, RZ, RZ, c[0x0][0x194] ;  /* 0x00006500ffe57624 */ /* 0x000fc600078e00ff */
[----:B------:R-:W3:Y:S04]  /*22820*/  LDL.LU R235, [R1+0x8f4] ;  /* 0x0008f40001eb7983 */ /* 0x000ee80000300800 */
[----:B------:R-:W3:Y:S04]  /*22830*/  LDL.LU R234, [R1+0x8fc] ;  /* 0x0008fc0001ea7983 */ /* 0x000ee80000300800 */
[----:B------:R-:W-:Y:S04]  /*22840*/  STS.128 [R0+0x480], R200 ;  /* 0x000480c800007388 */ /* 0x000fe80000000c00 */
[----:B------:R-:W-:Y:S06]  /*22850*/  BAR.SYNC.DEFER_BLOCKING 0x0 ;  /* 0x0000000000007b1d */ /* 0x000fec0000010000 */
[----:B------:R-:W3:Y:S04]  /*22860*/  LDL.LU R233, [R1+0x8f8] ;  /* 0x0008f80001e97983 */ /* 0x000ee80000300800 */
[----:B----4-:R-:W4:Y:S04]  /*22870*/  LDL.LU R20, [R1+0x1b0] ;  /* 0x0001b00001147983 */ /* 0x010f280000300800 */
        /* <DEDUP_REMOVED lines=9> */
[----:B---3--:R3:W-:Y:S01]  /*22910*/  STS.128 [R0+0x80], R8 ;  /* 0x0000800800007388 */ /* 0x0087e20000000c00 */
[----:B------:R-:W-:-:S04]  /*22920*/  IMAD R3, R240, c[0x0][0x194], RZ ;  /* 0x00006500f0037a24 */ /* 0x000fc800078e02ff */
[----:B--2---:R-:W-:Y:S01]  /*22930*/  IMAD R4, R229, 0x80, R3 ;  /* 0x00000080e5047824 */ /* 0x004fe200078e0203 */
[----:B---3--:R-:W-:-:S04]  /*22940*/  LEA R10, P2, R3, c[0x0][0x170], 0x2 ;  /* 0x00005c00030a7a11 */ /* 0x008fc800078410ff */
[C---:B------:R-:W-:Y:S02]  /*22950*/  LEA R8, P3, R4.reuse, c[0x0][0x170], 0x2 ;  /* 0x00005c0004087a11 */ /* 0x040fe400078610ff */
[----:B------:R-:W-:Y:S01]  /*22960*/  LEA.HI.X.SX32 R11, R3, c[0x0][0x174], 0x2, P2 ;  /* 0x00005d00030b7a11 */ /* 0x000fe200010f16ff */
[----:B------:R-:W-:Y:S01]  /*22970*/  IMAD R3, R229, 0x80, R4 ;  /* 0x00000080e5037824 */ /* 0x000fe200078e0204 */
[----:B------:R-:W-:Y:S02]  /*22980*/  LEA.HI.X.SX32 R9, R4, c[0x0][0x174], 0x2, P3 ;  /* 0x00005d0004097a11 */ /* 0x000fe400018f16ff */
[----:B------:R-:W2:Y:S04]  /*22990*/  LDL.LU R4, [R1+0x1b8] ;  /* 0x0001b80001047983 */ /* 0x000ea80000300800 */
[----:B------:R-:W2:Y:S04]  /*229a0*/  LDL.LU R5, [R1+0x1bc] ;  /* 0x0001bc0001057983 */ /* 0x000ea80000300800 */
[----:B------:R-:W2:Y:S04]  /*229b0*/  LDL.LU R6, [R1+0x178] ;  /* 0x0001780001067983 */ /* 0x000ea80000300800 */
[----:B------:R-:W2:Y:S04]  /*229c0*/  LDL.LU R7, [R1+0x17c] ;  /* 0x00017c0001077983 */ /* 0x000ea80000300800 */
[----:B------:R-:W3:Y:S04]  /*229d0*/  LDL.LU R244, [R1] ;  /* 0x0000000001f47983 */ /* 0x000ee80000300800 */
[----:B------:R-:W3:Y:S04]  /*229e0*/  LDL.LU R251, [R1+0xb4] ;  /* 0x0000b40001fb7983 */ /* 0x000ee80000300800 */
[----:B------:R-:W3:Y:S04]  /*229f0*/  LDL.LU R249, [R1+0x84] ;  /* 0x0000840001f97983 */ /* 0x000ee80000300800 */
[----:B------:R-:W3:Y:S04]  /*22a00*/  LDL.LU R248, [R1+0x24] ;  /* 0x0000240001f87983 */ /* 0x000ee80000300800 */
[----:B----4-:R4:W-:Y:S01]  /*22a10*/  STS.128 [R0+0x400], R20 ;  /* 0x0004001400007388 */ /* 0x0109e20000000c00 */
[----:B------:R-:W-:Y:S01]  /*22a20*/  ISETP.GE.AND P0, PT, R240, c[0x0][0x178], PT ;  /* 0x00005e00f0007a0c */ /* 0x000fe20003f06270 */
[C---:B------:R-:W-:Y:S01]  /*22a30*/  IMAD R228, R252.reuse, c[0x0][0x198], RZ ;  /* 0x00006600fce47a24 */ /* 0x040fe200078e02ff */
[C---:B------:R-:W-:Y:S01]  /*22a40*/  ISETP.GE.AND P4, PT, R252.reuse, c[0x0][0x17c], PT ;  /* 0x00005f00fc007a0c */ /* 0x040fe20003f86270 */
[----:B------:R-:W3:Y:S01]  /*22a50*/  LDL.LU R250, [R1+0x4] ;  /* 0x0000040001fa7983 */ /* 0x000ee20000300800 */
[----:B------:R-:W-:-:S02]  /*22a60*/  ISETP.LT.AND P0, PT, R252, c[0x0][0x17c], !P0 ;  /* 0x00005f00fc007a0c */ /* 0x000fc40004701270 */
[C---:B------:R-:W-:Y:S01]  /*22a70*/  ISETP.LT.AND P5, PT, R235.reuse, c[0x0][0x178], !P4 ;  /* 0x00005e00eb007a0c */ /* 0x040fe200067a1270 */
[----:B------:R-:W3:Y:S01]  /*22a80*/  LDL.LU R239, [R1+0x110] ;  /* 0x0001100001ef7983 */ /* 0x000ee20000300800 */
[----:B------:R-:W-:Y:S02]  /*22a90*/  ISETP.LT.AND P6, PT, R235, c[0x0][0x178], !P1 ;  /* 0x00005e00eb007a0c */ /* 0x000fe40004fc1270 */
[C---:B------:R-:W-:Y:S01]  /*22aa0*/  IADD3 R230, R228.reuse, c[0x0][0x198], RZ ;  /* 0x00006600e4e67a10 */ /* 0x040fe20007ffe0ff */
[----:B------:R-:W3:Y:S01]  /*22ab0*/  LDL.LU R247, [R1+0x70] ;  /* 0x0000700001f77983 */ /* 0x000ee20000300800 */
[----:B----4-:R-:W-:Y:S01]  /*22ac0*/  IMAD.WIDE R22, R228, 0x4, R10 ;  /* 0x00000004e4167825 */ /* 0x010fe200078e020a */
[----:B------:R-:W-:Y:S02]  /*22ad0*/  ISETP.LT.AND P3, PT, R234, c[0x0][0x178], !P1 ;  /* 0x00005e00ea007a0c */ /* 0x000fe40004f61270 */
[----:B------:R-:W4:Y:S01]  /*22ae0*/  LDL.LU R245, [R1+0x60] ;  /* 0x0000600001f57983 */ /* 0x000f220000300800 */
[----:B------:R-:W-:-:S03]  /*22af0*/  IMAD.WIDE R20, R228, 0x4, R8 ;  /* 0x00000004e4147825 */ /* 0x000fc600078e0208 */
[----:B--2---:R2:W-:Y:S04]  /*22b00*/  STS.128 [R0+0x480], R4 ;  /* 0x0004800400007388 */ /* 0x0045e80000000c00 */
[----:B------:R-:W-:Y:S01]  /*22b10*/  BAR.SYNC.DEFER_BLOCKING 0x0 ;  /* 0x0000000000007b1d */ /* 0x000fe20000010000 */
[----:B--2---:R-:W-:Y:S01]  /*22b20*/  LEA R6, P2, R3, c[0x0][0x170], 0x2 ;  /* 0x00005c0003067a11 */ /* 0x004fe200078410ff */
[----:B------:R-:W-:-:S03]  /*22b30*/  IMAD R0, R229, 0x80, R3 ;  /* 0x00000080e5007824 */ /* 0x000fc600078e0203 */
[----:B------:R-:W-:Y:S02]  /*22b40*/  LEA.HI.X.SX32 R7, R3, c[0x0][0x174], 0x2, P2 ;  /* 0x00005d0003077a11 */ /* 0x000fe400010f16ff */
[----:B------:R-:W-:Y:S01]  /*22b50*/  LEA R4, P2, R0, c[0x0][0x170], 0x2 ;  /* 0x00005c0000047a11 */ /* 0x000fe200078410ff */
[----:B------:R-:W-:Y:S01]  /*22b60*/  @P0 STG.E [R22.64], R231 ;  /* 0x000000e716000986 */ /* 0x000fe2000c101908 */
[----:B------:R-:W-:Y:S02]  /*22b70*/  ISETP.LT.AND P0, PT, R234, c[0x0][0x178], !P4 ;  /* 0x00005e00ea007a0c */ /* 0x000fe40006701270 */
[----:B------:R-:W-:Y:S01]  /*22b80*/  ISETP.LT.AND P4, PT, R233, c[0x0][0x178], !P4 ;  /* 0x00005e00e9007a0c */ /* 0x000fe20006781270 */
[----:B------:R2:W-:Y:S01]  /*22b90*/  @P5 STG.E [R20.64], R232 ;  /* 0x000000e814005986 */ /* 0x0005e2000c101908 */
[----:B------:R-:W-:Y:S02]  /*22ba0*/  ISETP.LT.AND P5, PT, R240, c[0x0][0x178], !P1 ;  /* 0x00005e00f0007a0c */ /* 0x000fe40004fa1270 */
[----:B------:R-:W-:Y:S01]  /*22bb0*/  LEA.HI.X.SX32 R5, R0, c[0x0][0x174], 0x2, P2 ;  /* 0x00005d0000057a11 */ /* 0x000fe200010f16ff */
[----:B--2---:R-:W-:Y:S01]  /*22bc0*/  IMAD.WIDE R20, R228, 0x4, R6 ;  /* 0x00000004e4147825 */ /* 0x004fe200078e0206 */
[----:B------:R-:W-:-:S05]  /*22bd0*/  IADD3 R0, R252, 0x3, RZ ;  /* 0x00000003fc007810 */ /* 0x000fca0007ffe0ff */
[----:B------:R2:W-:Y:S01]  /*22be0*/  @P0 STG.E [R20.64], R246 ;  /* 0x000000f614000986 */ /* 0x0005e2000c101908 */
[----:B------:R-:W-:Y:S01]  /*22bf0*/  IMAD.WIDE R22, R230, 0x4, R10 ;  /* 0x00000004e6167825 */ /* 0x000fe200078e020a */
[----:B------:R-:W-:Y:S02]  /*22c00*/  ISETP.GE.AND P0, PT, R0, c[0x0][0x17c], PT ;  /* 0x00005f0000007a0c */ /* 0x000fe40003f06270 */
[----:B------:R-:W-:Y:S01]  /*22c10*/  IADD3 R0, R252, 0x4, RZ ;  /* 0x00000004fc007810 */ /* 0x000fe20007ffe0ff */
[----:B--2---:R-:W-:-:S04]  /*22c20*/  IMAD.WIDE R20, R228, 0x4, R4 ;  /* 0x00000004e4147825 */ /* 0x004fc800078e0204 */
[C---:B------:R-:W-:Y:S01]  /*22c30*/  IMAD.WIDE R228, R230.reuse, 0x4, R8 ;  /* 0x00000004e6e47825 */ /* 0x040fe200078e0208 */
[----:B---3--:R2:W-:Y:S04]  /*22c40*/  @P4 STG.E [R20.64], R244 ;  /* 0x000000f414004986 */ /* 0x0085e8000c101908 */
[----:B------:R3:W-:Y:S04]  /*22c50*/  @P5 STG.E [R22.64], R251 ;  /* 0x000000fb16005986 */ /* 0x0007e8000c101908 */
[----:B------:R1:W-:Y:S01]  /*22c60*/  @P6 STG.E [R228.64], R249 ;  /* 0x000000f9e4006986 */ /* 0x0003e2000c101908 */
[----:B--2---:R-:W-:-:S03]  /*22c70*/  IMAD.WIDE R20, R230, 0x4, R6 ;  /* 0x00000004e6147825 */ /* 0x004fc600078e0206 */
[----:B---3--:R-:W2:Y:S04]  /*22c80*/  LDL.LU R251, [R1+0x114] ;  /* 0x0001140001fb7983 */ /* 0x008ea80000300800 */
[----:B------:R-:W3:Y:S04]  /*22c90*/  LDL.LU R244, [R1+0xd4] ;  /* 0x0000d40001f47983 */ /* 0x000ee80000300800 */
[----:B------:R4:W-:Y:S01]  /*22ca0*/  @P3 STG.E [R20.64], R248 ;  /* 0x000000f814003986 */ /* 0x0009e2000c101908 */
[----:B------:R-:W-:-:S03]  /*22cb0*/  ISETP.GE.AND P3, PT, R0, c[0x0][0x17c], PT ;  /* 0x00005f0000007a0c */ /* 0x000fc60003f66270 */
[----:B-1----:R-:W2:Y:S04]  /*22cc0*/  LDL.LU R249, [R1+0x74] ;  /* 0x0000740001f97983 */ /* 0x002ea80000300800 */
[----:B----4-:R-:W4:Y:S04]  /*22cd0*/  LDL.LU R248, [R1+0x64] ;  /* 0x0000640001f87983 */ /* 0x010f280000300800 */
[----:B------:R-:W2:Y:S01]  /*22ce0*/  LDL.LU R0, [R1+0xd0] ;  /* 0x0000d00001007983 */ /* 0x000ea20000300800 */
[----:B------:R-:W-:Y:S02]  /*22cf0*/  IADD3 R3, R252, 0x2, RZ ;  /* 0x00000002fc037810 */ /* 0x000fe40007ffe0ff */
[----:B------:R-:W-:Y:S01]  /*22d00*/  ISETP.LT.AND P1, PT, R233, c[0x0][0x178], !P1 ;  /* 0x00005e00e9007a0c */ /* 0x000fe20004f21270 */
[----:B------:R-:W3:Y:S01]  /*22d10*/  LDL.LU R232, [R1+0xf0] ;  /* 0x0000f00001e87983 */ /* 0x000ee20000300800 */
[----:B------:R-:W-:-:S03]  /*22d20*/  ISETP.GE.AND P2, PT, R3, c[0x0][0x17c], PT ;  /* 0x00005f0003007a0c */ /* 0x000fc60003f46270 */
[----:B------:R-:W3:Y:S01]  /*22d30*/  LDL.LU R246, [R1+0x90] ;  /* 0x0000900001f67983 */ /* 0x000ee20000300800 */
[----:B------:R-:W-:Y:S02]  /*22d40*/  ISETP.LT.AND P4, PT, R240, c[0x0][0x178], !P2 ;  /* 0x00005e00f0007a0c */ /* 0x000fe40005781270 */
[----:B------:R-:W-:Y:S02]  /*22d50*/  ISETP.LT.AND P5, PT, R235, c[0x0][0x178], !P2 ;  /* 0x00005e00eb007a0c */ /* 0x000fe400057a1270 */
[----:B------:R-:W-:Y:S02]  /*22d60*/  ISETP.LT.AND P6, PT, R234, c[0x0][0x178], !P2 ;  /* 0x00005e00ea007a0c */ /* 0x000fe400057c1270 */
[C---:B------:R-:W-:Y:S02]  /*22d70*/  IADD3 R3, R230.reuse, c[0x0][0x198], RZ ;  /* 0x00006600e6037a10 */ /* 0x040fe40007ffe0ff */
[----:B------:R-:W-:Y:S01]  /*22d80*/  ISETP.LT.AND P2, PT, R233, c[0x0][0x178], !P2 ;  /* 0x00005e00e9007a0c */ /* 0x000fe20005741270 */
[----:B------:R-:W-:-:S04]  /*22d90*/  IMAD.WIDE R230, R230, 0x4, R4 ;  /* 0x00000004e6e67825 */ /* 0x000fc800078e0204 */
[C---:B------:R-:W-:Y:S01]  /*22da0*/  IMAD.WIDE R20, R3.reuse, 0x4, R10 ;  /* 0x0000000403147825 */ /* 0x040fe200078e020a */
[----:B------:R1:W-:Y:S03]  /*22db0*/  @P1 STG.E [R230.64], R250 ;  /* 0x000000fae6001986 */ /* 0x0003e6000c101908 */
[C---:B------:R-:W-:Y:S01]  /*22dc0*/  IMAD.WIDE R22, R3.reuse, 0x4, R8 ;  /* 0x0000000403167825 */ /* 0x040fe200078e0208 */
[----:B------:R1:W-:Y:S03]  /*22dd0*/  @P4 STG.E [R20.64], R239 ;  /* 0x000000ef14004986 */ /* 0x0003e6000c101908 */
[----:B------:R-:W-:-:S04]  /*22de0*/  IMAD.WIDE R228, R3, 0x4, R6 ;  /* 0x0000000403e47825 */ /* 0x000fc800078e0206 */
[C---:B-1----:R-:W-:Y:S01]  /*22df0*/  IMAD.WIDE R230, R3.reuse, 0x4, R4 ;  /* 0x0000000403e67825 */ /* 0x042fe200078e0204 */
[----:B------:R-:W4:Y:S04]  /*22e00*/  LDL.LU R250, [R1+0x154] ;  /* 0x0001540001fa7983 */ /* 0x000f280000300800 */
[----:B------:R-:W4:Y:S01]  /*22e10*/  LDL.LU R239, [R1+0xe64] ;  /* 0x000e640001ef7983 */ /* 0x000f220000300800 */
[----:B------:R-:W-:Y:S02]  /*22e20*/  ISETP.LT.AND P4, PT, R240, c[0x0][0x178], !P0 ;  /* 0x00005e00f0007a0c */ /* 0x000fe40004781270 */
[----:B------:R-:W-:Y:S02]  /*22e30*/  IADD3 R3, R3, c[0x0][0x198], RZ ;  /* 0x0000660003037a10 */ /* 0x000fe40007ffe0ff */
[----:B------:R-:W-:-:S03]  /*22e40*/  ISETP.LT.AND P1, PT, R233, c[0x0][0x178], !P0 ;  /* 0x00005e00e9007a0c */ /* 0x000fc60004721270 */
[----:B------:R-:W-:Y:S01]  /*22e50*/  IMAD.WIDE R20, R3, 0x4, R8 ;  /* 0x0000000403147825 */ /* 0x000fe200078e0208 */
[----:B--2---:R-:W-:Y:S04]  /*22e60*/  @P5 STG.E [R22.64], R0 ;  /* 0x0000000016005986 */ /* 0x004fe8000c101908 */
[----:B------:R-:W-:Y:S04]  /*22e70*/  @P6 STG.E [R228.64], R247 ;  /* 0x000000f7e4006986 */ /* 0x000fe8000c101908 */
[----:B------:R1:W-:Y:S01]  /*22e80*/  @P2 STG.E [R230.64], R245 ;  /* 0x000000f5e6002986 */ /* 0x0003e2000c101908 */
[----:B------:R-:W-:-:S02]  /*22e90*/  ISETP.LT.AND P5, PT, R235, c[0x0][0x178], !P0 ;  /* 0x00005e00eb007a0c */ /* 0x000fc400047a1270 */
[----:B------:R-:W-:Y:S01]  /*22ea0*/  ISETP.LT.AND P2, PT, R234, c[0x0][0x178], !P0 ;  /* 0x00005e00ea007a0c */ /* 0x000fe20004741270 */
[----:B-1----:R-:W2:Y:S04]  /*22eb0*/  LDL.LU R230, [R1+0x150] ;  /* 0x0001500001e67983 */ /* 0x002ea80000300800 */
[----:B------:R-:W2:Y:S01]  /*22ec0*/  LDL.LU R231, [R1+0x120] ;  /* 0x0001200001e77983 */ /* 0x000ea20000300800 */
[----:B------:R-:W-:-:S04]  /*22ed0*/  IMAD.WIDE R228, R3, 0x4, R10 ;  /* 0x0000000403e47825 */ /* 0x000fc800078e020a */
[C---:B------:R-:W-:Y:S01]  /*22ee0*/  IMAD.WIDE R22, R3.reuse, 0x4, R6 ;  /* 0x0000000403167825 */ /* 0x040fe200078e0206 */
[----:B------:R1:W-:Y:S04]  /*22ef0*/  @P4 STG.E [R228.64], R251 ;  /* 0x000000fbe4004986 */ /* 0x0003e8000c101908 */
[----:B---3--:R-:W-:Y:S04]  /*22f00*/  @P5 STG.E [R20.64], R244 ;  /* 0x000000f414005986 */ /* 0x008fe8000c101908 */
[----:B-1----:R-:W3:Y:S01]  /*22f10*/  LDL.LU R251, [R1+0x124] ;  /* 0x0001240001fb7983 */ /* 0x002ee20000300800 */
[----:B------:R-:W-:-:S03]  /*22f20*/  IMAD.WIDE R228, R3, 0x4, R4 ;  /* 0x0000000403e47825 */ /* 0x000fc600078e0204 */
[----:B------:R1:W-:Y:S04]  /*22f30*/  @P2 STG.E [R22.64], R249 ;  /* 0x000000f916002986 */ /* 0x0003e8000c101908 */
[----:B----4-:R4:W-:Y:S04]  /*22f40*/  @P1 STG.E [R228.64], R248 ;  /* 0x000000f8e4001986 */ /* 0x0109e8000c101908 */
[----:B-1----:R-:W3:Y:S04]  /*22f50*/  LDL.LU R249, [R1+0xf4] ;  /* 0x0000f40001f97983 */ /* 0x002ee80000300800 */
[----:B----4-:R-:W4:Y:S01]  /*22f60*/  LDL.LU R248, [R1+0x94] ;  /* 0x0000940001f87983 */ /* 0x010f220000300800 */
[----:B------:R-:W-:-:S02]  /*22f70*/  IADD3 R0, R252, 0x5, RZ ;  /* 0x00000005fc007810 */ /* 0x000fc40007ffe0ff */
[----:B------:R-:W-:Y:S01]  /*22f80*/  ISETP.LT.AND P6, PT, R240, c[0x0][0x178], !P3 ;  /* 0x00005e00f0007a0c */ /* 0x000fe20005fc1270 */
[----:B------:R-:W4:Y:S01]  /*22f90*/  LDL.LU R247, [R1+0x160] ;  /* 0x0001600001f77983 */ /* 0x000f220000300800 */
[----:B------:R-:W-:Y:S02]  /*22fa0*/  ISETP.GE.AND P0, PT, R0, c[0x0][0x17c], PT ;  /* 0x00005f0000007a0c */ /* 0x000fe40003f06270 */
[----:B------:R-:W-:Y:S01]  /*22fb0*/  IADD3 R0, R3, c[0x0][0x198], RZ ;  /* 0x0000660003007a10 */ /* 0x000fe20007ffe0ff */
[----:B------:R-:W4:Y:S01]  /*22fc0*/  LDL.LU R245, [R1+0x140] ;  /* 0x0001400001f57983 */ /* 0x000f220000300800 */
[----:B------:R-:W-:Y:S02]  /*22fd0*/  ISETP.LT.AND P4, PT, R235, c[0x0][0x178], !P3 ;  /* 0x00005e00eb007a0c */ /* 0x000fe40005f81270 */
[----:B------:R-:W-:Y:S01]  /*22fe0*/  ISETP.LT.AND P1, PT, R234, c[0x0][0x178], !P3 ;  /* 0x00005e00ea007a0c */ /* 0x000fe20005f21270 */
[----:B------:R-:W-:Y:S01]  /*22ff0*/  IMAD.WIDE R20, R0, 0x4, R10 ;  /* 0x0000000400147825 */ /* 0x000fe200078e020a */
[----:B------:R-:W-:Y:S01]  /*23000*/  ISETP.LT.AND P5, PT, R233, c[0x0][0x178], !P3 ;  /* 0x00005e00e9007a0c */ /* 0x000fe20005fa1270 */
[----:B------:R-:W4:Y:S01]  /*23010*/  LDL.LU R244, [R1+0x130] ;  /* 0x0001300001f47983 */ /* 0x000f220000300800 */
[----:B------:R-:W-:Y:S01]  /*23020*/  IADD3 R228, R252, 0x6, RZ ;  /* 0x00000006fce47810 */ /* 0x000fe20007ffe0ff */
[----:B------:R-:W-:Y:S01]  /*23030*/  IMAD.WIDE R22, R0, 0x4, R8 ;  /* 0x0000000400167825 */ /* 0x000fe200078e0208 */
[----:B------:R-:W-:-:S02]  /*23040*/  ISETP.LT.AND P3, PT, R235, c[0x0][0x178], !P0 ;  /* 0x00005e00eb007a0c */ /* 0x000fc40004761270 */
[----:B------:R-:W-:Y:S01]  /*23050*/  ISETP.GE.AND P2, PT, R228, c[0x0][0x17c], PT ;  /* 0x00005f00e4007a0c */ /* 0x000fe20003f46270 */
[C---:B------:R-:W-:Y:S01]  /*23060*/  IMAD.WIDE R228, R0.reuse, 0x4, R4 ;  /* 0x0000000400e47825 */ /* 0x040fe200078e0204 */
[----:B------:R-:W-:Y:S01]  /*23070*/  IADD3 R3, R0, c[0x0][0x198], RZ ;  /* 0x0000660000037a10 */ /* 0x000fe20007ffe0ff */
[----:B--2---:R1:W-:Y:S01]  /*23080*/  @P6 STG.E [R20.64], R230 ;  /* 0x000000e614006986 */ /* 0x0043e2000c101908 */
[----:B------:R-:W-:-:S03]  /*23090*/  ISETP.LT.AND P6, PT, R240, c[0x0][0x178], !P0 ;  /* 0x00005e00f0007a0c */ /* 0x000fc600047c1270 */
[----:B------:R2:W-:Y:S01]  /*230a0*/  @P4 STG.E [R22.64], R231 ;  /* 0x000000e716004986 */ /* 0x0005e2000c101908 */
[----:B-1----:R-:W-:-:S04]  /*230b0*/  IMAD.WIDE R20, R0, 0x4, R6 ;  /* 0x0000000400147825 */ /* 0x002fc800078e0206 */
[----:B--2---:R-:W-:Y:S01]  /*230c0*/  IMAD.WIDE R22, R3, 0x4, R10 ;  /* 0x0000000403167825 */ /* 0x004fe200078e020a */
[----:B------:R1:W-:Y:S04]  /*230d0*/  @P1 STG.E [R20.64], R232 ;  /* 0x000000e814001986 */ /* 0x0003e8000c101908 */
[----:B------:R-:W-:Y:S01]  /*230e0*/  @P5 STG.E [R228.64], R246 ;  /* 0x000000f6e4005986 */ /* 0x000fe2000c101908 */
[----:B------:R-:W-:-:S03]  /*230f0*/  ISETP.LT.AND P5, PT, R234, c[0x0][0x178], !P0 ;  /* 0x00005e00ea007a0c */ /* 0x000fc600047a1270 */
[----:B------:R2:W-:Y:S01]  /*23100*/  @P6 STG.E [R22.64], R250 ;  /* 0x000000fa16006986 */ /* 0x0005e2000c101908 */
[----:B-1----:R-:W-:Y:S01]  /*23110*/  IMAD.WIDE R20, R3, 0x4, R8 ;  /* 0x0000000403147825 */ /* 0x002fe200078e0208 */
[----:B------:R-:W-:-:S04]  /*23120*/  ISETP.LT.AND P0, PT, R233, c[0x0][0x178], !P0 ;  /* 0x00005e00e9007a0c */ /* 0x000fc80004701270 */
[----:B---3--:R1:W-:Y:S04]  /*23130*/  @P3 STG.E [R20.64], R251 ;  /* 0x000000fb14003986 */ /* 0x0083e8000c101908 */
[----:B--2---:R-:W2:Y:S01]  /*23140*/  LDL.LU R250, [R1+0x100] ;  /* 0x0001000001fa7983 */ /* 0x004ea20000300800 */
[----:B------:R-:W-:-:S03]  /*23150*/  IMAD.WIDE R22, R3, 0x4, R4 ;  /* 0x0000000403167825 */ /* 0x000fc600078e0204 */
[----:B-1----:R-:W3:Y:S01]  /*23160*/  LDL.LU R251, [R1+0x164] ;  /* 0x0001640001fb7983 */ /* 0x002ee20000300800 */
[----:B------:R-:W-:-:S03]  /*23170*/  IMAD.WIDE R20, R3, 0x4, R6 ;  /* 0x0000000403147825 */ /* 0x000fc600078e0206 */
[----:B------:R-:W3:Y:S04]  /*23180*/  LDL.LU R246, [R1+0x144] ;  /* 0x0001440001f67983 */ /* 0x000ee80000300800 */
[----:B------:R1:W-:Y:S04]  /*23190*/  @P5 STG.E [R20.64], R249 ;  /* 0x000000f914005986 */ /* 0x0003e8000c101908 */
[----:B----4-:R4:W-:Y:S04]  /*231a0*/  @P0 STG.E [R22.64], R248 ;  /* 0x000000f816000986 */ /* 0x0109e8000c101908 */
[----:B-1----:R-:W3:Y:S04]  /*231b0*/  LDL.LU R249, [R1+0x134] ;  /* 0x0001340001f97983 */ /* 0x002ee80000300800 */
[----:B----4-:R-:W4:Y:S01]  /*231c0*/  LDL.LU R248, [R1+0x104] ;  /* 0x0001040001f87983 */ /* 0x010f220000300800 */
[----:B------:R-:W-:-:S02]  /*231d0*/  ISETP.LT.AND P1, PT, R240, c[0x0][0x178], !P2 ;  /* 0x00005e00f0007a0c */ /* 0x000fc40005721270 */
[----:B------:R-:W-:Y:S01]  /*231e0*/  ISETP.LT.AND P3, PT, R235, c[0x0][0x178], !P2 ;  /* 0x00005e00eb007a0c */ /* 0x000fe20005761270 */
[----:B------:R-:W4:Y:S01]  /*231f0*/  LDL.LU R231, [R1+0xb8] ;  /* 0x0000b80001e77983 */ /* 0x000f220000300800 */
[----:B------:R-:W-:Y:S02]  /*23200*/  IADD3 R228, R252, 0x7, RZ ;  /* 0x00000007fce47810 */ /* 0x000fe40007ffe0ff */
[----:B------:R-:W-:Y:S02]  /*23210*/  ISETP.LT.AND P6, PT, R234, c[0x0][0x178], !P2 ;  /* 0x00005e00ea007a0c */ /* 0x000fe400057c1270 */
[----:B------:R-:W-:Y:S02]  /*23220*/  IADD3 R0, R3, c[0x0][0x198], RZ ;  /* 0x0000660003007a10 */ /* 0x000fe40007ffe0ff */
[----:B------:R-:W-:Y:S02]  /*23230*/  IADD3 R229, R252, 0x8, RZ ;  /* 0x00000008fce57810 */ /* 0x000fe40007ffe0ff */
[----:B------:R-:W-:Y:S01]  /*23240*/  ISETP.GE.AND P4, PT, R228, c[0x0][0x17c], PT ;  /* 0x00005f00e4007a0c */ /* 0x000fe20003f86270 */
[----:B------:R-:W-:Y:S01]  /*23250*/  IMAD.WIDE R20, R0, 0x4, R10 ;  /* 0x0000000400147825 */ /* 0x000fe200078e020a */
[----:B------:R-:W-:-:S02]  /*23260*/  ISETP.LT.AND P2, PT, R233, c[0x0][0x178], !P2 ;  /* 0x00005e00e9007a0c */ /* 0x000fc40005741270 */
[----:B------:R-:W-:Y:S01]  /*23270*/  ISETP.GE.AND P5, PT, R229, c[0x0][0x17c], PT ;  /* 0x00005f00e5007a0c */ /* 0x000fe20003fa6270 */
[----:B------:R-:W-:Y:S01]  /*23280*/  IMAD.WIDE R22, R0, 0x4, R8 ;  /* 0x0000000400167825 */ /* 0x000fe200078e0208 */
[----:B------:R-:W-:-:S03]  /*23290*/  ISETP.LT.AND P0, PT, R240, c[0x0][0x178], !P4 ;  /* 0x00005e00f0007a0c */ /* 0x000fc60006701270 */
[C---:B------:R-:W-:Y:S01]  /*232a0*/  IMAD.WIDE R228, R0.reuse, 0x4, R6 ;  /* 0x0000000400e47825 */ /* 0x040fe200078e0206 */
[----:B------:R1:W-:Y:S01]  /*232b0*/  @P1 STG.E [R20.64], R247 ;  /* 0x000000f714001986 */ /* 0x0003e2000c101908 */
[----:B------:R-:W-:Y:S02]  /*232c0*/  IADD3 R3, R0, c[0x0][0x198], RZ ;  /* 0x0000660000037a10 */ /* 0x000fe40007ffe0ff */
[----:B------:R-:W-:Y:S01]  /*232d0*/  ISETP.LT.AND P1, PT, R235, c[0x0][0x178], !P4 ;  /* 0x00005e00eb007a0c */ /* 0x000fe20006721270 */
[----:B------:R1:W-:Y:S04]  /*232e0*/  @P3 STG.E [R22.64], R245 ;  /* 0x000000f516003986 */ /* 0x0003e8000c101908 */
[----:B------:R1:W-:Y:S01]  /*232f0*/  @P6 STG.E [R228.64], R244 ;  /* 0x000000f4e4006986 */ /* 0x0003e2000c101908 */
[----:B------:R-:W-:Y:S01]  /*23300*/  ISETP.LT.AND P6, PT, R234, c[0x0][0x178], !P4 ;  /* 0x00005e00ea007a0c */ /* 0x000fe200067c1270 */
[----:B-1----:R-:W-:-:S02]  /*23310*/  IMAD.WIDE R20, R0, 0x4, R4 ;  /* 0x0000000400147825 */ /* 0x002fc400078e0204 */
[----:B------:R-:W4:Y:S02]  /*23320*/  LDL.LU R245, [R1+0x88] ;  /* 0x0000880001f57983 */ /* 0x000f240000300800 */
[----:B------:R-:W-:Y:S01]  /*23330*/  IMAD.WIDE R22, R3, 0x4, R10 ;  /* 0x0000000403167825 */ /* 0x000fe200078e020a */
[----:B------:R-:W-:Y:S01]  /*23340*/  ISETP.LT.AND P4, PT, R233, c[0x0][0x178], !P4 ;  /* 0x00005e00e9007a0c */ /* 0x000fe20006781270 */
[----:B------:R-:W4:Y:S01]  /*23350*/  LDL.LU R244, [R1+0x28] ;  /* 0x0000280001f47983 */ /* 0x000f220000300800 */
[----:B------:R-:W-:-:S04]  /*23360*/  IADD3 R228, R252, 0x9, RZ ;  /* 0x00000009fce47810 */ /* 0x000fc80007ffe0ff */
[----:B------:R-:W-:Y:S01]  /*23370*/  ISETP.GE.AND P3, PT, R228, c[0x0][0x17c], PT ;  /* 0x00005f00e4007a0c */ /* 0x000fe20003f66270 */
[C---:B------:R-:W-:Y:S01]  /*23380*/  IMAD.WIDE R228, R3.reuse, 0x4, R4 ;  /* 0x0000000403e47825 */ /* 0x040fe200078e0204 */
[----:B--2---:R1:W-:Y:S04]  /*23390*/  @P2 STG.E [R20.64], R250 ;  /* 0x000000fa14002986 */ /* 0x0043e8000c101908 */
[----:B---3--:R2:W-:Y:S04]  /*233a0*/  @P0 STG.E [R22.64], R251 ;  /* 0x000000fb16000986 */ /* 0x0085e8000c101908 */
[----:B-1----:R-:W3:Y:S01]  /*233b0*/  LDL.LU R250, [R1+0x8] ;  /* 0x0000080001fa7983 */ /* 0x002ee20000300800 */
[----:B------:R-:W-:-:S03]  /*233c0*/  IMAD.WIDE R20, R3, 0x4, R8 ;  /* 0x0000000403147825 */ /* 0x000fc600078e0208 */
[----:B--2---:R-:W2:Y:S01]  /*233d0*/  LDL.LU R251, [R1+0xbc] ;  /* 0x0000bc0001fb7983 */ /* 0x004ea20000300800 */
[----:B------:R-:W-:-:S03]  /*233e0*/  IMAD.WIDE R22, R3, 0x4, R6 ;  /* 0x0000000403167825 */ /* 0x000fc600078e0206 */
[----:B------:R-:W-:Y:S04]  /*233f0*/  @P1 STG.E [R20.64], R246 ;  /* 0x000000f614001986 */ /* 0x000fe8000c101908 */
[----:B------:R1:W-:Y:S04]  /*23400*/  @P6 STG.E [R22.64], R249 ;  /* 0x000000f916006986 */ /* 0x0003e8000c101908 */
[----:B----4-:R4:W-:Y:S04]  /*23410*/  @P4 STG.E [R228.64], R248 ;  /* 0x000000f8e4004986 */ /* 0x0109e8000c101908 */
[----:B-1----:R-:W2:Y:S04]  /*23420*/  LDL.LU R249, [R1+0x8c] ;  /* 0x00008c0001f97983 */ /* 0x002ea80000300800 */
[----:B------:R-:W2:Y:S04]  /*23430*/  LDL.LU R232, [R1+0x2c] ;  /* 0x00002c0001e87983 */ /* 0x000ea80000300800 */
        /* <DEDUP_REMOVED lines=10> */
[----:B------:R-:W-:-:S02]  /*234e0*/  ISETP.LT.AND P5, PT, R233, c[0x0][0x178], !P5 ;  /* 0x00005e00e9007a0c */ /* 0x000fc40006fa1270 */
[----:B------:R-:W-:Y:S01]  /*234f0*/  IADD3 R3, R252, 0xb, RZ ;  /* 0x0000000bfc037810 */ /* 0x000fe20007ffe0ff */
[----:B------:R-:W-:Y:S01]  /*23500*/  IMAD.WIDE R22, R0, 0x4, R8 ;  /* 0x0000000400167825 */ /* 0x000fe200078e0208 */
[----:B------:R-:W-:Y:S01]  /*23510*/  ISETP.LT.AND P4, PT, R240, c[0x0][0x178], !P3 ;  /* 0x00005e00f0007a0c */ /* 0x000fe20005f81270 */
[----:B------:R1:W-:Y:S01]  /*23520*/  @P0 STG.E [R20.64], R231 ;  /* 0x000000e714000986 */ /* 0x0003e2000c101908 */
[----:B------:R-:W-:Y:S02]  /*23530*/  ISETP.GE.AND P0, PT, R3, c[0x0][0x17c], PT ;  /* 0x00005f0003007a0c */ /* 0x000fe40003f06270 */
[C---:B------:R-:W-:Y:S01]  /*23540*/  IADD3 R3, R0.reuse, c[0x0][0x198], RZ ;  /* 0x0000660000037a10 */ /* 0x040fe20007ffe0ff */
[C---:B------:R-:W-:Y:S01]  /*23550*/  IMAD.WIDE R228, R0.reuse, 0x4, R4 ;  /* 0x0000000400e47825 */ /* 0x040fe200078e0204 */
[----:B------:R1:W-:Y:S01]  /*23560*/  @P1 STG.E [R22.64], R245 ;  /* 0x000000f516001986 */ /* 0x0003e2000c101908 */
[----:B------:R-:W-:Y:S02]  /*23570*/  ISETP.LT.AND P1, PT, R235, c[0x0][0x178], !P3 ;  /* 0x00005e00eb007a0c */ /* 0x000fe40005f21270 */
[----:B-1----:R-:W-:-:S04]  /*23580*/  IMAD.WIDE R20, R0, 0x4, R6 ;  /* 0x0000000400147825 */ /* 0x002fc800078e0206 */
[C---:B------:R-:W-:Y:S01]  /*23590*/  IMAD.WIDE R22, R3.reuse, 0x4, R10 ;  /* 0x0000000403167825 */ /* 0x040fe200078e020a */
[----:B------:R1:W-:Y:S04]  /*235a0*/  @P6 STG.E [R20.64], R244 ;  /* 0x000000f414006986 */ /* 0x0003e8000c101908 */
[----:B------:R-:W4:Y:S04]  /*235b0*/  LDL.LU R245, [R1+0x78] ;  /* 0x0000780001f57983 */ /* 0x000f280000300800 */
[----:B-1----:R-:W4:Y:S01]  /*235c0*/  LDL.LU R244, [R1+0x68] ;  /* 0x0000680001f47983 */ /* 0x002f220000300800 */
[----:B------:R-:W-:-:S03]  /*235d0*/  IMAD.WIDE R20, R3, 0x4, R6 ;  /* 0x0000000403147825 */ /* 0x000fc600078e0206 */
[----:B---3--:R1:W-:Y:S01]  /*235e0*/  @P5 STG.E [R228.64], R250 ;  /* 0x000000fae4005986 */ /* 0x0083e2000c101908 */
[----:B------:R-:W-:Y:S02]  /*235f0*/  ISETP.LT.AND P5, PT, R234, c[0x0][0x178], !P3 ;  /* 0x00005e00ea007a0c */ /* 0x000fe40005fa1270 */
[----:B------:R-:W-:Y:S01]  /*23600*/  ISETP.LT.AND P3, PT, R233, c[0x0][0x178], !P3 ;  /* 0x00005e00e9007a0c */ /* 0x000fe20005f61270 */
[----:B--2---:R2:W-:Y:S04]  /*23610*/  @P4 STG.E [R22.64], R251 ;  /* 0x000000fb16004986 */ /* 0x0045e8000c101908 */
[----:B-1----:R-:W3:Y:S01]  /*23620*/  LDL.LU R250, [R1+0x11c] ;  /* 0x00011c0001fa7983 */ /* 0x002ee20000300800 */
[----:B------:R-:W-:-:S04]  /*23630*/  IMAD.WIDE R228, R3, 0x4, R4 ;  /* 0x0000000403e47825 */ /* 0x000fc800078e0204 */
[----:B--2---:R-:W-:Y:S01]  /*23640*/  IMAD.WIDE R22, R3, 0x4, R8 ;  /* 0x0000000403167825 */ /* 0x004fe200078e0208 */
[----:B------:R-:W2:Y:S04]  /*23650*/  LDL.LU R251, [R1+0xdc] ;  /* 0x0000dc0001fb7983 */ /* 0x000ea80000300800 */
[----:B------:R1:W-:Y:S04]  /*23660*/  @P1 STG.E [R22.64], R249 ;  /* 0x000000f916001986 */ /* 0x0003e8000c101908 */
[----:B------:R-:W-:Y:S04]  /*23670*/  @P5 STG.E [R20.64], R232 ;  /* 0x000000e814005986 */ /* 0x000fe8000c101908 */
[----:B-1----:R-:W2:Y:S04]  /*23680*/  LDL.LU R249, [R1+0x7c] ;  /* 0x00007c0001f97983 */ /* 0x002ea80000300800 */
[----:B----4-:R1:W-:Y:S04]  /*23690*/  @P3 STG.E [R228.64], R248 ;  /* 0x000000f8e4003986 */ /* 0x0103e8000c101908 */
[----:B-1----:R-:W4:Y:S01]  /*236a0*/  LDL.LU R248, [R1+0x6c] ;  /* 0x00006c0001f87983 */ /* 0x002f220000300800 */
[----:B------:R-:W-:-:S02]  /*236b0*/  ISETP.LT.AND P6, PT, R240, c[0x0][0x178], !P2 ;  /* 0x00005e00f0007a0c */ /* 0x000fc400057c1270 */
[----:B------:R-:W-:Y:S02]  /*236c0*/  ISETP.LT.AND P4, PT, R235, c[0x0][0x178], !P2 ;  /* 0x00005e00eb007a0c */ /* 0x000fe40005781270 */
[----:B------:R-:W-:Y:S02]  /*236d0*/  IADD3 R0, R3, c[0x0][0x198], RZ ;  /* 0x0000660003007a10 */ /* 0x000fe40007ffe0ff */
[----:B------:R-:W-:-:S03]  /*236e0*/  ISETP.LT.AND P3, PT, R234, c[0x0][0x178], !P2 ;  /* 0x00005e00ea007a0c */ /* 0x000fc60005761270 */
[----:B------:R-:W-:Y:S01]  /*236f0*/  IMAD.WIDE R22, R0, 0x4, R10 ;  /* 0x0000000400167825 */ /* 0x000fe200078e020a */
[----:B------:R-:W-:-:S03]  /*23700*/  ISETP.LT.AND P2, PT, R233, c[0x0][0x178], !P2 ;  /* 0x00005e00e9007a0c */ /* 0x000fc60005741270 */
[----:B------:R-:W-:Y:S01]  /*23710*/  IMAD.WIDE R20, R0, 0x4, R8 ;  /* 0x0000000400147825 */ /* 0x000fe200078e0208 */
[----:B------:R1:W-:Y:S01]  /*23720*/  @P6 STG.E [R22.64], R247 ;  /* 0x000000f716006986 */ /* 0x0003e2000c101908 */
[----:B------:R-:W-:Y:S02]  /*23730*/  ISETP.LT.AND P6, PT, R240, c[0x0][0x178], !P0 ;  /* 0x00005e00f0007a0c */ /* 0x000fe400047c1270 */
[----:B------:R-:W-:Y:S01]  /*23740*/  ISETP.LT.AND P5, PT, R235, c[0x0][0x178], !P0 ;  /* 0x00005e00eb007a0c */ /* 0x000fe200047a1270 */
[----:B------:R1:W-:Y:S01]  /*23750*/  @P4 STG.E [R20.64], R246 ;  /* 0x000000f614004986 */ /* 0x0003e2000c101908 */
[----:B------:R-:W-:Y:S02]  /*23760*/  ISETP.LT.AND P4, PT, R234, c[0x0][0x178], !P0 ;  /* 0x00005e00ea007a0c */ /* 0x000fe40004781270 */
[----:B------:R-:W-:Y:S02]  /*23770*/  IADD3 R3, R0, c[0x0][0x198], RZ ;  /* 0x0000660000037a10 */ /* 0x000fe40007ffe0ff */
[----:B------:R-:W-:-:S02]  /*23780*/  IADD3 R230, R252, 0xc, RZ ;  /* 0x0000000cfce67810 */ /* 0x000fc40007ffe0ff */
[----:B------:R-:W-:Y:S01]  /*23790*/  ISETP.LT.AND P0, PT, R233, c[0x0][0x178], !P0 ;  /* 0x00005e00e9007a0c */ /* 0x000fe20004701270 */
[C---:B-1----:R-:W-:Y:S01]  /*237a0*/  IMAD.WIDE R22, R0.reuse, 0x4, R4 ;  /* 0x0000000400167825 */ /* 0x042fe200078e0204 */
[----:B------:R-:W4:Y:S03]  /*237b0*/  LDL.LU R247, [R1+0x15c] ;  /* 0x00015c0001f77983 */ /* 0x000f260000300800 */
[----:B------:R-:W-:Y:S01]  /*237c0*/  IMAD.WIDE R20, R0, 0x4, R6 ;  /* 0x0000000400147825 */ /* 0x000fe200078e0206 */
[----:B------:R-:W-:Y:S01]  /*237d0*/  ISETP.GE.AND P1, PT, R230, c[0x0][0x17c], PT ;  /* 0x00005f00e6007a0c */ /* 0x000fe20003f26270 */
[----:B------:R-:W4:Y:S02]  /*237e0*/  LDL.LU R246, [R1+0x12c] ;  /* 0x00012c0001f67983 */ /* 0x000f240000300800 */
[C---:B------:R-:W-:Y:S02]  /*237f0*/  IMAD.WIDE R228, R3.reuse, 0x4, R10 ;  /* 0x0000000403e47825 */ /* 0x040fe400078e020a */
[----:B------:R1:W-:Y:S02]  /*23800*/  @P3 STG.E [R20.64], R245 ;  /* 0x000000f514003986 */ /* 0x0003e4000c101908 */
[----:B------:R-:W-:-:S02]  /*23810*/  IMAD.WIDE R230, R3, 0x4, R8 ;  /* 0x0000000403e67825 */ /* 0x000fc400078e0208 */
[----:B------:R-:W-:Y:S02]  /*23820*/  @P2 STG.E [R22.64], R244 ;  /* 0x000000f416002986 */ /* 0x000fe4000c101908 */
[C---:B-1----:R-:W-:Y:S01]  /*23830*/  IMAD.WIDE R20, R3.reuse, 0x4, R6 ;  /* 0x0000000403147825 */ /* 0x042fe200078e0206 */
[C---:B------:R-:W-:Y:S01]  /*23840*/  IADD3 R0, R3.reuse, c[0x0][0x198], RZ ;  /* 0x0000660003007a10 */ /* 0x040fe20007ffe0ff */
[----:B---3--:R1:W-:Y:S04]  /*23850*/  @P6 STG.E [R228.64], R250 ;  /* 0x000000fae4006986 */ /* 0x0083e8000c101908 */
[----:B--2---:R2:W-:Y:S04]  /*23860*/  @P5 STG.E [R230.64], R251 ;  /* 0x000000fbe6005986 */ /* 0x0045e8000c101908 */
[----:B-1----:R-:W3:Y:S04]  /*23870*/  LDL.LU R250, [R1+0xfc] ;  /* 0x0000fc0001fa7983 */ /* 0x002ee80000300800 */
[----:B--2---:R-:W2:Y:S04]  /*23880*/  LDL.LU R251, [R1+0x9c] ;  /* 0x00009c0001fb7983 */ /* 0x004ea80000300800 */
[----:B------:R1:W-:Y:S02]  /*23890*/  @P4 STG.E [R20.64], R249 ;  /* 0x000000f914004986 */ /* 0x0003e4000c101908 */
[----:B-1----:R-:W-:-:S02]  /*238a0*/  IMAD.WIDE R20, R3, 0x4, R4 ;  /* 0x0000000403147825 */ /* 0x002fc400078e0204 */
[----:B------:R-:W2:Y:S04]  /*238b0*/  LDL.LU R3, [R1+0xf8] ;  /* 0x0000f80001037983 */ /* 0x000ea80000300800 */
[----:B----4-:R1:W-:Y:S04]  /*238c0*/  @P0 STG.E [R20.64], R248 ;  /* 0x000000f814000986 */ /* 0x0103e8000c101908 */
[----:B-1----:R-:W4:Y:S01]  /*238d0*/  LDL.LU R20, [R1+0x158] ;  /* 0x0001580001147983 */ /* 0x002f220000300800 */
[----:B------:R-:W-:Y:S02]  /*238e0*/  IADD3 R232, R252, 0xd, RZ ;  /* 0x0000000dfce87810 */ /* 0x000fe40007ffe0ff */
[----:B------:R-:W-:Y:S01]  /*238f0*/  ISETP.LT.AND P6, PT, R240, c[0x0][0x178], !P1 ;  /* 0x00005e00f0007a0c */ /* 0x000fe20004fc1270 */
[----:B------:R-:W-:Y:S01]  /*23900*/  IMAD.WIDE R22, R0, 0x4, R10 ;  /* 0x0000000400167825 */ /* 0x000fe200078e020a */
[----:B------:R-:W-:Y:S01]  /*23910*/  ISETP.GE.AND P3, PT, R232, c[0x0][0x17c], PT ;  /* 0x00005f00e8007a0c */ /* 0x000fe20003f66270 */
[----:B------:R-:W2:Y:S01]  /*23920*/  LDL.LU R21, [R1+0x128] ;  /* 0x0001280001157983 */ /* 0x000ea20000300800 */
[----:B------:R-:W-:-:S02]  /*23930*/  IADD3 R232, R252, 0xe, RZ ;  /* 0x0000000efce87810 */ /* 0x000fc40007ffe0ff */
[----:B------:R-:W-:Y:S02]  /*23940*/  ISETP.LT.AND P5, PT, R235, c[0x0][0x178], !P1 ;  /* 0x00005e00eb007a0c */ /* 0x000fe40004fa1270 */
[----:B------:R-:W-:Y:S02]  /*23950*/  ISETP.LT.AND P2, PT, R234, c[0x0][0x178], !P1 ;  /* 0x00005e00ea007a0c */ /* 0x000fe40004f41270 */
[----:B------:R-:W-:Y:S02]  /*23960*/  ISETP.LT.AND P4, PT, R233, c[0x0][0x178], !P1 ;  /* 0x00005e00e9007a0c */ /* 0x000fe40004f81270 */
[----:B------:R-:W-:Y:S02]  /*23970*/  ISETP.GE.AND P1, PT, R232, c[0x0][0x17c], PT ;  /* 0x00005f00e8007a0c */ /* 0x000fe40003f26270 */
[----:B------:R-:W2:Y:S04]  /*23980*/  LDL.LU R232, [R1+0x148] ;  /* 0x0001480001e87983 */ /* 0x000ea80000300800 */
[----:B------:R-:W3:Y:S04]  /*23990*/  LDL.LU R245, [R1+0x138] ;  /* 0x0001380001f57983 */ /* 0x000ee80000300800 */
[----:B------:R-:W3:Y:S04]  /*239a0*/  LDL.LU R244, [R1+0x108] ;  /* 0x0001080001f47983 */ /* 0x000ee80000300800 */
[----:B------:R-:W3:Y:S04]  /*239b0*/  LDL.LU R249, [R1+0x16c] ;  /* 0x00016c0001f97983 */ /* 0x000ee80000300800 */
[----:B------:R-:W3:Y:S04]  /*239c0*/  LDL.LU R248, [R1+0x14c] ;  /* 0x00014c0001f87983 */ /* 0x000ee80000300800 */
[----:B----4-:R1:W-:Y:S04]  /*239d0*/  @P6 STG.E [R22.64], R20 ;  /* 0x0000001416006986 */ /* 0x0103e8000c101908 */
[----:B-1----:R-:W4:Y:S01]  /*239e0*/  LDL.LU R23, [R1+0x98] ;  /* 0x0000980001177983 */ /* 0x002f220000300800 */
[----:B------:R-:W-:-:S04]  /*239f0*/  IMAD.WIDE R228, R0, 0x4, R8 ;  /* 0x0000000400e47825 */ /* 0x000fc800078e0208 */
[----:B------:R-:W-:Y:S01]  /*23a00*/  IMAD.WIDE R230, R0, 0x4, R6 ;  /* 0x0000000400e67825 */ /* 0x000fe200078e0206 */
[----:B--2---:R1:W-:Y:S01]  /*23a10*/  @P5 STG.E [R228.64], R21 ;  /* 0x00000015e4005986 */ /* 0x0043e2000c101908 */
[----:B------:R-:W-:-:S03]  /*23a20*/  IADD3 R22, R252, 0xf, RZ ;  /* 0x0000000ffc167810 */ /* 0x000fc60007ffe0ff */
[----:B------:R2:W-:Y:S01]  /*23a30*/  @P2 STG.E [R230.64], R3 ;  /* 0x00000003e6002986 */ /* 0x0005e2000c101908 */
[----:B------:R-:W-:Y:S01]  /*23a40*/  ISETP.GE.AND P2, PT, R22, c[0x0][0x17c], PT ;  /* 0x00005f0016007a0c */ /* 0x000fe20003f46270 */
[C---:B-1----:R-:W-:Y:S01]  /*23a50*/  IMAD.WIDE R20, R0.reuse, 0x4, R4 ;  /* 0x0000000400147825 */ /* 0x042fe200078e0204 */
[----:B--2---:R-:W-:-:S04]  /*23a60*/  IADD3 R3, R0, c[0x0][0x198], RZ ;  /* 0x0000660000037a10 */ /* 0x004fc80007ffe0ff */
[C---:B------:R-:W-:Y:S01]  /*23a70*/  IADD3 R0, R3.reuse, c[0x0][0x198], RZ ;  /* 0x0000660003007a10 */ /* 0x040fe20007ffe0ff */
[----:B------:R-:W-:-:S04]  /*23a80*/  IMAD.WIDE R230, R3, 0x4, R10 ;  /* 0x0000000403e67825 */ /* 0x000fc800078e020a */
[----:B------:R-:W-:Y:S01]  /*23a90*/  IMAD.WIDE R228, R3, 0x4, R8 ;  /* 0x0000000403e47825 */ /* 0x000fe200078e0208 */
[----:B------:R-:W-:Y:S02]  /*23aa0*/  ISETP.LT.AND P5, PT, R240, c[0x0][0x178], !P3 ;  /* 0x00005e00f0007a0c */ /* 0x000fe40005fa1270 */
[----:B------:R-:W-:Y:S02]  /*23ab0*/  ISETP.LT.AND P0, PT, R235, c[0x0][0x178], !P3 ;  /* 0x00005e00eb007a0c */ /* 0x000fe40005f01270 */
[----:B------:R-:W-:Y:S02]  /*23ac0*/  ISETP.LT.AND P6, PT, R234, c[0x0][0x178], !P3 ;  /* 0x00005e00ea007a0c */ /* 0x000fe40005fc1270 */
[----:B------:R-:W-:Y:S01]  /*23ad0*/  ISETP.LT.AND P3, PT, R233, c[0x0][0x178], !P3 ;  /* 0x00005e00e9007a0c */ /* 0x000fe20005f61270 */
[----:B----4-:R1:W-:Y:S02]  /*23ae0*/  @P4 STG.E [R20.64], R23 ;  /* 0x0000001714004986 */ /* 0x0103e4000c101908 */
[----:B-1----:R-:W-:-:S04]  /*23af0*/  IMAD.WIDE R22, R3, 0x4, R6 ;  /* 0x0000000403167825 */ /* 0x002fc800078e0206 */
[----:B------:R-:W-:Y:S02]  /*23b00*/  IMAD.WIDE R20, R3, 0x4, R4 ;  /* 0x0000000403147825 */ /* 0x000fe400078e0204 */
[----:B------:R-:W2:Y:S04]  /*23b10*/  LDL.LU R3, [R1+0x168] ;  /* 0x0001680001037983 */ /* 0x000ea80000300800 */
[----:B------:R-:W-:Y:S04]  /*23b20*/  @P5 STG.E [R230.64], R247 ;  /* 0x000000f7e6005986 */ /* 0x000fe8000c101908 */
[----:B------:R-:W-:Y:S04]  /*23b30*/  @P0 STG.E [R228.64], R246 ;  /* 0x000000f6e4000986 */ /* 0x000fe8000c101908 */
[----:B---3--:R1:W-:Y:S04]  /*23b40*/  @P6 STG.E [R22.64], R250 ;  /* 0x000000fa16006986 */ /* 0x0083e8000c101908 */
[----:B-1----:R-:W3:Y:S04]  /*23b50*/  LDL.LU R250, [R1+0x13c] ;  /* 0x00013c0001fa7983 */ /* 0x002ee80000300800 */
[----:B------:R1:W-:Y:S04]  /*23b60*/  @P3 STG.E [R20.64], R251 ;  /* 0x000000fb14003986 */ /* 0x0003e8000c101908 */
[----:B-1----:R-:W3:Y:S01]  /*23b70*/  LDL.LU R251, [R1+0x10c] ;  /* 0x00010c0001fb7983 */ /* 0x002ee20000300800 */
[----:B------:R-:W-:Y:S01]  /*23b80*/  ISETP.LT.AND P4, PT, R240, c[0x0][0x178], !P1 ;  /* 0x00005e00f0007a0c */ /* 0x000fe20004f81270 */
[----:B------:R-:W-:Y:S01]  /*23b90*/  IMAD.WIDE R230, R0, 0x4, R10 ;  /* 0x0000000400e67825 */ /* 0x000fe200078e020a */
[----:B------:R-:W-:Y:S01]  /*23ba0*/  ISETP.LT.AND P3, PT, R235, c[0x0][0x178], !P1 ;  /* 0x00005e00eb007a0c */ /* 0x000fe20004f61270 */
[----:B------:R-:W3:Y:S01]  /*23bb0*/  LDL.LU R247, [R1+0x220] ;  /* 0x0002200001f77983 */ /* 0x000ee20000300800 */
[----:B------:R-:W-:Y:S01]  /*23bc0*/  IADD3 R20, R252, 0x10, RZ ;  /* 0x00000010fc147810 */ /* 0x000fe20007ffe0ff */
[----:B------:R-:W-:Y:S01]  /*23bd0*/  IMAD.WIDE R22, R0, 0x4, R8 ;  /* 0x0000000400167825 */ /* 0x000fe200078e0208 */
[----:B------:R-:W-:Y:S01]  /*23be0*/  ISETP.LT.AND P0, PT, R233, c[0x0][0x178], !P1 ;  /* 0x00005e00e9007a0c */ /* 0x000fe20004f01270 */
[----:B------:R-:W3:Y:S01]  /*23bf0*/  LDL.LU R246, [R1+0x1a0] ;  /* 0x0001a00001f67983 */ /* 0x000ee20000300800 */
[----:B------:R-:W-:-:S02]  /*23c00*/  ISETP.LT.AND P6, PT, R240, c[0x0][0x178], !P2 ;  /* 0x00005e00f0007a0c */ /* 0x000fc400057c1270 */
[----:B------:R-:W-:Y:S01]  /*23c10*/  ISETP.LT.AND P5, PT, R235, c[0x0][0x178], !P2 ;  /* 0x00005e00eb007a0c */ /* 0x000fe200057a1270 */
[----:B------:R-:W-:Y:S02]  /*23c20*/  IMAD.WIDE R228, R0, 0x4, R4 ;  /* 0x0000000400e47825 */ /* 0x000fe400078e0204 */
[----:B--2---:R1:W-:Y:S01]  /*23c30*/  @P4 STG.E [R230.64], R3 ;  /* 0x00000003e6004986 */ /* 0x0043e2000c101908 */
[----:B------:R-:W-:Y:S02]  /*23c40*/  ISETP.LT.AND P4, PT, R234, c[0x0][0x178], !P1 ;  /* 0x00005e00ea007a0c */ /* 0x000fe40004f81270 */
[----:B------:R-:W-:Y:S01]  /*23c50*/  ISETP.GE.AND P1, PT, R20, c[0x0][0x17c], PT ;  /* 0x00005f0014007a0c */ /* 0x000fe20003f26270 */
[----:B------:R-:W-:Y:S01]  /*23c60*/  IMAD.WIDE R20, R0, 0x4, R6 ;  /* 0x0000000400147825 */ /* 0x000fe200078e0206 */
[----:B------:R-:W-:Y:S01]  /*23c70*/  @P3 STG.E [R22.64], R232 ;  /* 0x000000e816003986 */ /* 0x000fe2000c101908 */
[----:B------:R-:W-:Y:S02]  /*23c80*/  ISETP.LT.AND P3, PT, R234, c[0x0][0x178], !P2 ;  /* 0x00005e00ea007a0c */ /* 0x000fe40005761270 */
[----:B-1----:R-:W-:-:S06]  /*23c90*/  IADD3 R3, R0, c[0x0][0x198], RZ ;  /* 0x0000660000037a10 */ /* 0x002fcc0007ffe0ff */
[----:B------:R1:W-:Y:S01]  /*23ca0*/  @P4 STG.E [R20.64], R245 ;  /* 0x000000f514004986 */ /* 0x0003e2000c101908 */
[----:B------:R-:W-:-:S03]  /*23cb0*/  IMAD.WIDE R230, R3, 0x4, R10 ;  /* 0x0000000403e67825 */ /* 0x000fc600078e020a */
[----:B------:R2:W-:Y:S04]  /*23cc0*/  @P0 STG.E [R228.64], R244 ;  /* 0x000000f4e4000986 */ /* 0x0005e8000c101908 */
[----:B-1----:R-:W4:Y:S01]  /*23cd0*/  LDL.LU R245, [R1+0x180] ;  /* 0x0001800001f57983 */ /* 0x002f220000300800 */
[----:B------:R-:W-:-:S03]  /*23ce0*/  IMAD.WIDE R22, R3, 0x4, R8 ;  /* 0x0000000403167825 */ /* 0x000fc600078e0208 */
[----:B--2---:R-:W2:Y:S01]  /*23cf0*/  LDL.LU R244, [R1+0x10] ;  /* 0x0000100001f47983 */ /* 0x004ea20000300800 */
[----:B------:R-:W-:-:S03]  /*23d00*/  IMAD.WIDE R20, R3, 0x4, R6 ;  /* 0x0000000403147825 */ /* 0x000fc600078e0206 */
[----:B------:R1:W-:Y:S04]  /*23d10*/  @P6 STG.E [R230.64], R249 ;  /* 0x000000f9e6006986 */ /* 0x0003e8000c101908 */
[----:B------:R3:W-:Y:S04]  /*23d20*/  @P5 STG.E [R22.64], R248 ;  /* 0x000000f816005986 */ /* 0x0007e8000c101908 */
[----:B---3--:R3:W-:Y:S04]  /*23d30*/  @P3 STG.E [R20.64], R250 ;  /* 0x000000fa14003986 */ /* 0x0087e8000c101908 */
[----:B-1----:R-:W2:Y:S04]  /*23d40*/  LDL.LU R249, [R1+0x224] ;  /* 0x0002240001f97983 */ /* 0x002ea80000300800 */
[----:B------:R-:W2:Y:S04]  /*23d50*/  LDL.LU R248, [R1+0x1a4] ;  /* 0x0001a40001f87983 */ /* 0x000ea80000300800 */
[----:B---3--:R-:W3:Y:S01]  /*23d60*/  LDL.LU R250, [R1+0x184] ;  /* 0x0001840001fa7983 */ /* 0x008ee20000300800 */
[----:B------:R-:W-:Y:S01]  /*23d70*/  ISETP.LT.AND P2, PT, R233, c[0x0][0x178], !P2 ;  /* 0x00005e00e9007a0c */ /* 0x000fe20005741270 */
[----:B------:R-:W-:-:S12]  /*23d80*/  IMAD.WIDE R22, R3, 0x4, R4 ;  /* 0x0000000403167825 */ /* 0x000fd800078e0204 */
[----:B------:R1:W-:Y:S04]  /*23d90*/  @P2 STG.E [R22.64], R251 ;  /* 0x000000fb16002986 */ /* 0x0003e8000c101908 */
[----:B-1----:R-:W3:Y:S01]  /*23da0*/  LDL.LU R251, [R1+0x14] ;  /* 0x0000140001fb7983 */ /* 0x002ee20000300800 */
[----:B------:R-:W-:Y:S02]  /*23db0*/  ISETP.LT.AND P5, PT, R240, c[0x0][0x178], !P1 ;  /* 0x00005e00f0007a0c */ /* 0x000fe40004fa1270 */
[----:B------:R-:W-:Y:S02]  /*23dc0*/  ISETP.LT.AND P0, PT, R235, c[0x0][0x178], !P1 ;  /* 0x00005e00eb007a0c */ /* 0x000fe40004f01270 */
[----:B------:R-:W-:Y:S02]  /*23dd0*/  ISETP.LT.AND P4, PT, R234, c[0x0][0x178], !P1 ;  /* 0x00005e00ea007a0c */ /* 0x000fe40004f81270 */
[----:B------:R-:W-:-:S02]  /*23de0*/  IADD3 R230, R3, c[0x0][0x198], RZ ;  /* 0x0000660003e67a10 */ /* 0x000fc40007ffe0ff */
[----:B------:R-:W-:-:S03]  /*23df0*/  IADD3 R0, R252, 0x11, RZ ;  /* 0x00000011fc007810 */ /* 0x000fc60007ffe0ff */
[----:B------:R-:W-:Y:S01]  /*23e00*/  IMAD.WIDE R228, R230, 0x4, R10 ;  /* 0x00000004e6e47825 */ /* 0x000fe200078e020a */
[----:B------:R-:W-:Y:S02]  /*23e10*/  ISETP.GE.AND P6, PT, R0, c[0x0][0x17c], PT ;  /* 0x00005f0000007a0c */ /* 0x000fe40003fc6270 */
[----:B------:R-:W-:Y:S01]  /*23e20*/  ISETP.LT.AND P1, PT, R233, c[0x0][0x178], !P1 ;  /* 0x00005e00e9007a0c */ /* 0x000fe20004f21270 */
[C---:B------:R-:W-:Y:S01]  /*23e30*/  IMAD.WIDE R22, R230.reuse, 0x4, R8 ;  /* 0x00000004e6167825 */ /* 0x040fe200078e0208 */
[----:B------:R1:W-:Y:S03]  /*23e40*/  @P5 STG.E [R228.64], R247 ;  /* 0x000000f7e4005986 */ /* 0x0003e6000c101908 */
[----:B------:R-:W-:Y:S01]  /*23e50*/  IMAD.WIDE R20, R230, 0x4, R6 ;  /* 0x00000004e6147825 */ /* 0x000fe200078e0206 */
[----:B------:R-:W-:Y:S01]  /*23e60*/  ISETP.LT.AND P2, PT, R240, c[0x0][0x178], !P6 ;  /* 0x00005e00f0007a0c */ /* 0x000fe20007741270 */
[----:B------:R1:W-:Y:S01]  /*23e70*/  @P0 STG.E [R22.64], R246 ;  /* 0x000000f616000986 */ /* 0x0003e2000c101908 */
[----:B------:R-:W-:-:S02]  /*23e80*/  ISETP.LT.AND P5, PT, R235, c[0x0][0x178], !P6 ;  /* 0x00005e00eb007a0c */ /* 0x000fc400077a1270 */
[----:B------:R-:W-:Y:S02]  /*23e90*/  IADD3 R0, R230, c[0x0][0x198], RZ ;  /* 0x00006600e6007a10 */ /* 0x000fe40007ffe0ff */
[C---:B------:R-:W-:Y:S02]  /*23ea0*/  IADD3 R231, R252.reuse, 0x12, RZ ;  /* 0x00000012fce77810 */ /* 0x040fe40007ffe0ff */
[----:B------:R-:W-:Y:S01]  /*23eb0*/  IADD3 R3, R252, 0x13, RZ ;  /* 0x00000013fc037810 */ /* 0x000fe20007ffe0ff */
[----:B-1----:R-:W-:Y:S01]  /*23ec0*/  IMAD.WIDE R228, R0, 0x4, R8 ;  /* 0x0000000400e47825 */ /* 0x002fe200078e0208 */
[----:B------:R-:W-:-:S03]  /*23ed0*/  ISETP.GE.AND P3, PT, R231, c[0x0][0x17c], PT ;  /* 0x00005f00e7007a0c */ /* 0x000fc60003f66270 */
[----:B------:R-:W-:Y:S01]  /*23ee0*/  IMAD.WIDE R22, R0, 0x4, R10 ;  /* 0x0000000400167825 */ /* 0x000fe200078e020a */
[----:B------:R-:W-:Y:S01]  /*23ef0*/  ISETP.GE.AND P0, PT, R3, c[0x0][0x17c], PT ;  /* 0x00005f0003007a0c */ /* 0x000fe20003f06270 */
[----:B------:R-:W3:Y:S01]  /*23f00*/  LDL.LU R231, [R1+0x1f0] ;  /* 0x0001f00001e77983 */ /* 0x000ee20000300800 */
[----:B------:R-:W-:-:S03]  /*23f10*/  IADD3 R3, R252, 0x14, RZ ;  /* 0x00000014fc037810 */ /* 0x000fc60007ffe0ff */
[----:B----4-:R1:W-:Y:S01]  /*23f20*/  @P4 STG.E [R20.64], R245 ;  /* 0x000000f514004986 */ /* 0x0103e2000c101908 */
[----:B------:R-:W-:Y:S01]  /*23f30*/  ISETP.LT.AND P4, PT, R234, c[0x0][0x178], !P6 ;  /* 0x00005e00ea007a0c */ /* 0x000fe20007781270 */
[----:B-1----:R-:W-:Y:S02]  /*23f40*/  IMAD.WIDE R20, R230, 0x4, R4 ;  /* 0x00000004e6147825 */ /* 0x002fe400078e0204 */
[----:B------:R-:W4:Y:S04]  /*23f50*/  LDL.LU R230, [R1+0x240] ;  /* 0x0002400001e67983 */ /* 0x000f280000300800 */
[----:B--2---:R1:W-:Y:S04]  /*23f60*/  @P1 STG.E [R20.64], R244 ;  /* 0x000000f414001986 */ /* 0x0043e8000c101908 */
[----:B------:R2:W-:Y:S04]  /*23f70*/  @P2 STG.E [R22.64], R249 ;  /* 0x000000f916002986 */ /* 0x0005e8000c101908 */
[----:B------:R3:W-:Y:S01]  /*23f80*/  @P5 STG.E [R228.64], R248 ;  /* 0x000000f8e4005986 */ /* 0x0007e2000c101908 */
[----:B-1----:R-:W-:-:S03]  /*23f90*/  IMAD.WIDE R20, R0, 0x4, R6 ;  /* 0x0000000400147825 */ /* 0x002fc600078e0206 */
[----:B------:R-:W4:Y:S04]  /*23fa0*/  LDL.LU R232, [R1+0x190] ;  /* 0x0001900001e87983 */ /* 0x000f280000300800 */
[----:B--2---:R-:W2:Y:S04]  /*23fb0*/  LDL.LU R249, [R1+0x2a4] ;  /* 0x0002a40001f97983 */ /* 0x004ea80000300800 */
[----:B---3--:R1:W-:Y:S01]  /*23fc0*/  @P4 STG.E [R20.64], R250 ;  /* 0x000000fa14004986 */ /* 0x0083e2000c101908 */
[----:B------:R-:W-:-:S03]  /*23fd0*/  ISETP.GE.AND P4, PT, R3, c[0x0][0x17c], PT ;  /* 0x00005f0003007a0c */ /* 0x000fc60003f86270 */
[----:B------:R-:W3:Y:S04]  /*23fe0*/  LDL.LU R248, [R1+0x244] ;  /* 0x0002440001f87983 */ /* 0x000ee80000300800 */
[----:B------:R-:W2:Y:S01]  /*23ff0*/  LDL.LU R3, [R1+0x2a0] ;  /* 0x0002a00001037983 */ /* 0x000ea20000300800 */
[----:B------:R-:W-:Y:S01]  /*24000*/  ISETP.LT.AND P6, PT, R233, c[0x0][0x178], !P6 ;  /* 0x00005e00e9007a0c */ /* 0x000fe200077c1270 */
[----:B------:R-:W-:Y:S02]  /*24010*/  IMAD.WIDE R22, R0, 0x4, R4 ;  /* 0x0000000400167825 */ /* 0x000fe400078e0204 */
[----:B-1----:R-:W3:Y:S10]  /*24020*/  LDL.LU R250, [R1+0x1f4] ;  /* 0x0001f40001fa7983 */ /* 0x002ef40000300800 */
[----:B------:R1:W-:Y:S04]  /*24030*/  @P6 STG.E [R22.64], R251 ;  /* 0x000000fb16006986 */ /* 0x0003e8000c101908 */
[----:B-1----:R-:W3:Y:S01]  /*24040*/  LDL.LU R251, [R1+0x194] ;  /* 0x0001940001fb7983 */ /* 0x002ee20000300800 */
[----:B------:R-:W-:-:S02]  /*24050*/  ISETP.LT.AND P5, PT, R240, c[0x0][0x178], !P3 ;  /* 0x00005e00f0007a0c */ /* 0x000fc40005fa1270 */
[----:B------:R-:W-:Y:S01]  /*24060*/  ISETP.LT.AND P1, PT, R235, c[0x0][0x178], !P3 ;  /* 0x00005e00eb007a0c */ /* 0x000fe20005f21270 */
[----:B------:R-:W3:Y:S01]  /*24070*/  LDL.LU R247, [R1+0x2d0] ;  /* 0x0002d00001f77983 */ /* 0x000ee20000300800 */
[----:B------:R-:W-:Y:S02]  /*24080*/  IADD3 R0, R0, c[0x0][0x198], RZ ;  /* 0x0000660000007a10 */ /* 0x000fe40007ffe0ff */
[----:B------:R-:W-:Y:S01]  /*24090*/  ISETP.LT.AND P2, PT, R234, c[0x0][0x178], !P3 ;  /* 0x00005e00ea007a0c */ /* 0x000fe20005f41270 */
[----:B------:R-:W3:Y:S02]  /*240a0*/  LDL.LU R246, [R1+0x2c0] ;  /* 0x0002c00001f67983 */ /* 0x000ee40000300800 */
[----:B------:R-:W-:Y:S01]  /*240b0*/  IMAD.WIDE R228, R0, 0x4, R10 ;  /* 0x0000000400e47825 */ /* 0x000fe200078e020a */
[----:B------:R-:W-:Y:S01]  /*240c0*/  ISETP.LT.AND P3, PT, R233, c[0x0][0x178], !P3 ;  /* 0x00005e00e9007a0c */ /* 0x000fe20005f61270 */
[----:B------:R-:W3:Y:S01]  /*240d0*/  LDL.LU R245, [R1+0x280] ;  /* 0x0002800001f57983 */ /* 0x000ee20000300800 */
[----:B------:R-:W-:Y:S01]  /*240e0*/  ISETP.LT.AND P6, PT, R240, c[0x0][0x178], !P0 ;  /* 0x00005e00f0007a0c */ /* 0x000fe200047c1270 */
[----:B------:R-:W-:-:S02]  /*240f0*/  IMAD.WIDE R20, R0, 0x4, R8 ;  /* 0x0000000400147825 */ /* 0x000fc400078e0208 */
[----:B------:R-:W3:Y:S02]  /*24100*/  LDL.LU R244, [R1+0x200] ;  /* 0x0002000001f47983 */ /* 0x000ee40000300800 */
[----:B------:R-:W-:Y:S02]  /*24110*/  IMAD.WIDE R22, R0, 0x4, R6 ;  /* 0x0000000400167825 */ /* 0x000fe400078e0206 */
[----:B--2---:R1:W-:Y:S01]  /*24120*/  @P5 STG.E [R228.64], R3 ;  /* 0x00000003e4005986 */ /* 0x0043e2000c101908 */
[----:B------:R-:W-:-:S03]  /*24130*/  ISETP.LT.AND P5, PT, R235, c[0x0][0x178], !P0 ;  /* 0x00005e00eb007a0c */ /* 0x000fc600047a1270 */
[----:B----4-:R2:W-:Y:S01]  /*24140*/  @P1 STG.E [R20.64], R230 ;  /* 0x000000e614001986 */ /* 0x0105e2000c101908 */
[----:B------:R-:W-:-:S03]  /*24150*/  ISETP.LT.AND P1, PT, R234, c[0x0][0x178], !P0 ;  /* 0x00005e00ea007a0c */ /* 0x000fc60004721270 */
[----:B------:R4:W-:Y:S01]  /*24160*/  @P2 STG.E [R22.64], R231 ;  /* 0x000000e716002986 */ /* 0x0009e2000c101908 */
[C---:B-1----:R-:W-:Y:S01]  /*24170*/  IADD3 R3, R0.reuse, c[0x0][0x198], RZ ;  /* 0x0000660000037a10 */ /* 0x042fe20007ffe0ff */
[----:B--2---:R-:W-:-:S04]  /*24180*/  IMAD.WIDE R20, R0, 0x4, R4 ;  /* 0x0000000400147825 */ /* 0x004fc800078e0204 */
[----:B----4-:R-:W-:Y:S01]  /*24190*/  IMAD.WIDE R22, R3, 0x4, R10 ;  /* 0x0000000403167825 */ /* 0x010fe200078e020a */
[----:B------:R-:W-:Y:S01]  /*241a0*/  @P3 STG.E [R20.64], R232 ;  /* 0x000000e814003986 */ /* 0x000fe2000c101908 */
[----:B------:R-:W-:Y:S02]  /*241b0*/  ISETP.LT.AND P0, PT, R233, c[0x0][0x178], !P0 ;  /* 0x00005e00e9007a0c */ /* 0x000fe40004701270 */
[C---:B------:R-:W-:Y:S01]  /*241c0*/  IMAD.WIDE R228, R3.reuse, 0x4, R8 ;  /* 0x0000000403e47825 */ /* 0x040fe200078e0208 */
[----:B------:R1:W-:Y:S04]  /*241d0*/  @P6 STG.E [R22.64], R249 ;  /* 0x000000f916006986 */ /* 0x0003e8000c101908 */
[----:B---3--:R2:W-:Y:S04]  /*241e0*/  @P5 STG.E [R228.64], R248 ;  /* 0x000000f8e4005986 */ /* 0x0085e8000c101908 */
[----:B-1----:R-:W3:Y:S01]  /*241f0*/  LDL.LU R249, [R1+0x2d4] ;  /* 0x0002d40001f97983 */ /* 0x002ee20000300800 */
[----:B------:R-:W-:-:S03]  /*24200*/  IMAD.WIDE R22, R3, 0x4, R6 ;  /* 0x0000000403167825 */ /* 0x000fc600078e0206 */
[----:B--2---:R-:W2:Y:S01]  /*24210*/  LDL.LU R248, [R1+0x2c4] ;  /* 0x0002c40001f87983 */ /* 0x004ea20000300800 */
[----:B------:R-:W-:-:S03]  /*24220*/  IMAD.WIDE R20, R3, 0x4, R4 ;  /* 0x0000000403147825 */ /* 0x000fc600078e0204 */
[----:B------:R1:W-:Y:S04]  /*24230*/  @P1 STG.E [R22.64], R250 ;  /* 0x000000fa16001986 */ /* 0x0003e8000c101908 */
[----:B------:R4:W-:Y:S04]  /*24240*/  @P0 STG.E [R20.64], R251 ;  /* 0x000000fb14000986 */ /* 0x0009e8000c101908 */
[----:B-1----:R-:W2:Y:S04]  /*24250*/  LDL.LU R250, [R1+0x284] ;  /* 0x0002840001fa7983 */ /* 0x002ea80000300800 */
[----:B----4-:R-:W4:Y:S01]  /*24260*/  LDL.LU R251, [R1+0x204] ;  /* 0x0002040001fb7983 */ /* 0x010f220000300800 */
[----:B------:R-:W-:-:S02]  /*24270*/  ISETP.LT.AND P6, PT, R240, c[0x0][0x178], !P4 ;  /* 0x00005e00f0007a0c */ /* 0x000fc400067c1270 */
[----:B------:R-:W-:Y:S02]  /*24280*/  ISETP.LT.AND P3, PT, R235, c[0x0][0x178], !P4 ;  /* 0x00005e00eb007a0c */ /* 0x000fe40006761270 */
[----:B------:R-:W-:Y:S02]  /*24290*/  IADD3 R230, R252, 0x15, RZ ;  /* 0x00000015fce67810 */ /* 0x000fe40007ffe0ff */
[----:B------:R-:W-:Y:S02]  /*242a0*/  IADD3 R0, R3, c[0x0][0x198], RZ ;  /* 0x0000660003007a10 */ /* 0x000fe40007ffe0ff */
[----:B------:R-:W-:Y:S02]  /*242b0*/  ISETP.LT.AND P5, PT, R234, c[0x0][0x178], !P4 ;  /* 0x00005e00ea007a0c */ /* 0x000fe400067a1270 */
[----:B------:R-:W-:Y:S01]  /*242c0*/  ISETP.GE.AND P2, PT, R230, c[0x0][0x17c], PT ;  /* 0x00005f00e6007a0c */ /* 0x000fe20003f46270 */
[----:B------:R-:W-:Y:S01]  /*242d0*/  IMAD.WIDE R228, R0, 0x4, R10 ;  /* 0x0000000400e47825 */ /* 0x000fe200078e020a */
[----:B------:R-:W-:-:S03]  /*242e0*/  ISETP.LT.AND P4, PT, R233, c[0x0][0x178], !P4 ;  /* 0x00005e00e9007a0c */ /* 0x000fc60006781270 */
[----:B------:R-:W-:Y:S01]  /*242f0*/  IMAD.WIDE R22, R0, 0x4, R8 ;  /* 0x0000000400167825 */ /* 0x000fe200078e0208 */
[----:B------:R-:W-:Y:S01]  /*24300*/  ISETP.LT.AND P0, PT, R240, c[0x0][0x178], !P2 ;  /* 0x00005e00f0007a0c */ /* 0x000fe20005701270 */
[----:B------:R1:W-:Y:S01]  /*24310*/  @P6 STG.E [R228.64], R247 ;  /* 0x000000f7e4006986 */ /* 0x0003e2000c101908 */
[C---:B------:R-:W-:Y:S01]  /*24320*/  IADD3 R3, R0.reuse, c[0x0][0x198], RZ ;  /* 0x0000660000037a10 */ /* 0x040fe20007ffe0ff */
[----:B------:R-:W-:Y:S02]  /*24330*/  IMAD.WIDE R20, R0, 0x4, R6 ;  /* 0x0000000400147825 */ /* 0x000fe400078e0206 */
[----:B------:R1:W-:Y:S01]  /*24340*/  @P3 STG.E [R22.64], R246 ;  /* 0x000000f616003986 */ /* 0x0003e2000c101908 */
[----:B------:R-:W-:Y:S02]  /*24350*/  ISETP.LT.AND P3, PT, R235, c[0x0][0x178], !P2 ;  /* 0x00005e00eb007a0c */ /* 0x000fe40005761270 */
[----:B------:R-:W-:Y:S01]  /*24360*/  ISETP.LT.AND P6, PT, R234, c[0x0][0x178], !P2 ;  /* 0x00005e00ea007a0c */ /* 0x000fe200057c1270 */
[----:B------:R1:W-:Y:S02]  /*24370*/  @P5 STG.E [R20.64], R245 ;  /* 0x000000f514005986 */ /* 0x0003e4000c101908 */
[----:B-1----:R-:W-:Y:S01]  /*24380*/  IMAD.WIDE R228, R0, 0x4, R4 ;  /* 0x0000000400e47825 */ /* 0x002fe200078e0204 */
[----:B------:R-:W-:-:S03]  /*24390*/  ISETP.LT.AND P2, PT, R233, c[0x0][0x178], !P2 ;  /* 0x00005e00e9007a0c */ /* 0x000fc60005741270 */
[----:B------:R-:W-:-:S04]  /*243a0*/  IMAD.WIDE R22, R3, 0x4, R8 ;  /* 0x0000000403167825 */ /* 0x000fc800078e0208 */
[C---:B------:R-:W-:Y:S01]  /*243b0*/  IMAD.WIDE R20, R3.reuse, 0x4, R10 ;  /* 0x0000000403147825 */ /* 0x040fe200078e020a */
[----:B------:R1:W-:Y:S01]  /*243c0*/  @P4 STG.E [R228.64], R244 ;  /* 0x000000f4e4004986 */ /* 0x0003e2000c101908 */
[----:B------:R-:W-:-:S03]  /*243d0*/  IADD3 R0, R3, c[0x0][0x198], RZ ;  /* 0x0000660003007a10 */ /* 0x000fc60007ffe0ff */
[----:B-1----:R-:W4:Y:S04]  /*243e0*/  LDL.LU R244, [R1+0x250] ;  /* 0x0002500001f47983 */ /* 0x002f280000300800 */
[----:B---3--:R1:W-:Y:S04]  /*243f0*/  @P0 STG.E [R20.64], R249 ;  /* 0x000000f914000986 */ /* 0x0083e8000c101908 */
[----:B--2---:R2:W-:Y:S01]  /*24400*/  @P3 STG.E [R22.64], R248 ;  /* 0x000000f816003986 */ /* 0x0045e2000c101908 */
[----:B-1----:R-:W-:-:S03]  /*24410*/  IMAD.WIDE R20, R3, 0x4, R6 ;  /* 0x0000000403147825 */ /* 0x002fc600078e0206 */
[----:B------:R-:W3:Y:S01]  /*24420*/  LDL.LU R249, [R1+0x2e4] ;  /* 0x0002e40001f97983 */ /* 0x000ee20000300800 */
[----:B--2---:R-:W-:-:S03]  /*24430*/  IMAD.WIDE R22, R3, 0x4, R4 ;  /* 0x0000000403167825 */ /* 0x004fc600078e0204 */
[----:B------:R-:W2:Y:S04]  /*24440*/  LDL.LU R248, [R1+0x2b4] ;  /* 0x0002b40001f87983 */ /* 0x000ea80000300800 */
[----:B------:R-:W2:Y:S04]  /*24450*/  LDL.LU R3, [R1+0x2e0] ;  /* 0x0002e00001037983 */ /* 0x000ea80000300800 */
[----:B------:R1:W-:Y:S04]  /*24460*/  @P6 STG.E [R20.64], R250 ;  /* 0x000000fa14006986 */ /* 0x0003e8000c101908 */
[----:B----4-:R4:W-:Y:S04]  /*24470*/  @P2 STG.E [R22.64], R251 ;  /* 0x000000fb16002986 */ /* 0x0109e8000c101908 */
[----:B-1----:R-:W2:Y:S04]  /*24480*/  LDL.LU R21, [R1+0x2f0] ;  /* 0x0002f00001157983 */ /* 0x002ea80000300800 */
[----:B----4-:R-:W4:Y:S01]  /*24490*/  LDL.LU R23, [R1+0x2b0] ;  /* 0x0002b00001177983 */ /* 0x010f220000300800 */
[----:B------:R-:W-:-:S02]  /*244a0*/  IADD3 R230, R252, 0x16, RZ ;  /* 0x00000016fce67810 */ /* 0x000fc40007ffe0ff */
[----:B------:R-:W-:Y:S01]  /*244b0*/  IADD3 R228, R252, 0x17, RZ ;  /* 0x00000017fce47810 */ /* 0x000fe20007ffe0ff */
[----:B------:R-:W3:Y:S01]  /*244c0*/  LDL.LU R251, [R1+0x254] ;  /* 0x0002540001fb7983 */ /* 0x000ee20000300800 */
[----:B------:R-:W-:Y:S02]  /*244d0*/  ISETP.GE.AND P1, PT, R230, c[0x0][0x17c], PT ;  /* 0x00005f00e6007a0c */ /* 0x000fe40003f26270 */
[----:B------:R-:W-:Y:S01]  /*244e0*/  ISETP.GE.AND P0, PT, R228, c[0x0][0x17c], PT ;  /* 0x00005f00e4007a0c */ /* 0x000fe20003f06270 */
[----:B------:R-:W3:Y:S01]  /*244f0*/  LDL.LU R232, [R1+0x228] ;  /* 0x0002280001e87983 */ /* 0x000ee20000300800 */
[----:B------:R-:W-:Y:S02]  /*24500*/  ISETP.LT.AND P4, PT, R240, c[0x0][0x178], !P1 ;  /* 0x00005e00f0007a0c */ /* 0x000fe40004f81270 */
[----:B------:R-:W-:Y:S02]  /*24510*/  ISETP.LT.AND P5, PT, R235, c[0x0][0x178], !P1 ;  /* 0x00005e00eb007a0c */ /* 0x000fe40004fa1270 */
[----:B------:R-:W-:Y:S01]  /*24520*/  ISETP.LT.AND P3, PT, R234, c[0x0][0x178], !P1 ;  /* 0x00005e00ea007a0c */ /* 0x000fe20004f61270 */
[C---:B------:R-:W-:Y:S01]  /*24530*/  IMAD.WIDE R228, R0.reuse, 0x4, R10 ;  /* 0x0000000400e47825 */ /* 0x040fe200078e020a */
[----:B------:R-:W3:Y:S03]  /*24540*/  LDL.LU R247, [R1+0x1a8] ;  /* 0x0001a80001f77983 */ /* 0x000ee60000300800 */
[C---:B------:R-:W-:Y:S01]  /*24550*/  IMAD.WIDE R230, R0.reuse, 0x4, R8 ;  /* 0x0000000400e67825 */ /* 0x040fe200078e0208 */
[----:B------:R-:W3:Y:S04]  /*24560*/  LDL.LU R246, [R1+0x188] ;  /* 0x0001880001f67983 */ /* 0x000ee80000300800 */
[----:B------:R-:W3:Y:S04]  /*24570*/  LDL.LU R245, [R1+0x18] ;  /* 0x0000180001f57983 */ /* 0x000ee80000300800 */
[----:B------:R-:W3:Y:S04]  /*24580*/  LDL.LU R250, [R1+0x22c] ;  /* 0x00022c0001fa7983 */ /* 0x000ee80000300800 */
[----:B--2---:R1:W-:Y:S04]  /*24590*/  @P4 STG.E [R228.64], R21 ;  /* 0x00000015e4004986 */ /* 0x0043e8000c101908 */
[----:B------:R2:W-:Y:S01]  /*245a0*/  @P5 STG.E [R230.64], R3 ;  /* 0x00000003e6005986 */ /* 0x0005e2000c101908 */
[C---:B-1----:R-:W-:Y:S01]  /*245b0*/  IMAD.WIDE R20, R0.reuse, 0x4, R6 ;  /* 0x0000000400147825 */ /* 0x042fe200078e0206 */
[----:B--2---:R-:W-:-:S04]  /*245c0*/  IADD3 R3, R0, c[0x0][0x198], RZ ;  /* 0x0000660000037a10 */ /* 0x004fc80007ffe0ff */
[----:B----4-:R1:W-:Y:S02]  /*245d0*/  @P3 STG.E [R20.64], R23 ;  /* 0x0000001714003986 */ /* 0x0103e4000c101908 */
[----:B-1----:R-:W-:Y:S02]  /*245e0*/  IMAD.WIDE R20, R0, 0x4, R4 ;  /* 0x0000000400147825 */ /* 0x002fe400078e0204 */
[----:B------:R-:W2:Y:S01]  /*245f0*/  LDL.LU R0, [R1+0x2f4] ;  /* 0x0002f40001007983 */ /* 0x000ea20000300800 */
[----:B------:R-:W-:Y:S02]  /*24600*/  ISETP.LT.AND P2, PT, R233, c[0x0][0x178], !P1 ;  /* 0x00005e00e9007a0c */ /* 0x000fe40004f41270 */
[----:B------:R-:W-:Y:S02]  /*24610*/  ISETP.LT.AND P4, PT, R240, c[0x0][0x178], !P0 ;  /* 0x00005e00f0007a0c */ /* 0x000fe40004781270 */
[----:B------:R-:W-:Y:S02]  /*24620*/  ISETP.LT.AND P5, PT, R235, c[0x0][0x178], !P0 ;  /* 0x00005e00eb007a0c */ /* 0x000fe400047a1270 */
[----:B------:R-:W-:-:S02]  /*24630*/  ISETP.LT.AND P6, PT, R234, c[0x0][0x178], !P0 ;  /* 0x00005e00ea007a0c */ /* 0x000fc400047c1270 */
[C---:B------:R-:W-:Y:S02]  /*24640*/  IADD3 R22, R252.reuse, 0x18, RZ ;  /* 0x00000018fc167810 */ /* 0x040fe40007ffe0ff */
[----:B------:R-:W-:Y:S02]  /*24650*/  IADD3 R228, R252, 0x19, RZ ;  /* 0x00000019fce47810 */ /* 0x000fe40007ffe0ff */
[----:B------:R-:W-:Y:S01]  /*24660*/  ISETP.GE.AND P1, PT, R22, c[0x0][0x17c], PT ;  /* 0x00005f0016007a0c */ /* 0x000fe20003f26270 */
[----:B------:R-:W-:Y:S01]  /*24670*/  IMAD.WIDE R22, R3, 0x4, R10 ;  /* 0x0000000403167825 */ /* 0x000fe200078e020a */
[----:B------:R-:W-:-:S03]  /*24680*/  ISETP.GE.AND P3, PT, R228, c[0x0][0x17c], PT ;  /* 0x00005f00e4007a0c */ /* 0x000fc60003f66270 */
[C---:B------:R-:W-:Y:S01]  /*24690*/  IMAD.WIDE R228, R3.reuse, 0x4, R8 ;  /* 0x0000000403e47825 */ /* 0x040fe200078e0208 */
[----:B------:R1:W-:Y:S03]  /*246a0*/  @P2 STG.E [R20.64], R244 ;  /* 0x000000f414002986 */ /* 0x0003e6000c101908 */
[----:B------:R-:W-:Y:S01]  /*246b0*/  IMAD.WIDE R230, R3, 0x4, R6 ;  /* 0x0000000403e67825 */ /* 0x000fe200078e0206 */
[----:B-1----:R-:W4:Y:S04]  /*246c0*/  LDL.LU R244, [R1+0xe60] ;  /* 0x000e600001f47983 */ /* 0x002f280000300800 */
[----:B--2---:R-:W-:Y:S04]  /*246d0*/  @P4 STG.E [R22.64], R0 ;  /* 0x0000000016004986 */ /* 0x004fe8000c101908 */
[----:B---3--:R1:W-:Y:S04]  /*246e0*/  @P5 STG.E [R228.64], R249 ;  /* 0x000000f9e4005986 */ /* 0x0083e8000c101908 */
[----:B------:R2:W-:Y:S04]  /*246f0*/  @P6 STG.E [R230.64], R248 ;  /* 0x000000f8e6006986 */ /* 0x0005e8000c101908 */
[----:B-1----:R-:W3:Y:S04]  /*24700*/  LDL.LU R249, [R1+0x1ac] ;  /* 0x0001ac0001f97983 */ /* 0x002ee80000300800 */
[----:B--2---:R-:W2:Y:S01]  /*24710*/  LDL.LU R248, [R1+0x18c] ;  /* 0x00018c0001f87983 */ /* 0x004ea20000300800 */
[----:B------:R-:W-:-:S02]  /*24720*/  ISETP.LT.AND P0, PT, R233, c[0x0][0x178], !P0 ;  /* 0x00005e00e9007a0c */ /* 0x000fc40004701270 */
[----:B------:R-:W-:Y:S02]  /*24730*/  ISETP.LT.AND P4, PT, R240, c[0x0][0x178], !P1 ;  /* 0x00005e00f0007a0c */ /* 0x000fe40004f81270 */
[----:B------:R-:W-:Y:S02]  /*24740*/  ISETP.LT.AND P6, PT, R235, c[0x0][0x178], !P1 ;  /* 0x00005e00eb007a0c */ /* 0x000fe40004fc1270 */
[C---:B------:R-:W-:Y:S01]  /*24750*/  IADD3 R230, R3.reuse, c[0x0][0x198], RZ ;  /* 0x0000660003e67a10 */ /* 0x040fe20007ffe0ff */
[----:B------:R-:W-:Y:S01]  /*24760*/  IMAD.WIDE R228, R3, 0x4, R4 ;  /* 0x0000000403e47825 */ /* 0x000fe200078e0204 */
[----:B------:R-:W-:-:S03]  /*24770*/  ISETP.LT.AND P2, PT, R234, c[0x0][0x178], !P1 ;  /* 0x00005e00ea007a0c */ /* 0x000fc60004f41270 */
[----:B------:R-:W-:Y:S01]  /*24780*/  IMAD.WIDE R20, R230, 0x4, R10 ;  /* 0x00000004e6147825 */ /* 0x000fe200078e020a */
[----:B------:R-:W-:-:S03]  /*24790*/  ISETP.LT.AND P1, PT, R233, c[0x0][0x178], !P1 ;  /* 0x00005e00e9007a0c */ /* 0x000fc60004f21270 */
[----:B------:R-:W-:Y:S01]  /*247a0*/  IMAD.WIDE R22, R230, 0x4, R8 ;  /* 0x00000004e6167825 */ /* 0x000fe200078e0208 */
[----:B------:R-:W-:Y:S01]  /*247b0*/  IADD3 R0, R252, 0x1a, RZ ;  /* 0x0000001afc007810 */ /* 0x000fe20007ffe0ff */
[----:B------:R1:W-:Y:S01]  /*247c0*/  @P0 STG.E [R228.64], R251 ;  /* 0x000000fbe4000986 */ /* 0x0003e2000c101908 */
[----:B------:R-:W-:-:S03]  /*247d0*/  ISETP.LT.AND P5, PT, R240, c[0x0][0x178], !P3 ;  /* 0x00005e00f0007a0c */ /* 0x000fc60005fa1270 */
[----:B------:R4:W-:Y:S01]  /*247e0*/  @P4 STG.E [R20.64], R232 ;  /* 0x000000e814004986 */ /* 0x0009e2000c101908 */
[----:B------:R-:W-:-:S03]  /*247f0*/  ISETP.GE.AND P0, PT, R0, c[0x0][0x17c], PT ;  /* 0x00005f0000007a0c */ /* 0x000fc60003f06270 */
[----:B------:R4:W-:Y:S01]  /*24800*/  @P6 STG.E [R22.64], R247 ;  /* 0x000000f716006986 */ /* 0x0009e2000c101908 */
[----:B------:R-:W-:Y:S02]  /*24810*/  ISETP.LT.AND P6, PT, R235, c[0x0][0x178], !P3 ;  /* 0x00005e00eb007a0c */ /* 0x000fe40005fc1270 */
[----:B------:R-:W-:Y:S01]  /*24820*/  ISETP.LT.AND P4, PT, R234, c[0x0][0x178], !P3 ;  /* 0x00005e00ea007a0c */ /* 0x000fe20005f81270 */
[----:B-1----:R-:W2:Y:S01]  /*24830*/  LDL.LU R251, [R1+0x1c] ;  /* 0x00001c0001fb7983 */ /* 0x002ea20000300800 */
[C---:B------:R-:W-:Y:S01]  /*24840*/  IADD3 R0, R230.reuse, c[0x0][0x198], RZ ;  /* 0x00006600e6007a10 */ /* 0x040fe20007ffe0ff */
[----:B----4-:R-:W-:Y:S01]  /*24850*/  IMAD.WIDE R20, R230, 0x4, R6 ;  /* 0x00000004e6147825 */ /* 0x010fe200078e0206 */
[----:B------:R-:W-:Y:S01]  /*24860*/  IADD3 R3, R252, 0x1b, RZ ;  /* 0x0000001bfc037810 */ /* 0x000fe20007ffe0ff */
[----:B------:R-:W4:Y:S02]  /*24870*/  LDL.LU R231, [R1+0x1f8] ;  /* 0x0001f80001e77983 */ /* 0x000f240000300800 */
[----:B------:R-:W-:-:S02]  /*24880*/  IMAD.WIDE R22, R230, 0x4, R4 ;  /* 0x00000004e6167825 */ /* 0x000fc400078e0204 */
[----:B------:R1:W-:Y:S02]  /*24890*/  @P2 STG.E [R20.64], R246 ;  /* 0x000000f614002986 */ /* 0x0003e4000c101908 */
[----:B------:R-:W-:Y:S02]  /*248a0*/  IMAD.WIDE R228, R0, 0x4, R10 ;  /* 0x0000000400e47825 */ /* 0x000fe400078e020a */
[----:B------:R1:W-:Y:S01]  /*248b0*/  @P1 STG.E [R22.64], R245 ;  /* 0x000000f516001986 */ /* 0x0003e2000c101908 */
[----:B------:R-:W-:-:S03]  /*248c0*/  IADD3 R230, R252, 0x1c, RZ ;  /* 0x0000001cfce67810 */ /* 0x000fc60007ffe0ff */
[----:B------:R-:W-:Y:S01]  /*248d0*/  @P5 STG.E [R228.64], R250 ;  /* 0x000000fae4005986 */ /* 0x000fe2000c101908 */
[----:B-1----:R-:W-:-:S03]  /*248e0*/  IMAD.WIDE R20, R0, 0x4, R8 ;  /* 0x0000000400147825 */ /* 0x002fc600078e0208 */
[----:B------:R-:W4:Y:S01]  /*248f0*/  LDL.LU R232, [R1+0x2ac] ;  /* 0x0002ac0001e87983 */ /* 0x000f220000300800 */
[----:B------:R-:W-:-:S03]  /*24900*/  IMAD.WIDE R22, R0, 0x4, R6 ;  /* 0x0000000400167825 */ /* 0x000fc600078e0206 */
[----:B------:R-:W4:Y:S01]  /*24910*/  LDL.LU R247, [R1+0x24c] ;  /* 0x00024c0001f77983 */ /* 0x000f220000300800 */
[----:B------:R-:W-:Y:S02]  /*24920*/  ISETP.GE.AND P1, PT, R3, c[0x0][0x17c], PT ;  /* 0x00005f0003007a0c */ /* 0x000fe40003f26270 */
[----:B------:R-:W-:Y:S01]  /*24930*/  IADD3 R3, R0, c[0x0][0x198], RZ ;  /* 0x0000660000037a10 */ /* 0x000fe20007ffe0ff */
[----:B---3--:R1:W-:Y:S04]  /*24940*/  @P6 STG.E [R20.64], R249 ;  /* 0x000000f914006986 */ /* 0x0083e8000c101908 */
[----:B--2---:R2:W-:Y:S01]  /*24950*/  @P4 STG.E [R22.64], R248 ;  /* 0x000000f816004986 */ /* 0x0045e2000c101908 */
[----:B------:R-:W-:-:S03]  /*24960*/  ISETP.GE.AND P4, PT, R230, c[0x0][0x17c], PT ;  /* 0x00005f00e6007a0c */ /* 0x000fc60003f86270 */
[----:B-1----:R-:W3:Y:S01]  /*24970*/  LDL.LU R249, [R1+0x1fc] ;  /* 0x0001fc0001f97983 */ /* 0x002ee20000300800 */
[----:B------:R-:W-:-:S03]  /*24980*/  IMAD.WIDE R20, R0, 0x4, R4 ;  /* 0x0000000400147825 */ /* 0x000fc600078e0204 */
[----:B--2---:R-:W2:Y:S04]  /*24990*/  LDL.LU R248, [R1+0x19c] ;  /* 0x00019c0001f87983 */ /* 0x004ea80000300800 */
[----:B------:R-:W2:Y:S04]  /*249a0*/  LDL.LU R0, [R1+0x248] ;  /* 0x0002480001007983 */ /* 0x000ea80000300800 */
[----:B------:R-:W2:Y:S01]  /*249b0*/  LDL.LU R230, [R1+0x2a8] ;  /* 0x0002a80001e67983 */ /* 0x000ea20000300800 */
[----:B------:R-:W-:Y:S02]  /*249c0*/  ISETP.LT.AND P3, PT, R233, c[0x0][0x178], !P3 ;  /* 0x00005e00e9007a0c */ /* 0x000fe40005f61270 */
[----:B------:R-:W-:-:S02]  /*249d0*/  ISETP.LT.AND P2, PT, R240, c[0x0][0x178], !P0 ;  /* 0x00005e00f0007a0c */ /* 0x000fc40004741270 */
[----:B------:R-:W-:Y:S02]  /*249e0*/  ISETP.LT.AND P5, PT, R235, c[0x0][0x178], !P0 ;  /* 0x00005e00eb007a0c */ /* 0x000fe400047a1270 */
[----:B------:R-:W-:Y:S01]  /*249f0*/  ISETP.LT.AND P6, PT, R234, c[0x0][0x178], !P0 ;  /* 0x00005e00ea007a0c */ /* 0x000fe200047c1270 */
[C---:B------:R-:W-:Y:S01]  /*24a00*/  IMAD.WIDE R22, R3.reuse, 0x4, R10 ;  /* 0x0000000403167825 */ /* 0x040fe200078e020a */
[----:B------:R-:W3:Y:S03]  /*24a10*/  LDL.LU R246, [R1+0x2c8] ;  /* 0x0002c80001f67983 */ /* 0x000ee60000300800 */
[C---:B------:R-:W-:Y:S01]  /*24a20*/  IMAD.WIDE R228, R3.reuse, 0x4, R8 ;  /* 0x0000000403e47825 */ /* 0x040fe200078e0208 */
[----:B------:R-:W3:Y:S04]  /*24a30*/  LDL.LU R245, [R1+0x288] ;  /* 0x0002880001f57983 */ /* 0x000ee80000300800 */
[----:B------:R1:W-:Y:S04]  /*24a40*/  @P3 STG.E [R20.64], R251 ;  /* 0x000000fb14003986 */ /* 0x0003e8000c101908 */
[----:B------:R-:W3:Y:S01]  /*24a50*/  LDL.LU R250, [R1+0x208] ;  /* 0x0002080001fa7983 */ /* 0x000ee20000300800 */
[----:B-1----:R-:W-:-:S03]  /*24a60*/  IMAD.WIDE R20, R3, 0x4, R6 ;  /* 0x0000000403147825 */ /* 0x002fc600078e0206 */
[----:B------:R-:W3:Y:S04]  /*24a70*/  LDL.LU R251, [R1+0x2dc] ;  /* 0x0002dc0001fb7983 */ /* 0x000ee80000300800 */
[----:B--2---:R-:W-:Y:S04]  /*24a80*/  @P2 STG.E [R22.64], R230 ;  /* 0x000000e616002986 */ /* 0x004fe8000c101908 */
[----:B------:R1:W-:Y:S04]  /*24a90*/  @P5 STG.E [R228.64], R0 ;  /* 0x00000000e4005986 */ /* 0x0003e8000c101908 */
[----:B----4-:R2:W-:Y:S01]  /*24aa0*/  @P6 STG.E [R20.64], R231 ;  /* 0x000000e714006986 */ /* 0x0105e2000c101908 */
[C---:B-1----:R-:W-:Y:S01]  /*24ab0*/  IADD3 R0, R3.reuse, c[0x0][0x198], RZ ;  /* 0x0000660003007a10 */ /* 0x042fe20007ffe0ff */
[----:B--2---:R-:W-:-:S02]  /*24ac0*/  IMAD.WIDE R230, R3, 0x4, R4 ;  /* 0x0000000403e67825 */ /* 0x004fc400078e0204 */
[----:B------:R-:W2:Y:S01]  /*24ad0*/  LDL.LU R3, [R1+0x198] ;  /* 0x0001980001037983 */ /* 0x000ea20000300800 */
[----:B------:R-:W-:Y:S02]  /*24ae0*/  ISETP.LT.AND P0, PT, R233, c[0x0][0x178], !P0 ;  /* 0x00005e00e9007a0c */ /* 0x000fe40004701270 */
[----:B------:R-:W-:Y:S02]  /*24af0*/  ISETP.LT.AND P5, PT, R240, c[0x0][0x178], !P1 ;  /* 0x00005e00f0007a0c */ /* 0x000fe40004fa1270 */
[----:B------:R-:W-:Y:S02]  /*24b00*/  ISETP.LT.AND P3, PT, R235, c[0x0][0x178], !P1 ;  /* 0x00005e00eb007a0c */ /* 0x000fe40004f61270 */
[----:B------:R-:W-:Y:S02]  /*24b10*/  ISETP.LT.AND P2, PT, R234, c[0x0][0x178], !P1 ;  /* 0x00005e00ea007a0c */ /* 0x000fe40004f41270 */
[----:B------:R-:W-:Y:S02]  /*24b20*/  ISETP.LT.AND P1, PT, R233, c[0x0][0x178], !P1 ;  /* 0x00005e00e9007a0c */ /* 0x000fe40004f21270 */
[----:B------:R-:W-:Y:S01]  /*24b30*/  IADD3 R22, R252, 0x1d, RZ ;  /* 0x0000001dfc167810 */ /* 0x000fe20007ffe0ff */
[----:B------:R-:W-:-:S03]  /*24b40*/  IMAD.WIDE R20, R0, 0x4, R10 ;  /* 0x0000000400147825 */ /* 0x000fc600078e020a */
[----:B------:R-:W-:Y:S01]  /*24b50*/  ISETP.GE.AND P6, PT, R22, c[0x0][0x17c], PT ;  /* 0x00005f0016007a0c */ /* 0x000fe20003fc6270 */
[----:B------:R-:W-:-:S04]  /*24b60*/  IMAD.WIDE R22, R0, 0x4, R8 ;  /* 0x0000000400167825 */ /* 0x000fc800078e0208 */
[C---:B------:R-:W-:Y:S01]  /*24b70*/  IMAD.WIDE R228, R0.reuse, 0x4, R6 ;  /* 0x0000000400e47825 */ /* 0x040fe200078e0206 */
[----:B--2---:R1:W-:Y:S04]  /*24b80*/  @P0 STG.E [R230.64], R3 ;  /* 0x00000003e6000986 */ /* 0x0043e8000c101908 */
[----:B------:R-:W-:Y:S04]  /*24b90*/  @P5 STG.E [R20.64], R232 ;  /* 0x000000e814005986 */ /* 0x000fe8000c101908 */
[----:B------:R-:W-:Y:S01]  /*24ba0*/  @P3 STG.E [R22.64], R247 ;  /* 0x000000f716003986 */ /* 0x000fe2000c101908 */
[----:B-1----:R-:W-:-:S03]  /*24bb0*/  IMAD.WIDE R230, R0, 0x4, R4 ;  /* 0x0000000400e67825 */ /* 0x002fc600078e0204 */
[----:B---3--:R-:W-:Y:S04]  /*24bc0*/  @P2 STG.E [R228.64], R249 ;  /* 0x000000f9e4002986 */ /* 0x008fe8000c101908 */
[----:B------:R1:W-:Y:S04]  /*24bd0*/  @P1 STG.E [R230.64], R248 ;  /* 0x000000f8e6001986 */ /* 0x0003e8000c101908 */
[----:B-1----:R-:W2:Y:S04]  /*24be0*/  LDL.LU R230, [R1+0x2d8] ;  /* 0x0002d80001e67983 */ /* 0x002ea80000300800 */
[----:B------:R-:W3:Y:S01]  /*24bf0*/  LDL.LU R249, [R1+0x2cc] ;  /* 0x0002cc0001f97983 */ /* 0x000ee20000300800 */
[----:B------:R-:W-:-:S02]  /*24c00*/  ISETP.LT.AND P2, PT, R240, c[0x0][0x178], !P4 ;  /* 0x00005e00f0007a0c */ /* 0x000fc40006741270 */
[----:B------:R-:W-:Y:S01]  /*24c10*/  ISETP.LT.AND P3, PT, R235, c[0x0][0x178], !P4 ;  /* 0x00005e00eb007a0c */ /* 0x000fe20006761270 */
[----:B------:R-:W4:Y:S01]  /*24c20*/  LDL.LU R231, [R1+0x28c] ;  /* 0x00028c0001e77983 */ /* 0x000f220000300800 */
[----:B------:R-:W-:Y:S02]  /*24c30*/  ISETP.LT.AND P1, PT, R234, c[0x0][0x178], !P4 ;  /* 0x00005e00ea007a0c */ /* 0x000fe40006721270 */
[----:B------:R-:W-:Y:S01]  /*24c40*/  IADD3 R3, R0, c[0x0][0x198], RZ ;  /* 0x0000660000037a10 */ /* 0x000fe20007ffe0ff */
[----:B------:R-:W3:Y:S04]  /*24c50*/  LDL.LU R248, [R1+0x20c] ;  /* 0x00020c0001f87983 */ /* 0x000ee80000300800 */
[C---:B------:R-:W-:Y:S01]  /*24c60*/  IMAD.WIDE R228, R3.reuse, 0x4, R10 ;  /* 0x0000000403e47825 */ /* 0x040fe200078e020a */
[----:B------:R-:W-:Y:S01]  /*24c70*/  IADD3 R0, R252, 0x1e, RZ ;  /* 0x0000001efc007810 */ /* 0x000fe20007ffe0ff */
[----:B------:R-:W3:Y:S02]  /*24c80*/  LDL.LU R232, [R1+0x2f8] ;  /* 0x0002f80001e87983 */ /* 0x000ee40000300800 */
[----:B------:R-:W-:-:S04]  /*24c90*/  IMAD.WIDE R20, R3, 0x4, R8 ;  /* 0x0000000403147825 */ /* 0x000fc800078e0208 */
[----:B------:R-:W-:Y:S01]  /*24ca0*/  IMAD.WIDE R22, R3, 0x4, R6 ;  /* 0x0000000403167825 */ /* 0x000fe200078e0206 */
[----:B------:R-:W-:Y:S01]  /*24cb0*/  ISETP.LT.AND P4, PT, R233, c[0x0][0x178], !P4 ;  /* 0x00005e00e9007a0c */ /* 0x000fe20006781270 */
[----:B------:R-:W3:Y:S01]  /*24cc0*/  LDL.LU R247, [R1+0x2e8] ;  /* 0x0002e80001f77983 */ /* 0x000ee20000300800 */
[----:B------:R-:W-:Y:S02]  /*24cd0*/  ISETP.LT.AND P5, PT, R240, c[0x0][0x178], !P6 ;  /* 0x00005e00f0007a0c */ /* 0x000fe400077a1270 */
[----:B------:R-:W-:Y:S02]  /*24ce0*/  ISETP.GE.AND P0, PT, R0, c[0x0][0x17c], PT ;  /* 0x00005f0000007a0c */ /* 0x000fe40003f06270 */
[----:B------:R-:W-:Y:S01]  /*24cf0*/  IADD3 R0, R3, c[0x0][0x198], RZ ;  /* 0x0000660003007a10 */ /* 0x000fe20007ffe0ff */
[----:B--2---:R1:W-:Y:S04]  /*24d00*/  @P2 STG.E [R228.64], R230 ;  /* 0x000000e6e4002986 */ /* 0x0043e8000c101908 */
[----:B------:R2:W-:Y:S04]  /*24d10*/  @P3 STG.E [R20.64], R246 ;  /* 0x000000f614003986 */ /* 0x0005e8000c101908 */
[----:B------:R4:W-:Y:S01]  /*24d20*/  @P1 STG.E [R22.64], R245 ;  /* 0x000000f516001986 */ /* 0x0009e2000c101908 */
[----:B------:R-:W-:Y:S01]  /*24d30*/  ISETP.LT.AND P1, PT, R235, c[0x0][0x178], !P6 ;  /* 0x00005e00eb007a0c */ /* 0x000fe20007721270 */
[----:B-1----:R-:W-:-:S02]  /*24d40*/  IMAD.WIDE R228, R3, 0x4, R4 ;  /* 0x0000000403e47825 */ /* 0x002fc400078e0204 */
[----:B--2---:R-:W2:Y:S02]  /*24d50*/  LDL.LU R246, [R1+0x2b8] ;  /* 0x0002b80001f67983 */ /* 0x004ea40000300800 */
[C---:B------:R-:W-:Y:S02]  /*24d60*/  IMAD.WIDE R20, R0.reuse, 0x4, R10 ;  /* 0x0000000400147825 */ /* 0x040fe400078e020a */
[----:B----4-:R-:W4:Y:S02]  /*24d70*/  LDL.LU R245, [R1+0x258] ;  /* 0x0002580001f57983 */ /* 0x010f240000300800 */
[----:B------:R-:W-:Y:S02]  /*24d80*/  IMAD.WIDE R22, R0, 0x4, R8 ;  /* 0x0000000400167825 */ /* 0x000fe400078e0208 */
[----:B------:R1:W-:Y:S04]  /*24d90*/  @P4 STG.E [R228.64], R250 ;  /* 0x000000fae4004986 */ /* 0x0003e8000c101908 */
[----:B------:R1:W-:Y:S04]  /*24da0*/  @P5 STG.E [R20.64], R251 ;  /* 0x000000fb14005986 */ /* 0x0003e8000c101908 */
[----:B---3--:R3:W-:Y:S04]  /*24db0*/  @P1 STG.E [R22.64], R249 ;  /* 0x000000f916001986 */ /* 0x0087e8000c101908 */
[----:B-1----:R-:W4:Y:S04]  /*24dc0*/  LDL.LU R250, [R1+0x2fc] ;  /* 0x0002fc0001fa7983 */ /* 0x002f280000300800 */
[----:B------:R-:W4:Y:S04]  /*24dd0*/  LDL.LU R251, [R1+0x2ec] ;  /* 0x0002ec0001fb7983 */ /* 0x000f280000300800 */
[----:B---3--:R-:W3:Y:S01]  /*24de0*/  LDL.LU R249, [R1+0x2bc] ;  /* 0x0002bc0001f97983 */ /* 0x008ee20000300800 */
[----:B------:R-:W-:-:S02]  /*24df0*/  ISETP.LT.AND P3, PT, R234, c[0x0][0x178], !P6 ;  /* 0x00005e00ea007a0c */ /* 0x000fc40007761270 */
[----:B------:R-:W-:Y:S02]  /*24e00*/  ISETP.LT.AND P5, PT, R233, c[0x0][0x178], !P6 ;  /* 0x00005e00e9007a0c */ /* 0x000fe400077a1270 */
[----:B------:R-:W-:Y:S01]  /*24e10*/  IADD3 R228, R252, 0x1f, RZ ;  /* 0x0000001ffce47810 */ /* 0x000fe20007ffe0ff */
[----:B------:R-:W-:Y:S01]  /*24e20*/  IMAD.WIDE R20, R0, 0x4, R6 ;  /* 0x0000000400147825 */ /* 0x000fe200078e0206 */
[----:B------:R-:W-:Y:S02]  /*24e30*/  ISETP.LT.AND P6, PT, R240, c[0x0][0x178], !P0 ;  /* 0x00005e00f0007a0c */ /* 0x000fe400047c1270 */
[----:B------:R-:W-:Y:S01]  /*24e40*/  ISETP.GE.AND P2, PT, R228, c[0x0][0x17c], PT ;  /* 0x00005f00e4007a0c */ /* 0x000fe20003f46270 */
[C---:B------:R-:W-:Y:S01]  /*24e50*/  IMAD.WIDE R228, R0.reuse, 0x4, R4 ;  /* 0x0000000400e47825 */ /* 0x040fe200078e0204 */
[----:B------:R-:W-:Y:S02]  /*24e60*/  ISETP.LT.AND P4, PT, R235, c[0x0][0x178], !P0 ;  /* 0x00005e00eb007a0c */ /* 0x000fe40004781270 */
[----:B------:R-:W-:Y:S01]  /*24e70*/  IADD3 R3, R0, c[0x0][0x198], RZ ;  /* 0x0000660000037a10 */ /* 0x000fe20007ffe0ff */
[----:B------:R1:W-:Y:S04]  /*24e80*/  @P3 STG.E [R20.64], R231 ;  /* 0x000000e714003986 */ /* 0x0003e8000c101908 */
[----:B------:R1:W-:Y:S01]  /*24e90*/  @P5 STG.E [R228.64], R248 ;  /* 0x000000f8e4005986 */ /* 0x0003e2000c101908 */
[----:B------:R-:W-:Y:S01]  /*24ea0*/  ISETP.LT.AND P5, PT, R234, c[0x0][0x178], !P0 ;  /* 0x00005e00ea007a0c */ /* 0x000fe200047a1270 */
[----:B------:R-:W-:Y:S01]  /*24eb0*/  IMAD.WIDE R22, R3, 0x4, R10 ;  /* 0x0000000403167825 */ /* 0x000fe200078e020a */
[----:B------:R-:W-:-:S03]  /*24ec0*/  ISETP.LT.AND P0, PT, R233, c[0x0][0x178], !P0 ;  /* 0x00005e00e9007a0c */ /* 0x000fc60004701270 */
[----:B-1----:R-:W-:Y:S01]  /*24ed0*/  IMAD.WIDE R20, R3, 0x4, R8 ;  /* 0x0000000403147825 */ /* 0x002fe200078e0208 */
[----:B------:R1:W-:Y:S01]  /*24ee0*/  @P6 STG.E [R22.64], R232 ;  /* 0x000000e816006986 */ /* 0x0003e2000c101908 */
[----:B------:R-:W-:Y:S02]  /*24ef0*/  ISETP.LT.AND P1, PT, R240, c[0x0][0x178], !P2 ;  /* 0x00005e00f0007a0c */ /* 0x000fe40005721270 */
[----:B------:R-:W-:Y:S01]  /*24f00*/  ISETP.LT.AND P3, PT, R235, c[0x0][0x178], !P2 ;  /* 0x00005e00eb007a0c */ /* 0x000fe20005761270 */
[----:B------:R1:W-:Y:S01]  /*24f10*/  @P4 STG.E [R20.64], R247 ;  /* 0x000000f714004986 */ /* 0x0003e2000c101908 */
[----:B------:R-:W-:Y:S02]  /*24f20*/  ISETP.LT.AND P6, PT, R234, c[0x0][0x178], !P2 ;  /* 0x00005e00ea007a0c */ /* 0x000fe400057c1270 */
[----:B------:R-:W-:Y:S01]  /*24f30*/  IADD3 R228, R252, 0x21, RZ ;  /* 0x00000021fce47810 */ /* 0x000fe20007ffe0ff */
[----:B------:R-:W3:Y:S01]  /*24f40*/  LDL.LU R248, [R1+0x25c] ;  /* 0x00025c0001f87983 */ /* 0x000ee20000300800 */
[----:B-1----:R-:W-:-:S03]  /*24f50*/  IMAD.WIDE R22, R3, 0x4, R4 ;  /* 0x0000000403167825 */ /* 0x002fc600078e0204 */
[----:B------:R-:W3:Y:S01]  /*24f60*/  LDL.LU R230, [R1+0x210] ;  /* 0x0002100001e67983 */ /* 0x000ee20000300800 */
[C---:B------:R-:W-:Y:S01]  /*24f70*/  IMAD.WIDE R20, R3.reuse, 0x4, R6 ;  /* 0x0000000403147825 */ /* 0x040fe200078e0206 */
[----:B------:R-:W-:-:S04]  /*24f80*/  IADD3 R3, R3, c[0x0][0x198], RZ ;  /* 0x0000660003037a10 */ /* 0x000fc80007ffe0ff */
[----:B--2---:R1:W-:Y:S01]  /*24f90*/  @P5 STG.E [R20.64], R246 ;  /* 0x000000f614005986 */ /* 0x0043e2000c101908 */
[----:B------:R-:W-:Y:S01]  /*24fa0*/  ISETP.GE.AND P5, PT, R228, c[0x0][0x17c], PT ;  /* 0x00005f00e4007a0c */ /* 0x000fe20003fa6270 */
[C---:B------:R-:W-:Y:S02]  /*24fb0*/  IMAD.WIDE R228, R3.reuse, 0x4, R6 ;  /* 0x0000000403e47825 */ /* 0x040fe400078e0206 */
[----:B----4-:R2:W-:Y:S02]  /*24fc0*/  @P0 STG.E [R22.64], R245 ;  /* 0x000000f516000986 */ /* 0x0105e4000c101908 */
[----:B-1----:R-:W-:-:S04]  /*24fd0*/  IMAD.WIDE R20, R3, 0x4, R10 ;  /* 0x0000000403147825 */ /* 0x002fc800078e020a */
[----:B--2---:R-:W-:Y:S01]  /*24fe0*/  IMAD.WIDE R22, R3, 0x4, R8 ;  /* 0x0000000403167825 */ /* 0x004fe200078e0208 */
[----:B------:R1:W-:Y:S04]  /*24ff0*/  @P1 STG.E [R20.64], R250 ;  /* 0x000000fa14001986 */ /* 0x0003e8000c101908 */
[----:B------:R-:W-:Y:S04]  /*25000*/  @P3 STG.E [R22.64], R251 ;  /* 0x000000fb16003986 */ /* 0x000fe8000c101908 */
[----:B---3--:R2:W-:Y:S04]  /*25010*/  @P6 STG.E [R228.64], R249 ;  /* 0x000000f9e4006986 */ /* 0x0085e8000c101908 */
[----:B-1----:R-:W3:Y:S04]  /*25020*/  LDL.LU R250, [R1+0xa0] ;  /* 0x0000a00001fa7983 */ /* 0x002ee80000300800 */
[----:B--2---:R-:W2:Y:S01]  /*25030*/  LDL.LU R229, [R1+0x360] ;  /* 0x0003600001e57983 */ /* 0x004ea20000300800 */
[----:B------:R-:W-:-:S02]  /*25040*/  IADD3 R0, R252, 0x20, RZ ;  /* 0x00000020fc007810 */ /* 0x000fc40007ffe0ff */
[----:B------:R-:W-:Y:S01]  /*25050*/  ISETP.LT.AND P2, PT, R233, c[0x0][0x178], !P2 ;  /* 0x00005e00e9007a0c */ /* 0x000fe20005741270 */
[C---:B------:R-:W-:Y:S01]  /*25060*/  IMAD.WIDE R20, R3.reuse, 0x4, R4 ;  /* 0x0000000403147825 */ /* 0x040fe200078e0204 */
[----:B------:R-:W-:Y:S01]  /*25070*/  ISETP.GE.AND P4, PT, R0, c[0x0][0x17c], PT ;  /* 0x00005f0000007a0c */ /* 0x000fe20003f86270 */
[----:B------:R-:W4:Y:S03]  /*25080*/  LDL.LU R249, [R1+0x364] ;  /* 0x0003640001f97983 */ /* 0x000f260000300800 */
[----:B------:R-:W-:Y:S01]  /*25090*/  ISETP.LT.AND P0, PT, R240, c[0x0][0x178], !P4 ;  /* 0x00005e00f0007a0c */ /* 0x000fe20006701270 */
[----:B------:R-:W3:Y:S01]  /*250a0*/  LDL.LU R231, [R1+0x314] ;  /* 0x0003140001e77983 */ /* 0x000ee20000300800 */
[----:B------:R-:W-:Y:S02]  /*250b0*/  IADD3 R0, R3, c[0x0][0x198], RZ ;  /* 0x0000660003007a10 */ /* 0x000fe40007ffe0ff */
[C---:B------:R-:W-:Y:S01]  /*250c0*/  IADD3 R228, R252.reuse, 0x22, RZ ;  /* 0x00000022fce47810 */ /* 0x040fe20007ffe0ff */
[----:B------:R-:W3:Y:S01]  /*250d0*/  LDL.LU R251, [R1+0x214] ;  /* 0x0002140001fb7983 */ /* 0x000ee20000300800 */
[----:B------:R-:W-:Y:S01]  /*250e0*/  IADD3 R3, R252, 0x23, RZ ;  /* 0x00000023fc037810 */ /* 0x000fe20007ffe0ff */
[----:B------:R-:W-:Y:S01]  /*250f0*/  IMAD.WIDE R22, R0, 0x4, R10 ;  /* 0x0000000400167825 */ /* 0x000fe200078e020a */
[----:B------:R-:W-:Y:S01]  /*25100*/  ISETP.GE.AND P3, PT, R228, c[0x0][0x17c], PT ;  /* 0x00005f00e4007a0c */ /* 0x000fe20003f66270 */
[----:B------:R1:W-:Y:S01]  /*25110*/  @P2 STG.E [R20.64], R248 ;  /* 0x000000f814002986 */ /* 0x0003e2000c101908 */
[----:B------:R-:W-:-:S02]  /*25120*/  ISETP.GE.AND P2, PT, R3, c[0x0][0x17c], PT ;  /* 0x00005f0003007a0c */ /* 0x000fc40003f46270 */
[C---:B------:R-:W-:Y:S01]  /*25130*/  IADD3 R3, R0.reuse, c[0x0][0x198], RZ ;  /* 0x0000660000037a10 */ /* 0x040fe20007ffe0ff */
[----:B-1----:R-:W3:Y:S01]  /*25140*/  LDL.LU R248, [R1+0xa4] ;  /* 0x0000a40001f87983 */ /* 0x002ee20000300800 */
[----:B------:R-:W-:-:S03]  /*25150*/  IMAD.WIDE R20, R0, 0x4, R6 ;  /* 0x0000000400147825 */ /* 0x000fc600078e0206 */
[----:B------:R-:W3:Y:S04]  /*25160*/  LDL.LU R232, [R1+0x3a0] ;  /* 0x0003a00001e87983 */ /* 0x000ee80000300800 */
[----:B------:R-:W3:Y:S04]  /*25170*/  LDL.LU R247, [R1+0x380] ;  /* 0x0003800001f77983 */ /* 0x000ee80000300800 */
[----:B------:R-:W3:Y:S04]  /*25180*/  LDL.LU R246, [R1+0x320] ;  /* 0x0003200001f67983 */ /* 0x000ee80000300800 */
[----:B------:R-:W3:Y:S04]  /*25190*/  LDL.LU R245, [R1+0x300] ;  /* 0x0003000001f57983 */ /* 0x000ee80000300800 */
[----:B--2---:R1:W-:Y:S02]  /*251a0*/  @P0 STG.E [R22.64], R229 ;  /* 0x000000e516000986 */ /* 0x0043e4000c101908 */
[----:B-1----:R-:W-:-:S04]  /*251b0*/  IMAD.WIDE R22, R0, 0x4, R8 ;  /* 0x0000000400167825 */ /* 0x002fc800078e0208 */
[----:B------:R-:W-:Y:S02]  /*251c0*/  IMAD.WIDE R228, R0, 0x4, R4 ;  /* 0x0000000400e47825 */ /* 0x000fe400078e0204 */
[----:B------:R-:W2:Y:S01]  /*251d0*/  LDL.LU R0, [R1+0x310] ;  /* 0x0003100001007983 */ /* 0x000ea20000300800 */
[----:B------:R-:W-:Y:S02]  /*251e0*/  ISETP.LT.AND P1, PT, R235, c[0x0][0x178], !P4 ;  /* 0x00005e00eb007a0c */ /* 0x000fe40006721270 */
[----:B------:R-:W-:Y:S02]  /*251f0*/  ISETP.LT.AND P6, PT, R234, c[0x0][0x178], !P4 ;  /* 0x00005e00ea007a0c */ /* 0x000fe400067c1270 */
[----:B------:R-:W-:Y:S02]  /*25200*/  ISETP.LT.AND P4, PT, R233, c[0x0][0x178], !P4 ;  /* 0x00005e00e9007a0c */ /* 0x000fe40006781270 */
[----:B------:R-:W-:-:S07]  /*25210*/  ISETP.LT.AND P0, PT, R240, c[0x0][0x178], !P5 ;  /* 0x00005e00f0007a0c */ /* 0x000fce0006f01270 */
[----:B--2---:R-:W-:Y:S01]  /*25220*/  @P1 STG.E [R22.64], R0 ;  /* 0x0000000016001986 */ /* 0x004fe2000c101908 */
[----:B------:R-:W-:-:S03]  /*25230*/  ISETP.LT.AND P1, PT, R235, c[0x0][0x178], !P5 ;  /* 0x00005e00eb007a0c */ /* 0x000fc60006f21270 */
[----:B------:R1:W-:Y:S01]  /*25240*/  @P6 STG.E [R20.64], R230 ;  /* 0x000000e614006986 */ /* 0x0003e2000c101908 */
[----:B------:R-:W-:-:S03]  /*25250*/  ISETP.LT.AND P6, PT, R234, c[0x0][0x178], !P5 ;  /* 0x00005e00ea007a0c */ /* 0x000fc60006fc1270 */
[----:B---3--:R2:W-:Y:S01]  /*25260*/  @P4 STG.E [R228.64], R250 ;  /* 0x000000fae4004986 */ /* 0x0085e2000c101908 */
[----:B-1----:R-:W-:-:S03]  /*25270*/  IMAD.WIDE R20, R3, 0x4, R10 ;  /* 0x0000000403147825 */ /* 0x002fc600078e020a */
[----:B--2---:R-:W2:Y:S01]  /*25280*/  LDL.LU R250, [R1+0x3a4] ;  /* 0x0003a40001fa7983 */ /* 0x004ea20000300800 */
[----:B------:R-:W-:-:S03]  /*25290*/  IMAD.WIDE R22, R3, 0x4, R8 ;  /* 0x0000000403167825 */ /* 0x000fc600078e0208 */
[----:B----4-:R1:W-:Y:S04]  /*252a0*/  @P0 STG.E [R20.64], R249 ;  /* 0x000000f914000986 */ /* 0x0103e8000c101908 */
[----:B------:R-:W-:Y:S04]  /*252b0*/  @P1 STG.E [R22.64], R231 ;  /* 0x000000e716001986 */ /* 0x000fe8000c101908 */
[----:B-1----:R-:W3:Y:S01]  /*252c0*/  LDL.LU R249, [R1+0x384] ;  /* 0x0003840001f97983 */ /* 0x002ee20000300800 */
[----:B------:R-:W-:-:S05]  /*252d0*/  IMAD.WIDE R20, R3, 0x4, R6 ;  /* 0x0000000403147825 */ /* 0x000fca00078e0206 */
[----:B------:R1:W-:Y:S04]  /*252e0*/  @P6 STG.E [R20.64], R251 ;  /* 0x000000fb14006986 */ /* 0x0003e8000c101908 */
[----:B-1----:R-:W4:Y:S01]  /*252f0*/  LDL.LU R251, [R1+0x324] ;  /* 0x0003240001fb7983 */ /* 0x002f220000300800 */
[----:B------:R-:W-:Y:S02]  /*25300*/  ISETP.LT.AND P5, PT, R233, c[0x0][0x178], !P5 ;  /* 0x00005e00e9007a0c */ /* 0x000fe40006fa1270 */
[----:B------:R-:W-:Y:S01]  /*25310*/  IADD3 R0, R252, 0x24, RZ ;  /* 0x00000024fc007810 */ /* 0x000fe20007ffe0ff */
[----:B------:R-:W-:Y:S01]  /*25320*/  IMAD.WIDE R228, R3, 0x4, R4 ;  /* 0x0000000403e47825 */ /* 0x000fe200078e0204 */
[----:B------:R-:W-:Y:S02]  /*25330*/  ISETP.LT.AND P4, PT, R240, c[0x0][0x178], !P3 ;  /* 0x00005e00f0007a0c */ /* 0x000fe40005f81270 */
[----:B------:R-:W-:-:S02]  /*25340*/  ISETP.GE.AND P0, PT, R0, c[0x0][0x17c], PT ;  /* 0x00005f0000007a0c */ /* 0x000fc40003f06270 */
[----:B------:R-:W-:Y:S02]  /*25350*/  IADD3 R0, R3, c[0x0][0x198], RZ ;  /* 0x0000660003007a10 */ /* 0x000fe40007ffe0ff */
[----:B------:R-:W-:-:S03]  /*25360*/  ISETP.LT.AND P1, PT, R235, c[0x0][0x178], !P3 ;  /* 0x00005e00eb007a0c */ /* 0x000fc60005f21270 */
[----:B------:R1:W-:Y:S01]  /*25370*/  @P5 STG.E [R228.64], R248 ;  /* 0x000000f8e4005986 */ /* 0x0003e2000c101908 */
[----:B------:R-:W-:Y:S01]  /*25380*/  ISETP.LT.AND P5, PT, R234, c[0x0][0x178], !P3 ;  /* 0x00005e00ea007a0c */ /* 0x000fe20005fa1270 */
[----:B------:R-:W-:Y:S01]  /*25390*/  IMAD.WIDE R22, R0, 0x4, R10 ;  /* 0x0000000400167825 */ /* 0x000fe200078e020a */
[----:B------:R-:W-:Y:S02]  /*253a0*/  ISETP.LT.AND P3, PT, R233, c[0x0][0x178], !P3 ;  /* 0x00005e00e9007a0c */ /* 0x000fe40005f61270 */
[----:B------:R-:W-:Y:S02]  /*253b0*/  ISETP.LT.AND P6, PT, R240, c[0x0][0x178], !P2 ;  /* 0x00005e00f0007a0c */ /* 0x000fe400057c1270 */
[----:B------:R1:W-:Y:S01]  /*253c0*/  @P4 STG.E [R22.64], R232 ;  /* 0x000000e816004986 */ /* 0x0003e2000c101908 */
[----:B------:R-:W-:Y:S01]  /*253d0*/  IMAD.WIDE R20, R0, 0x4, R6 ;  /* 0x0000000400147825 */ /* 0x000fe200078e0206 */
[----:B------:R-:W-:-:S03]  /*253e0*/  ISETP.LT.AND P4, PT, R235, c[0x0][0x178], !P2 ;  /* 0x00005e00eb007a0c */ /* 0x000fc60005781270 */
[C---:B-1----:R-:W-:Y:S01]  /*253f0*/  IMAD.WIDE R228, R0.reuse, 0x4, R4 ;  /* 0x0000000400e47825 */ /* 0x042fe200078e0204 */
[C---:B------:R-:W-:Y:S01]  /*25400*/  IADD3 R3, R0.reuse, c[0x0][0x198], RZ ;  /* 0x0000660000037a10 */ /* 0x040fe20007ffe0ff */
[----:B------:R-:W4:Y:S02]  /*25410*/  LDL.LU R248, [R1+0x304] ;  /* 0x0003040001f87983 */ /* 0x000f240000300800 */
[----:B------:R-:W-:-:S05]  /*25420*/  IMAD.WIDE R22, R0, 0x4, R8 ;  /* 0x0000000400167825 */ /* 0x000fca00078e0208 */
[----:B------:R1:W-:Y:S04]  /*25430*/  @P1 STG.E [R22.64], R247 ;  /* 0x000000f716001986 */ /* 0x0003e8000c101908 */
[----:B------:R1:W-:Y:S04]  /*25440*/  @P5 STG.E [R20.64], R246 ;  /* 0x000000f614005986 */ /* 0x0003e8000c101908 */
[----:B------:R1:W-:Y:S01]  /*25450*/  @P3 STG.E [R228.64], R245 ;  /* 0x000000f5e4003986 */ /* 0x0003e2000c101908 */
[----:B------:R-:W-:Y:S01]  /*25460*/  ISETP.LT.AND P3, PT, R234, c[0x0][0x178], !P2 ;  /* 0x00005e00ea007a0c */ /* 0x000fe20005761270 */
[----:B-1----:R-:W-:-:S04]  /*25470*/  IMAD.WIDE R22, R3, 0x4, R10 ;  /* 0x0000000403167825 */ /* 0x002fc800078e020a */
[C---:B------:R-:W-:Y:S01]  /*25480*/  IMAD.WIDE R20, R3.reuse, 0x4, R8 ;  /* 0x0000000403147825 */ /* 0x040fe200078e0208 */
[----:B------:R-:W-:Y:S01]  /*25490*/  IADD3 R0, R3, c[0x0][0x198], RZ ;  /* 0x0000660003007a10 */ /* 0x000fe20007ffe0ff */
[----:B------:R-:W4:Y:S01]  /*254a0*/  LDL.LU R245, [R1+0x340] ;  /* 0x0003400001f57983 */ /* 0x000f220000300800 */
[----:B------:R-:W-:-:S03]  /*254b0*/  IADD3 R232, R252, 0x26, RZ ;  /* 0x00000026fce87810 */ /* 0x000fc60007ffe0ff */
[----:B------:R-:W4:Y:S04]  /*254c0*/  LDL.LU R246, [R1+0x3c4] ;  /* 0x0003c40001f67983 */ /* 0x000f280000300800 */
[----:B--2---:R1:W-:Y:S04]  /*254d0*/  @P6 STG.E [R22.64], R250 ;  /* 0x000000fa16006986 */ /* 0x0043e8000c101908 */
[----:B---3--:R2:W-:Y:S01]  /*254e0*/  @P4 STG.E [R20.64], R249 ;  /* 0x000000f914004986 */ /* 0x0085e2000c101908 */
[----:B-1----:R-:W-:-:S04]  /*254f0*/  IMAD.WIDE R22, R3, 0x4, R4 ;  /* 0x0000000403167825 */ /* 0x002fc800078e0204 */
[----:B--2---:R-:W-:Y:S01]  /*25500*/  IMAD.WIDE R20, R3, 0x4, R6 ;  /* 0x0000000403147825 */ /* 0x004fe200078e0206 */
[----:B------:R-:W2:Y:S04]  /*25510*/  LDL.LU R249, [R1+0x394] ;  /* 0x0003940001f97983 */ /* 0x000ea80000300800 */
[----:B------:R-:W3:Y:S04]  /*25520*/  LDL.LU R3, [R1+0x3c0] ;  /* 0x0003c00001037983 */ /* 0x000ee80000300800 */
[----:B----4-:R1:W-:Y:S01]  /*25530*/  @P3 STG.E [R20.64], R251 ;  /* 0x000000fb14003986 */ /* 0x0103e2000c101908 */
[----:B------:R-:W-:-:S03]  /*25540*/  ISETP.GE.AND P3, PT, R232, c[0x0][0x17c], PT ;  /* 0x00005f00e8007a0c */ /* 0x000fc60003f66270 */
[----:B-1----:R-:W4:Y:S04]  /*25550*/  LDL.LU R21, [R1+0x3e0] ;  /* 0x0003e00001157983 */ /* 0x002f280000300800 */
[----:B------:R-:W2:Y:S01]  /*25560*/  LDL.LU R232, [R1+0x390] ;  /* 0x0003900001e87983 */ /* 0x000ea20000300800 */
[----:B------:R-:W-:Y:S02]  /*25570*/  ISETP.LT.AND P2, PT, R233, c[0x0][0x178], !P2 ;  /* 0x00005e00e9007a0c */ /* 0x000fe40005741270 */
[----:B------:R-:W-:Y:S02]  /*25580*/  ISETP.LT.AND P6, PT, R240, c[0x0][0x178], !P0 ;  /* 0x00005e00f0007a0c */ /* 0x000fe400047c1270 */
[----:B------:R-:W-:Y:S02]  /*25590*/  ISETP.LT.AND P5, PT, R235, c[0x0][0x178], !P0 ;  /* 0x00005e00eb007a0c */ /* 0x000fe400047a1270 */
[----:B------:R-:W-:Y:S01]  /*255a0*/  ISETP.LT.AND P4, PT, R234, c[0x0][0x178], !P0 ;  /* 0x00005e00ea007a0c */ /* 0x000fe20004781270 */
[----:B------:R-:W-:Y:S01]  /*255b0*/  IMAD.WIDE R228, R0, 0x4, R10 ;  /* 0x0000000400e47825 */ /* 0x000fe200078e020a */
[----:B------:R-:W-:-:S04]  /*255c0*/  IADD3 R230, R252, 0x25, RZ ;  /* 0x00000025fce67810 */ /* 0x000fc80007ffe0ff */
[----:B------:R-:W-:Y:S01]  /*255d0*/  ISETP.GE.AND P1, PT, R230, c[0x0][0x17c], PT ;  /* 0x00005f00e6007a0c */ /* 0x000fe20003f26270 */
[----:B------:R1:W-:Y:S01]  /*255e0*/  @P2 STG.E [R22.64], R248 ;  /* 0x000000f816002986 */ /* 0x0003e2000c101908 */
[----:B------:R-:W-:-:S03]  /*255f0*/  IMAD.WIDE R230, R0, 0x4, R8 ;  /* 0x0000000400e67825 */ /* 0x000fc600078e0208 */
[----:B-1----:R-:W2:Y:S04]  /*25600*/  LDL.LU R248, [R1+0x344] ;  /* 0x0003440001f87983 */ /* 0x002ea80000300800 */
[----:B------:R-:W2:Y:S04]  /*25610*/  LDL.LU R247, [R1+0x3d0] ;  /* 0x0003d00001f77983 */ /* 0x000ea80000300800 */
[----:B------:R-:W2:Y:S04]  /*25620*/  LDL.LU R250, [R1+0x3b0] ;  /* 0x0003b00001fa7983 */ /* 0x000ea80000300800 */
[----:B------:R-:W2:Y:S04]  /*25630*/  LDL.LU R251, [R1+0x404] ;  /* 0x0004040001fb7983 */ /* 0x000ea80000300800 */
[----:B----4-:R1:W-:Y:S04]  /*25640*/  @P6 STG.E [R228.64], R21 ;  /* 0x00000015e4006986 */ /* 0x0103e8000c101908 */
[----:B---3--:R3:W-:Y:S01]  /*25650*/  @P5 STG.E [R230.64], R3 ;  /* 0x00000003e6005986 */ /* 0x0087e2000c101908 */
[C---:B-1----:R-:W-:Y:S01]  /*25660*/  IMAD.WIDE R20, R0.reuse, 0x4, R6 ;  /* 0x0000000400147825 */ /* 0x042fe200078e0206 */
[----:B---3--:R-:W-:-:S04]  /*25670*/  IADD3 R3, R0, c[0x0][0x198], RZ ;  /* 0x0000660000037a10 */ /* 0x008fc80007ffe0ff */
[----:B--2---:R1:W-:Y:S02]  /*25680*/  @P4 STG.E [R20.64], R232 ;  /* 0x000000e814004986 */ /* 0x0043e4000c101908 */
[----:B-1----:R-:W-:Y:S02]  /*25690*/  IMAD.WIDE R20, R0, 0x4, R4 ;  /* 0x0000000400147825 */ /* 0x002fe400078e0204 */
[----:B------:R-:W2:Y:S01]  /*256a0*/  LDL.LU R0, [R1+0x3e4] ;  /* 0x0003e40001007983 */ /* 0x000ea20000300800 */
[----:B------:R-:W-:Y:S02]  /*256b0*/  ISETP.LT.AND P0, PT, R233, c[0x0][0x178], !P0 ;  /* 0x00005e00e9007a0c */ /* 0x000fe40004701270 */
[----:B------:R-:W-:Y:S02]  /*256c0*/  ISETP.LT.AND P6, PT, R240, c[0x0][0x178], !P1 ;  /* 0x00005e00f0007a0c */ /* 0x000fe40004fc1270 */
[----:B------:R-:W-:Y:S02]  /*256d0*/  ISETP.LT.AND P5, PT, R235, c[0x0][0x178], !P1 ;  /* 0x00005e00eb007a0c */ /* 0x000fe40004fa1270 */
[----:B------:R-:W-:-:S02]  /*256e0*/  ISETP.LT.AND P2, PT, R234, c[0x0][0x178], !P1 ;  /* 0x00005e00ea007a0c */ /* 0x000fc40004f41270 */
[----:B------:R-:W-:Y:S01]  /*256f0*/  ISETP.LT.AND P4, PT, R233, c[0x0][0x178], !P1 ;  /* 0x00005e00e9007a0c */ /* 0x000fe20004f81270 */
[----:B------:R-:W-:Y:S01]  /*25700*/  IMAD.WIDE R22, R3, 0x4, R10 ;  /* 0x0000000403167825 */ /* 0x000fe200078e020a */
[----:B------:R-:W-:-:S03]  /*25710*/  IADD3 R232, R252, 0x27, RZ ;  /* 0x00000027fce87810 */ /* 0x000fc60007ffe0ff */
[C---:B------:R-:W-:Y:S01]  /*25720*/  IMAD.WIDE R228, R3.reuse, 0x4, R8 ;  /* 0x0000000403e47825 */ /* 0x040fe200078e0208 */
[----:B------:R1:W-:Y:S03]  /*25730*/  @P0 STG.E [R20.64], R245 ;  /* 0x000000f514000986 */ /* 0x0003e6000c101908 */
[C---:B------:R-:W-:Y:S01]  /*25740*/  IMAD.WIDE R230, R3.reuse, 0x4, R6 ;  /* 0x0000000403e67825 */ /* 0x040fe200078e0206 */
[----:B------:R-:W-:Y:S02]  /*25750*/  ISETP.GE.AND P1, PT, R232, c[0x0][0x17c], PT ;  /* 0x00005f00e8007a0c */ /* 0x000fe40003f26270 */
[----:B------:R-:W3:Y:S01]  /*25760*/  LDL.LU R232, [R1+0x3f0] ;  /* 0x0003f00001e87983 */ /* 0x000ee20000300800 */
[C---:B-1----:R-:W-:Y:S01]  /*25770*/  IMAD.WIDE R20, R3.reuse, 0x4, R4 ;  /* 0x0000000403147825 */ /* 0x042fe200078e0204 */
[----:B------:R-:W-:Y:S02]  /*25780*/  IADD3 R3, R3, c[0x0][0x198], RZ ;  /* 0x0000660003037a10 */ /* 0x000fe40007ffe0ff */
[----:B------:R-:W4:Y:S04]  /*25790*/  LDL.LU R245, [R1+0xe5c] ;  /* 0x000e5c0001f57983 */ /* 0x000f280000300800 */
[----:B--2---:R1:W-:Y:S04]  /*257a0*/  @P6 STG.E [R22.64], R0 ;  /* 0x0000000016006986 */ /* 0x0043e8000c101908 */
[----:B------:R2:W-:Y:S04]  /*257b0*/  @P5 STG.E [R228.64], R246 ;  /* 0x000000f6e4005986 */ /* 0x0005e8000c101908 */
[----:B------:R3:W-:Y:S01]  /*257c0*/  @P2 STG.E [R230.64], R249 ;  /* 0x000000f9e6002986 */ /* 0x0007e2000c101908 */
[----:B-1----:R-:W-:-:S03]  /*257d0*/  IADD3 R0, R252, 0x28, RZ ;  /* 0x00000028fc007810 */ /* 0x002fc60007ffe0ff */
[----:B------:R1:W-:Y:S01]  /*257e0*/  @P4 STG.E [R20.64], R248 ;  /* 0x000000f814004986 */ /* 0x0003e2000c101908 */
[C---:B------:R-:W-:Y:S01]  /*257f0*/  IMAD.WIDE R22, R3.reuse, 0x4, R6 ;  /* 0x0000000403167825 */ /* 0x040fe200078e0206 */
[----:B------:R-:W-:Y:S02]  /*25800*/  ISETP.GE.AND P2, PT, R0, c[0x0][0x17c], PT ;  /* 0x00005f0000007a0c */ /* 0x000fe40003f46270 */
[----:B--2---:R-:W2:Y:S01]  /*25810*/  LDL.LU R246, [R1+0x3f4] ;  /* 0x0003f40001f67983 */ /* 0x004ea20000300800 */
[C---:B------:R-:W-:Y:S01]  /*25820*/  IADD3 R0, R3.reuse, c[0x0][0x198], RZ ;  /* 0x0000660003007a10 */ /* 0x040fe20007ffe0ff */
[----:B------:R-:W-:-:S04]  /*25830*/  IMAD.WIDE R228, R3, 0x4, R8 ;  /* 0x0000000403e47825 */ /* 0x000fc800078e0208 */
[C---:B---3--:R-:W-:Y:S01]  /*25840*/  IMAD.WIDE R230, R3.reuse, 0x4, R10 ;  /* 0x0000000403e67825 */ /* 0x048fe200078e020a */
[----:B-1----:R-:W3:Y:S03]  /*25850*/  LDL.LU R248, [R1+0x3d4] ;  /* 0x0003d40001f87983 */ /* 0x002ee60000300800 */
[----:B------:R-:W-:Y:S01]  /*25860*/  IMAD.WIDE R20, R3, 0x4, R4 ;  /* 0x0000000403147825 */ /* 0x000fe200078e0204 */
[----:B------:R-:W2:Y:S04]  /*25870*/  LDL.LU R249, [R1+0x3b4] ;  /* 0x0003b40001f97983 */ /* 0x000ea80000300800 */
[----:B------:R-:W2:Y:S01]  /*25880*/  LDL.LU R3, [R1+0x400] ;  /* 0x0004000001037983 */ /* 0x000ea20000300800 */
[----:B------:R-:W-:-:S02]  /*25890*/  ISETP.LT.AND P5, PT, R240, c[0x0][0x178], !P3 ;  /* 0x00005e00f0007a0c */ /* 0x000fc40005fa1270 */
[----:B------:R-:W-:Y:S02]  /*258a0*/  ISETP.LT.AND P0, PT, R235, c[0x0][0x178], !P3 ;  /* 0x00005e00eb007a0c */ /* 0x000fe40005f01270 */
[----:B------:R-:W-:Y:S02]  /*258b0*/  ISETP.LT.AND P6, PT, R234, c[0x0][0x178], !P3 ;  /* 0x00005e00ea007a0c */ /* 0x000fe40005fc1270 */
[----:B------:R-:W-:Y:S02]  /*258c0*/  ISETP.LT.AND P3, PT, R233, c[0x0][0x178], !P3 ;  /* 0x00005e00e9007a0c */ /* 0x000fe40005f61270 */
[----:B------:R-:W-:-:S05]  /*258d0*/  ISETP.LT.AND P4, PT, R240, c[0x0][0x178], !P1 ;  /* 0x00005e00f0007a0c */ /* 0x000fca0004f81270 */
[----:B--2---:R1:W-:Y:S04]  /*258e0*/  @P5 STG.E [R230.64], R3 ;  /* 0x00000003e6005986 */ /* 0x0043e8000c101908 */
[----:B------:R-:W-:Y:S04]  /*258f0*/  @P0 STG.E [R228.64], R232 ;  /* 0x000000e8e4000986 */ /* 0x000fe8000c101908 */
[----:B------:R2:W-:Y:S01]  /*25900*/  @P6 STG.E [R22.64], R247 ;  /* 0x000000f716006986 */ /* 0x0005e2000c101908 */
[----:B-1----:R-:W-:-:S03]  /*25910*/  IMAD.WIDE R230, R0, 0x4, R10 ;  /* 0x0000000400e67825 */ /* 0x002fc600078e020a */
[----:B------:R1:W-:Y:S01]  /*25920*/  @P3 STG.E [R20.64], R250 ;  /* 0x000000fa14003986 */ /* 0x0003e2000c101908 */
[----:B------:R-:W-:-:S03]  /*25930*/  ISETP.LT.AND P3, PT, R235, c[0x0][0x178], !P1 ;  /* 0x00005e00eb007a0c */ /* 0x000fc60004f61270 */
[----:B------:R3:W-:Y:S01]  /*25940*/  @P4 STG.E [R230.64], R251 ;  /* 0x000000fbe6004986 */ /* 0x0007e2000c101908 */
[----:B------:R-:W-:Y:S02]  /*25950*/  ISETP.LT.AND P4, PT, R234, c[0x0][0x178], !P1 ;  /* 0x00005e00ea007a0c */ /* 0x000fe40004f81270 */
[----:B------:R-:W-:Y:S01]  /*25960*/  ISETP.LT.AND P0, PT, R233, c[0x0][0x178], !P1 ;  /* 0x00005e00e9007a0c */ /* 0x000fe20004f01270 */
[----:B--2---:R-:W-:Y:S01]  /*25970*/  IMAD.WIDE R22, R0, 0x4, R8 ;  /* 0x0000000400167825 */ /* 0x004fe200078e0208 */
[----:B------:R-:W2:Y:S01]  /*25980*/  LDL.LU R247, [R1+0x218] ;  /* 0x0002180001f77983 */ /* 0x000ea20000300800 */
[----:B-1----:R-:W-:-:S03]  /*25990*/  IADD3 R20, R252, 0x29, RZ ;  /* 0x00000029fc147810 */ /* 0x002fc60007ffe0ff */
[----:B------:R-:W2:Y:S01]  /*259a0*/  LDL.LU R250, [R1+0xa8] ;  /* 0x0000a80001fa7983 */ /* 0x000ea20000300800 */
[----:B------:R-:W-:Y:S01]  /*259b0*/  ISETP.GE.AND P1, PT, R20, c[0x0][0x17c], PT ;  /* 0x00005f0014007a0c */ /* 0x000fe20003f26270 */
[C---:B------:R-:W-:Y:S02]  /*259c0*/  IMAD.WIDE R20, R0.reuse, 0x4, R6 ;  /* 0x0000000400147825 */ /* 0x040fe400078e0206 */
[----:B---3--:R-:W3:Y:S01]  /*259d0*/  LDL.LU R251, [R1+0x36c] ;  /* 0x00036c0001fb7983 */ /* 0x008ee20000300800 */
[C---:B------:R-:W-:Y:S01]  /*259e0*/  IADD3 R3, R0.reuse, c[0x0][0x198], RZ ;  /* 0x0000660000037a10 */ /* 0x040fe20007ffe0ff */
[----:B------:R-:W-:Y:S02]  /*259f0*/  IMAD.WIDE R228, R0, 0x4, R4 ;  /* 0x0000000400e47825 */ /* 0x000fe400078e0204 */
[----:B------:R-:W-:Y:S04]  /*25a00*/  @P3 STG.E [R22.64], R246 ;  /* 0x000000f616003986 */ /* 0x000fe8000c101908 */
[----:B------:R-:W2:Y:S04]  /*25a10*/  LDL.LU R0, [R1+0x318] ;  /* 0x0003180001007983 */ /* 0x000ea80000300800 */
[----:B------:R1:W-:Y:S04]  /*25a20*/  @P4 STG.E [R20.64], R248 ;  /* 0x000000f814004986 */ /* 0x0003e8000c101908 */
[----:B-1----:R-:W2:Y:S04]  /*25a30*/  LDL.LU R21, [R1+0x368] ;  /* 0x0003680001157983 */ /* 0x002ea80000300800 */
[----:B------:R-:W3:Y:S04]  /*25a40*/  LDL.LU R248, [R1+0x31c] ;  /* 0x00031c0001f87983 */ /* 0x000ee80000300800 */
[----:B------:R1:W-:Y:S04]  /*25a50*/  @P0 STG.E [R228.64], R249 ;  /* 0x000000f9e4000986 */ /* 0x0003e8000c101908 */
[----:B-1----:R-:W3:Y:S04]  /*25a60*/  LDL.LU R249, [R1+0x21c] ;  /* 0x00021c0001f97983 */ /* 0x002ee80000300800 */
[----:B------:R-:W3:Y:S01]  /*25a70*/  LDL.LU R246, [R1+0xac] ;  /* 0x0000ac0001f67983 */ /* 0x000ee20000300800 */
[----:B------:R-:W-:-:S02]  /*25a80*/  ISETP.LT.AND P6, PT, R240, c[0x0][0x178], !P2 ;  /* 0x00005e00f0007a0c */ /* 0x000fc400057c1270 */
[----:B------:R-:W-:Y:S01]  /*25a90*/  ISETP.LT.AND P5, PT, R235, c[0x0][0x178], !P2 ;  /* 0x00005e00eb007a0c */ /* 0x000fe200057a1270 */
[C---:B------:R-:W-:Y:S01]  /*25aa0*/  IMAD.WIDE R230, R3.reuse, 0x4, R10 ;  /* 0x0000000403e67825 */ /* 0x040fe200078e020a */
[C---:B------:R-:W-:Y:S01]  /*25ab0*/  ISETP.LT.AND P3, PT, R234.reuse, c[0x0][0x178], !P2 ;  /* 0x00005e00ea007a0c */ /* 0x040fe20005761270 */
[----:B------:R-:W3:Y:S02]  /*25ac0*/  LDL.LU R232, [R1+0x388] ;  /* 0x0003880001e87983 */ /* 0x000ee40000300800 */
[----:B------:R-:W-:Y:S01]  /*25ad0*/  IMAD.WIDE R22, R3, 0x4, R8 ;  /* 0x0000000403167825 */ /* 0x000fe200078e0208 */
[----:B------:R-:W-:Y:S02]  /*25ae0*/  ISETP.LT.AND P2, PT, R233, c[0x0][0x178], !P2 ;  /* 0x00005e00e9007a0c */ /* 0x000fe40005741270 */
[----:B------:R-:W-:Y:S02]  /*25af0*/  ISETP.LT.AND P0, PT, R235, c[0x0][0x178], !P1 ;  /* 0x00005e00eb007a0c */ /* 0x000fe40004f01270 */
[----:B------:R-:W-:Y:S01]  /*25b00*/  ISETP.LT.AND P4, PT, R234, c[0x0][0x178], !P1 ;  /* 0x00005e00ea007a0c */ /* 0x000fe20004f81270 */
[----:B--2---:R1:W-:Y:S04]  /*25b10*/  @P6 STG.E [R230.64], R21 ;  /* 0x00000015e6006986 */ /* 0x0043e8000c101908 */
[----:B------:R2:W-:Y:S01]  /*25b20*/  @P5 STG.E [R22.64], R0 ;  /* 0x0000000016005986 */ /* 0x0005e2000c101908 */
[----:B------:R-:W-:Y:S01]  /*25b30*/  ISETP.LT.AND P5, PT, R240, c[0x0][0x178], !P1 ;  /* 0x00005e00f0007a0c */ /* 0x000fe20004fa1270 */
[----:B-1----:R-:W-:Y:S01]  /*25b40*/  IMAD.WIDE R20, R3, 0x4, R6 ;  /* 0x0000000403147825 */ /* 0x002fe200078e0206 */
[----:B------:R-:W-:-:S04]  /*25b50*/  IADD3 R231, R252, 0x2b, RZ ;  /* 0x0000002bfce77810 */ /* 0x000fc80007ffe0ff */
[----:B------:R1:W-:Y:S01]  /*25b60*/  @P3 STG.E [R20.64], R247 ;  /* 0x000000f714003986 */ /* 0x0003e2000c101908 */
[----:B------:R-:W-:-:S03]  /*25b70*/  ISETP.GE.AND P3, PT, R231, c[0x0][0x17c], PT ;  /* 0x00005f00e7007a0c */ /* 0x000fc60003f66270 */
[----:B------:R-:W4:Y:S01]  /*25b80*/  LDL.LU R231, [R1+0x3a8] ;  /* 0x0003a80001e77983 */ /* 0x000f220000300800 */
[C---:B--2---:R-:W-:Y:S01]  /*25b90*/  IADD3 R0, R3.reuse, c[0x0][0x198], RZ ;  /* 0x0000660003007a10 */ /* 0x044fe20007ffe0ff */
[----:B------:R-:W-:Y:S01]  /*25ba0*/  IMAD.WIDE R22, R3, 0x4, R4 ;  /* 0x0000000403167825 */ /* 0x000fe200078e0204 */
[----:B------:R-:W-:-:S03]  /*25bb0*/  ISETP.LT.AND P1, PT, R233, c[0x0][0x178], !P1 ;  /* 0x00005e00e9007a0c */ /* 0x000fc60004f21270 */
[C---:B------:R-:W-:Y:S01]  /*25bc0*/  IMAD.WIDE R228, R0.reuse, 0x4, R10 ;  /* 0x0000000400e47825 */ /* 0x040fe200078e020a */
[----:B------:R2:W-:Y:S03]  /*25bd0*/  @P2 STG.E [R22.64], R250 ;  /* 0x000000fa16002986 */ /* 0x0005e6000c101908 */
[C---:B-1----:R-:W-:Y:S01]  /*25be0*/  IMAD.WIDE R20, R0.reuse, 0x4, R8 ;  /* 0x0000000400147825 */ /* 0x042fe200078e0208 */
[----:B------:R-:W4:Y:S04]  /*25bf0*/  LDL.LU R247, [R1+0x328] ;  /* 0x0003280001f77983 */ /* 0x000f280000300800 */
[----:B---3--:R-:W-:Y:S04]  /*25c00*/  @P5 STG.E [R228.64], R251 ;  /* 0x000000fbe4005986 */ /* 0x008fe8000c101908 */
[----:B--2---:R-:W2:Y:S01]  /*25c10*/  LDL.LU R250, [R1+0x308] ;  /* 0x0003080001fa7983 */ /* 0x004ea20000300800 */
[----:B------:R-:W-:-:S03]  /*25c20*/  IMAD.WIDE R22, R0, 0x4, R6 ;  /* 0x0000000400167825 */ /* 0x000fc600078e0206 */
[----:B------:R1:W-:Y:S04]  /*25c30*/  @P0 STG.E [R20.64], R248 ;  /* 0x000000f814000986 */ /* 0x0003e8000c101908 */
[----:B------:R3:W-:Y:S04]  /*25c40*/  @P4 STG.E [R22.64], R249 ;  /* 0x000000f916004986 */ /* 0x0007e8000c101908 */
[----:B-1----:R-:W2:Y:S01]  /*25c50*/  LDL.LU R248, [R1+0x3ac] ;  /* 0x0003ac0001f87983 */ /* 0x002ea20000300800 */
[----:B------:R-:W-:-:S03]  /*25c60*/  IMAD.WIDE R20, R0, 0x4, R4 ;  /* 0x0000000400147825 */ /* 0x000fc600078e0204 */
[----:B------:R-:W2:Y:S04]  /*25c70*/  LDL.LU R251, [R1+0x38c] ;  /* 0x00038c0001fb7983 */ /* 0x000ea80000300800 */
[----:B---3--:R-:W3:Y:S04]  /*25c80*/  LDL.LU R249, [R1+0x32c] ;  /* 0x00032c0001f97983 */ /* 0x008ee80000300800 */
[----:B------:R1:W-:Y:S04]  /*25c90*/  @P1 STG.E [R20.64], R246 ;  /* 0x000000f614001986 */ /* 0x0003e8000c101908 */
[----:B-1----:R-:W3:Y:S01]  /*25ca0*/  LDL.LU R246, [R1+0x30c] ;  /* 0x00030c0001f67983 */ /* 0x002ee20000300800 */
[----:B------:R-:W-:-:S04]  /*25cb0*/  IADD3 R230, R252, 0x2a, RZ ;  /* 0x0000002afce67810 */ /* 0x000fc80007ffe0ff */
[----:B------:R-:W-:-:S04]  /*25cc0*/  ISETP.GE.AND P6, PT, R230, c[0x0][0x17c], PT ;  /* 0x00005f00e6007a0c */ /* 0x000fc80003fc6270 */
[----:B------:R-:W-:Y:S02]  /*25cd0*/  ISETP.LT.AND P2, PT, R240, c[0x0][0x178], !P6 ;  /* 0x00005e00f0007a0c */ /* 0x000fe40007741270 */
[----:B------:R-:W-:Y:S02]  /*25ce0*/  ISETP.LT.AND P5, PT, R235, c[0x0][0x178], !P6 ;  /* 0x00005e00eb007a0c */ /* 0x000fe400077a1270 */
[----:B------:R-:W-:Y:S02]  /*25cf0*/  IADD3 R3, R0, c[0x0][0x198], RZ ;  /* 0x0000660000037a10 */ /* 0x000fe40007ffe0ff */
[----:B------:R-:W-:-:S03]  /*25d00*/  ISETP.LT.AND P4, PT, R234, c[0x0][0x178], !P6 ;  /* 0x00005e00ea007a0c */ /* 0x000fc60007781270 */
[----:B------:R-:W-:Y:S01]  /*25d10*/  IMAD.WIDE R22, R3, 0x4, R10 ;  /* 0x0000000403167825 */ /* 0x000fe200078e020a */
[----:B------:R-:W-:-:S03]  /*25d20*/  ISETP.LT.AND P6, PT, R233, c[0x0][0x178], !P6 ;  /* 0x00005e00e9007a0c */ /* 0x000fc600077c1270 */
[----:B------:R-:W-:Y:S01]  /*25d30*/  IMAD.WIDE R228, R3, 0x4, R8 ;  /* 0x0000000403e47825 */ /* 0x000fe200078e0208 */
[----:B------:R-:W-:-:S03]  /*25d40*/  ISETP.LT.AND P1, PT, R235, c[0x0][0x178], !P3 ;  /* 0x00005e00eb007a0c */ /* 0x000fc60005f21270 */
[----:B------:R-:W-:Y:S01]  /*25d50*/  IMAD.WIDE R20, R3, 0x4, R6 ;  /* 0x0000000403147825 */ /* 0x000fe200078e0206 */
[----:B------:R-:W-:Y:S01]  /*25d60*/  IADD3 R0, R252, 0x2d, RZ ;  /* 0x0000002dfc007810 */ /* 0x000fe20007ffe0ff */
[----:B----4-:R1:W-:Y:S01]  /*25d70*/  @P2 STG.E [R22.64], R231 ;  /* 0x000000e716002986 */ /* 0x0103e2000c101908 */
[----:B------:R-:W-:-:S03]  /*25d80*/  ISETP.LT.AND P2, PT, R234, c[0x0][0x178], !P3 ;  /* 0x00005e00ea007a0c */ /* 0x000fc60005f41270 */
[----:B------:R4:W-:Y:S01]  /*25d90*/  @P5 STG.E [R228.64], R232 ;  /* 0x000000e8e4005986 */ /* 0x0009e2000c101908 */
[----:B------:R-:W-:Y:S02]  /*25da0*/  ISETP.LT.AND P5, PT, R240, c[0x0][0x178], !P3 ;  /* 0x00005e00f0007a0c */ /* 0x000fe40005fa1270 */
[----:B------:R-:W-:Y:S01]  /*25db0*/  ISETP.LT.AND P3, PT, R233, c[0x0][0x178], !P3 ;  /* 0x00005e00e9007a0c */ /* 0x000fe20005f61270 */
[C---:B-1----:R-:W-:Y:S01]  /*25dc0*/  IMAD.WIDE R22, R3.reuse, 0x4, R4 ;  /* 0x0000000403167825 */ /* 0x042fe200078e0204 */
[----:B------:R-:W-:Y:S01]  /*25dd0*/  IADD3 R3, R3, c[0x0][0x198], RZ ;  /* 0x0000660003037a10 */ /* 0x000fe20007ffe0ff */
[----:B------:R1:W-:Y:S04]  /*25de0*/  @P4 STG.E [R20.64], R247 ;  /* 0x000000f714004986 */ /* 0x0003e8000c101908 */
[----:B--2---:R2:W-:Y:S01]  /*25df0*/  @P6 STG.E [R22.64], R250 ;  /* 0x000000fa16006986 */ /* 0x0045e2000c101908 */
[----:B----4-:R-:W-:-:S04]  /*25e00*/  IMAD.WIDE R228, R3, 0x4, R6 ;  /* 0x0000000403e47825 */ /* 0x010fc800078e0206 */
[----:B-1----:R-:W-:-:S04]  /*25e10*/  IMAD.WIDE R20, R3, 0x4, R10 ;  /* 0x0000000403147825 */ /* 0x002fc800078e020a */
[----:B--2---:R-:W-:Y:S01]  /*25e20*/  IMAD.WIDE R22, R3, 0x4, R8 ;  /* 0x0000000403167825 */ /* 0x004fe200078e0208 */
[----:B------:R1:W-:Y:S01]  /*25e30*/  @P5 STG.E [R20.64], R248 ;  /* 0x000000f814005986 */ /* 0x0003e2000c101908 */
[----:B------:R-:W-:-:S03]  /*25e40*/  ISETP.GE.AND P4, PT, R0, c[0x0][0x17c], PT ;  /* 0x00005f0000007a0c */ /* 0x000fc60003f86270 */
[----:B------:R-:W-:Y:S01]  /*25e50*/  @P1 STG.E [R22.64], R251 ;  /* 0x000000fb16001986 */ /* 0x000fe2000c101908 */
[----:B------:R-:W-:-:S03]  /*25e60*/  IADD3 R0, R3, c[0x0][0x198], RZ ;  /* 0x0000660003007a10 */ /* 0x000fc60007ffe0ff */
[----:B---3--:R2:W-:Y:S01]  /*25e70*/  @P2 STG.E [R228.64], R249 ;  /* 0x000000f9e4002986 */ /* 0x0085e2000c101908 */
[----:B-1----:R-:W-:-:S03]  /*25e80*/  IMAD.WIDE R20, R3, 0x4, R4 ;  /* 0x0000000403147825 */ /* 0x002fc600078e0204 */
[----:B------:R-:W3:Y:S04]  /*25e90*/  LDL.LU R248, [R1+0x398] ;  /* 0x0003980001f87983 */ /* 0x000ee80000300800 */
[----:B--2---:R-:W2:Y:S04]  /*25ea0*/  LDL.LU R249, [R1+0x3ec] ;  /* 0x0003ec0001f97983 */ /* 0x004ea80000300800 */
[----:B------:R-:W4:Y:S04]  /*25eb0*/  LDL.LU R250, [R1+0x39c] ;  /* 0x00039c0001fa7983 */ /* 0x000f280000300800 */
[----:B------:R-:W2:Y:S04]  /*25ec0*/  LDL.LU R251, [R1+0x34c] ;  /* 0x00034c0001fb7983 */ /* 0x000ea80000300800 */
[----:B------:R-:W2:Y:S04]  /*25ed0*/  LDL.LU R3, [R1+0x3c8] ;  /* 0x0003c80001037983 */ /* 0x000ea80000300800 */
[----:B------:R1:W-:Y:S04]  /*25ee0*/  @P3 STG.E [R20.64], R246 ;  /* 0x000000f614003986 */ /* 0x0003e8000c101908 */
[----:B-1----:R-:W2:Y:S01]  /*25ef0*/  LDL.LU R21, [R1+0x3e8] ;  /* 0x0003e80001157983 */ /* 0x002ea20000300800 */
[----:B------:R-:W-:-:S04]  /*25f00*/  IADD3 R230, R252, 0x2c, RZ ;  /* 0x0000002cfce67810 */ /* 0x000fc80007ffe0ff */
[----:B------:R-:W-:-:S04]  /*25f10*/  ISETP.GE.AND P0, PT, R230, c[0x0][0x17c], PT ;  /* 0x00005f00e6007a0c */ /* 0x000fc80003f06270 */
[----:B------:R-:W-:Y:S02]  /*25f20*/  ISETP.LT.AND P6, PT, R240, c[0x0][0x178], !P0 ;  /* 0x00005e00f0007a0c */ /* 0x000fe400047c1270 */
[----:B------:R-:W-:Y:S02]  /*25f30*/  ISETP.LT.AND P5, PT, R235, c[0x0][0x178], !P0 ;  /* 0x00005e00eb007a0c */ /* 0x000fe400047a1270 */
[----:B------:R-:W-:Y:S01]  /*25f40*/  IADD3 R230, R252, 0x2e, RZ ;  /* 0x0000002efce67810 */ /* 0x000fe20007ffe0ff */
[----:B------:R-:W-:-:S03]  /*25f50*/  IMAD.WIDE R22, R0, 0x4, R10 ;  /* 0x0000000400167825 */ /* 0x000fc600078e020a */
[----:B------:R-:W-:Y:S01]  /*25f60*/  ISETP.GE.AND P2, PT, R230, c[0x0][0x17c], PT ;  /* 0x00005f00e6007a0c */ /* 0x000fe20003f46270 */
[C---:B------:R-:W-:Y:S01]  /*25f70*/  IMAD.WIDE R228, R0.reuse, 0x4, R8 ;  /* 0x0000000400e47825 */ /* 0x040fe200078e0208 */
[----:B------:R-:W3:Y:S04]  /*25f80*/  LDL.LU R230, [R1+0x408] ;  /* 0x0004080001e67983 */ /* 0x000ee80000300800 */
[----:B------:R-:W3:Y:S04]  /*25f90*/  LDL.LU R231, [R1+0x3f8] ;  /* 0x0003f80001e77983 */ /* 0x000ee80000300800 */
[----:B------:R-:W3:Y:S04]  /*25fa0*/  LDL.LU R232, [R1+0x3b8] ;  /* 0x0003b80001e87983 */ /* 0x000ee80000300800 */
[----:B------:R-:W3:Y:S04]  /*25fb0*/  LDL.LU R247, [R1+0x40c] ;  /* 0x00040c0001f77983 */ /* 0x000ee80000300800 */
[----:B------:R-:W3:Y:S04]  /*25fc0*/  LDL.LU R246, [R1+0x3fc] ;  /* 0x0003fc0001f67983 */ /* 0x000ee80000300800 */
[----:B--2---:R-:W-:Y:S04]  /*25fd0*/  @P6 STG.E [R22.64], R21 ;  /* 0x0000001516006986 */ /* 0x004fe8000c101908 */
[----:B------:R1:W-:Y:S04]  /*25fe0*/  @P5 STG.E [R228.64], R3 ;  /* 0x00000003e4005986 */ /* 0x0003e8000c101908 */
[----:B-1----:R-:W2:Y:S01]  /*25ff0*/  LDL.LU R229, [R1+0x348] ;  /* 0x0003480001e57983 */ /* 0x002ea20000300800 */
[C---:B------:R-:W-:Y:S01]  /*26000*/  IMAD.WIDE R20, R0.reuse, 0x4, R6 ;  /* 0x0000000400147825 */ /* 0x040fe200078e0206 */
[----:B------:R-:W-:-:S03]  /*26010*/  IADD3 R3, R0, c[0x0][0x198], RZ ;  /* 0x0000660000037a10 */ /* 0x000fc60007ffe0ff */
[----:B------:R-:W-:Y:S02]  /*26020*/  IMAD.WIDE R22, R0, 0x4, R4 ;  /* 0x0000000400167825 */ /* 0x000fe400078e0204 */
[----:B------:R-:W4:Y:S01]  /*26030*/  LDL.LU R0, [R1+0x3cc] ;  /* 0x0003cc0001007983 */ /* 0x000f220000300800 */
[----:B------:R-:W-:Y:S02]  /*26040*/  ISETP.LT.AND P1, PT, R234, c[0x0][0x178], !P0 ;  /* 0x00005e00ea007a0c */ /* 0x000fe40004721270 */
[----:B------:R-:W-:Y:S02]  /*26050*/  ISETP.LT.AND P0, PT, R233, c[0x0][0x178], !P0 ;  /* 0x00005e00e9007a0c */ /* 0x000fe40004701270 */
[----:B------:R-:W-:Y:S02]  /*26060*/  ISETP.LT.AND P6, PT, R240, c[0x0][0x178], !P4 ;  /* 0x00005e00f0007a0c */ /* 0x000fe400067c1270 */
[----:B------:R-:W-:Y:S02]  /*26070*/  ISETP.LT.AND P3, PT, R235, c[0x0][0x178], !P4 ;  /* 0x00005e00eb007a0c */ /* 0x000fe40006761270 */
[----:B------:R-:W-:-:S02]  /*26080*/  IADD3 R228, R252, 0x2f, RZ ;  /* 0x0000002ffce47810 */ /* 0x000fc40007ffe0ff */
[----:B------:R-:W-:Y:S02]  /*26090*/  ISETP.LT.AND P5, PT, R234, c[0x0][0x178], !P4 ;  /* 0x00005e00ea007a0c */ /* 0x000fe400067a1270 */
[----:B------:R-:W-:Y:S01]  /*260a0*/  ISETP.LT.AND P4, PT, R233, c[0x0][0x178], !P4 ;  /* 0x00005e00e9007a0c */ /* 0x000fe20006781270 */
[----:B---3--:R1:W-:Y:S01]  /*260b0*/  @P1 STG.E [R20.64], R248 ;  /* 0x000000f814001986 */ /* 0x0083e2000c101908 */
[----:B------:R-:W-:Y:S01]  /*260c0*/  ISETP.GE.AND P1, PT, R228, c[0x0][0x17c], PT ;  /* 0x00005f00e4007a0c */ /* 0x000fe20003f26270 */
[----:B-1----:R-:W-:Y:S02]  /*260d0*/  IMAD.WIDE R20, R3, 0x4, R10 ;  /* 0x0000000403147825 */ /* 0x002fe400078e020a */
[----:B------:R-:W3:Y:S04]  /*260e0*/  LDL.LU R248, [R1+0xe58] ;  /* 0x000e580001f87983 */ /* 0x000ee80000300800 */
[----:B--2---:R1:W-:Y:S01]  /*260f0*/  @P0 STG.E [R22.64], R229 ;  /* 0x000000e516000986 */ /* 0x0043e2000c101908 */
[----:B------:R-:W-:-:S03]  /*26100*/  ISETP.LT.AND P0, PT, R240, c[0x0][0x178], !P2 ;  /* 0x00005e00f0007a0c */ /* 0x000fc60005701270 */
[----:B------:R2:W-:Y:S01]  /*26110*/  @P6 STG.E [R20.64], R249 ;  /* 0x000000f914006986 */ /* 0x0005e2000c101908 */
[----:B-1----:R-:W-:-:S04]  /*26120*/  IMAD.WIDE R228, R3, 0x4, R8 ;  /* 0x0000000403e47825 */ /* 0x002fc800078e0208 */
[----:B------:R-:W-:Y:S01]  /*26130*/  IMAD.WIDE R22, R3, 0x4, R6 ;  /* 0x0000000403167825 */ /* 0x000fe200078e0206 */
[----:B----4-:R1:W-:Y:S01]  /*26140*/  @P3 STG.E [R228.64], R0 ;  /* 0x00000000e4003986 */ /* 0x0103e2000c101908 */
[----:B------:R-:W-:Y:S02]  /*26150*/  ISETP.LT.AND P3, PT, R235, c[0x0][0x178], !P2 ;  /* 0x00005e00eb007a0c */ /* 0x000fe40005761270 */
[C---:B--2---:R-:W-:Y:S01]  /*26160*/  IMAD.WIDE R20, R3.reuse, 0x4, R4 ;  /* 0x0000000403147825 */ /* 0x044fe200078e0204 */
[----:B------:R2:W-:Y:S04]  /*26170*/  @P5 STG.E [R22.64], R250 ;  /* 0x000000fa16005986 */ /* 0x0005e8000c101908 */
[----:B------:R4:W-:Y:S01]  /*26180*/  @P4 STG.E [R20.64], R251 ;  /* 0x000000fb14004986 */ /* 0x0009e2000c101908 */
[----:B-1----:R-:W-:-:S03]  /*26190*/  IADD3 R0, R3, c[0x0][0x198], RZ ;  /* 0x0000660003007a10 */ /* 0x002fc60007ffe0ff */
[----:B------:R-:W3:Y:S02]  /*261a0*/  LDL.LU R249, [R1+0xe54] ;  /* 0x000e540001f97983 */ /* 0x000ee40000300800 */
[C---:B--2---:R-:W-:Y:S02]  /*261b0*/  IMAD.WIDE R22, R0.reuse, 0x4, R8 ;  /* 0x0000000400167825 */ /* 0x044fe400078e0208 */
[----:B------:R-:W2:Y:S02]  /*261c0*/  LDL.LU R250, [R1+0x3dc] ;  /* 0x0003dc0001fa7983 */ /* 0x000ea40000300800 */
[C---:B----4-:R-:W-:Y:S02]  /*261d0*/  IMAD.WIDE R20, R0.reuse, 0x4, R10 ;  /* 0x0000000400147825 */ /* 0x050fe400078e020a */
[----:B------:R-:W4:Y:S01]  /*261e0*/  LDL.LU R251, [R1+0x3bc] ;  /* 0x0003bc0001fb7983 */ /* 0x000f220000300800 */
[----:B------:R-:W-:-:S03]  /*261f0*/  IADD3 R3, R0, c[0x0][0x198], RZ ;  /* 0x0000660000037a10 */ /* 0x000fc60007ffe0ff */
[----:B------:R1:W-:Y:S04]  /*26200*/  @P0 STG.E [R20.64], R230 ;  /* 0x000000e614000986 */ /* 0x0003e8000c101908 */
[----:B------:R1:W-:Y:S02]  /*26210*/  @P3 STG.E [R22.64], R231 ;  /* 0x000000e716003986 */ /* 0x0003e4000c101908 */
[----:B-1----:R-:W-:-:S04]  /*26220*/  IMAD.WIDE R20, R0, 0x4, R6 ;  /* 0x0000000400147825 */ /* 0x002fc800078e0206 */
[----:B------:R-:W-:Y:S02]  /*26230*/  IMAD.WIDE R22, R0, 0x4, R4 ;  /* 0x0000000400167825 */ /* 0x000fe400078e0204 */
[----:B------:R-:W2:Y:S01]  /*26240*/  LDL.LU R0, [R1+0x3d8] ;  /* 0x0003d80001007983 */ /* 0x000ea20000300800 */
[----:B------:R-:W-:Y:S02]  /*26250*/  ISETP.LT.AND P6, PT, R234, c[0x0][0x178], !P2 ;  /* 0x00005e00ea007a0c */ /* 0x000fe400057c1270 */
[----:B------:R-:W-:Y:S02]  /*26260*/  ISETP.LT.AND P2, PT, R233, c[0x0][0x178], !P2 ;  /* 0x00005e00e9007a0c */ /* 0x000fe40005741270 */
[----:B------:R-:W-:Y:S02]  /*26270*/  ISETP.LT.AND P4, PT, R240, c[0x0][0x178], !P1 ;  /* 0x00005e00f0007a0c */ /* 0x000fe40004f81270 */
[----:B------:R-:W-:Y:S02]  /*26280*/  ISETP.LT.AND P5, PT, R235, c[0x0][0x178], !P1 ;  /* 0x00005e00eb007a0c */ /* 0x000fe40004fa1270 */
[----:B------:R-:W-:-:S02]  /*26290*/  ISETP.LT.AND P3, PT, R234, c[0x0][0x178], !P1 ;  /* 0x00005e00ea007a0c */ /* 0x000fc40004f61270 */
[----:B------:R-:W-:Y:S01]  /*262a0*/  IADD3 R228, R252, 0x30, RZ ;  /* 0x00000030fce47810 */ /* 0x000fe20007ffe0ff */
[----:B------:R-:W-:-:S03]  /*262b0*/  IMAD.WIDE R230, R3, 0x4, R8 ;  /* 0x0000000403e67825 */ /* 0x000fc600078e0208 */
[----:B------:R-:W-:Y:S01]  /*262c0*/  ISETP.GE.AND P0, PT, R228, c[0x0][0x17c], PT ;  /* 0x00005f00e4007a0c */ /* 0x000fe20003f06270 */
[----:B------:R-:W-:Y:S01]  /*262d0*/  IMAD.WIDE R228, R3, 0x4, R10 ;  /* 0x0000000403e47825 */ /* 0x000fe200078e020a */
[----:B--2---:R1:W-:Y:S04]  /*262e0*/  @P6 STG.E [R20.64], R0 ;  /* 0x0000000014006986 */ /* 0x0043e8000c101908 */
[----:B------:R-:W-:Y:S01]  /*262f0*/  @P2 STG.E [R22.64], R232 ;  /* 0x000000e816002986 */ /* 0x000fe2000c101908 */
[----:B------:R-:W-:-:S03]  /*26300*/  ISETP.LT.AND P2, PT, R233, c[0x0][0x178], !P1 ;  /* 0x00005e00e9007a0c */ /* 0x000fc60004f41270 */
[----:B------:R-:W-:Y:S01]  /*26310*/  @P4 STG.E [R228.64], R247 ;  /* 0x000000f7e4004986 */ /* 0x000fe2000c101908 */
[----:B-1----:R-:W-:-:S03]  /*26320*/  IMAD.WIDE R20, R3, 0x4, R6 ;  /* 0x0000000403147825 */ /* 0x002fc600078e0206 */
[----:B------:R-:W-:Y:S04]  /*26330*/  @P5 STG.E [R230.64], R246 ;  /* 0x000000f6e6005986 */ /* 0x000fe8000c101908 */
[----:B------:R1:W-:Y:S01]  /*26340*/  @P3 STG.E [R20.64], R250 ;  /* 0x000000fa14003986 */ /* 0x0003e2000c101908 */
[C---:B------:R-:W-:Y:S01]  /*26350*/  IADD3 R0, R3.reuse, c[0x0][0x198], RZ ;  /* 0x0000660003007a10 */ /* 0x040fe20007ffe0ff */
[----:B-1----:R-:W-:Y:S02]  /*26360*/  IMAD.WIDE R20, R3, 0x4, R4 ;  /* 0x0000000403147825 */ /* 0x002fe400078e0204 */
[----:B------:R-:W2:Y:S04]  /*26370*/  LDL.LU R3, [R1+0xe0] ;  /* 0x0000e00001037983 */ /* 0x000ea80000300800 */
[----:B----4-:R1:W-:Y:S04]  /*26380*/  @P2 STG.E [R20.64], R251 ;  /* 0x000000fb14002986 */ /* 0x0103e8000c101908 */
[----:B-1----:R-:W4:Y:S04]  /*26390*/  LDL.LU R20, [R1+0x420] ;  /* 0x0004200001147983 */ /* 0x002f280000300800 */
[----:B------:R-:W2:Y:S01]  /*263a0*/  LDL.LU R21, [R1+0x350] ;  /* 0x0003500001157983 */ /* 0x000ea20000300800 */
[----:B------:R-:W-:-:S02]  /*263b0*/  ISETP.LT.AND P4, PT, R240, c[0x0][0x178], !P0 ;  /* 0x00005e00f0007a0c */ /* 0x000fc40004781270 */
[----:B------:R-:W-:Y:S02]  /*263c0*/  ISETP.LT.AND P5, PT, R235, c[0x0][0x178], !P0 ;  /* 0x00005e00eb007a0c */ /* 0x000fe400047a1270 */
[----:B------:R-:W-:Y:S02]  /*263d0*/  ISETP.LT.AND P6, PT, R234, c[0x0][0x178], !P0 ;  /* 0x00005e00ea007a0c */ /* 0x000fe400047c1270 */
[C---:B------:R-:W-:Y:S02]  /*263e0*/  IADD3 R22, R252.reuse, 0x31, RZ ;  /* 0x00000031fc167810 */ /* 0x040fe40007ffe0ff */
[----:B------:R-:W-:Y:S01]  /*263f0*/  IADD3 R228, R252, 0x32, RZ ;  /* 0x00000032fce47810 */ /* 0x000fe20007ffe0ff */
[----:B------:R-:W-:Y:S01]  /*26400*/  IMAD.WIDE R230, R0, 0x4, R6 ;  /* 0x0000000400e67825 */ /* 0x000fe200078e0206 */
[----:B------:R-:W-:Y:S01]  /*26410*/  ISETP.GE.AND P1, PT, R22, c[0x0][0x17c], PT ;  /* 0x00005f0016007a0c */ /* 0x000fe20003f26270 */
[----:B------:R-:W3:Y:S01]  /*26420*/  LDL.LU R251, [R1+0xe4] ;  /* 0x0000e40001fb7983 */ /* 0x000ee20000300800 */
[----:B------:R-:W-:Y:S01]  /*26430*/  ISETP.GE.AND P3, PT, R228, c[0x0][0x17c], PT ;  /* 0x00005f00e4007a0c */ /* 0x000fe20003f66270 */
[----:B------:R-:W-:-:S02]  /*26440*/  IMAD.WIDE R22, R0, 0x4, R10 ;  /* 0x0000000400167825 */ /* 0x000fc400078e020a */
[----:B------:R-:W3:Y:S02]  /*26450*/  LDL.LU R250, [R1+0xc4] ;  /* 0x0000c40001fa7983 */ /* 0x000ee40000300800 */
[C---:B------:R-:W-:Y:S02]  /*26460*/  IMAD.WIDE R228, R0.reuse, 0x4, R8 ;  /* 0x0000000400e47825 */ /* 0x040fe400078e0208 */
[----:B------:R-:W3:Y:S04]  /*26470*/  LDL.LU R232, [R1+0x410] ;  /* 0x0004100001e87983 */ /* 0x000ee80000300800 */
[----:B------:R-:W3:Y:S04]  /*26480*/  LDL.LU R247, [R1+0x464] ;  /* 0x0004640001f77983 */ /* 0x000ee80000300800 */
[----:B------:R-:W3:Y:S04]  /*26490*/  LDL.LU R246, [R1+0x444] ;  /* 0x0004440001f67983 */ /* 0x000ee80000300800 */
[----:B----4-:R-:W-:Y:S04]  /*264a0*/  @P4 STG.E [R22.64], R20 ;  /* 0x0000001416004986 */ /* 0x010fe8000c101908 */
[----:B--2---:R1:W-:Y:S04]  /*264b0*/  @P5 STG.E [R228.64], R21 ;  /* 0x00000015e4005986 */ /* 0x0043e8000c101908 */
[----:B------:R2:W-:Y:S01]  /*264c0*/  @P6 STG.E [R230.64], R3 ;  /* 0x00000003e6006986 */ /* 0x0005e2000c101908 */
[----:B-1----:R-:W-:-:S03]  /*264d0*/  IMAD.WIDE R228, R0, 0x4, R4 ;  /* 0x0000000400e47825 */ /* 0x002fc600078e0204 */
[----:B--2---:R-:W2:Y:S01]  /*264e0*/  LDL.LU R231, [R1+0x440] ;  /* 0x0004400001e77983 */ /* 0x004ea20000300800 */
[----:B------:R-:W-:-:S03]  /*264f0*/  IADD3 R3, R0, c[0x0][0x198], RZ ;  /* 0x0000660000037a10 */ /* 0x000fc60007ffe0ff */
[----:B------:R-:W4:Y:S01]  /*26500*/  LDL.LU R0, [R1+0xc0] ;  /* 0x0000c00001007983 */ /* 0x000f220000300800 */
[----:B------:R-:W-:Y:S02]  /*26510*/  ISETP.LT.AND P0, PT, R233, c[0x0][0x178], !P0 ;  /* 0x00005e00e9007a0c */ /* 0x000fe40004701270 */
[----:B------:R-:W-:Y:S02]  /*26520*/  IADD3 R230, R252, 0x33, RZ ;  /* 0x00000033fce67810 */ /* 0x000fe40007ffe0ff */
[----:B------:R-:W-:Y:S02]  /*26530*/  ISETP.LT.AND P4, PT, R240, c[0x0][0x178], !P1 ;  /* 0x00005e00f0007a0c */ /* 0x000fe40004f81270 */
[----:B------:R-:W-:-:S07]  /*26540*/  ISETP.LT.AND P6, PT, R235, c[0x0][0x178], !P1 ;  /* 0x00005e00eb007a0c */ /* 0x000fce0004fc1270 */
[----:B----4-:R1:W-:Y:S04]  /*26550*/  @P0 STG.E [R228.64], R0 ;  /* 0x00000000e4000986 */ /* 0x0103e8000c101908 */
[----:B-1----:R-:W4:Y:S04]  /*26560*/  LDL.LU R228, [R1+0x424] ;  /* 0x0004240001e47983 */ /* 0x002f280000300800 */
[----:B------:R-:W2:Y:S01]  /*26570*/  LDL.LU R229, [R1+0x354] ;  /* 0x0003540001e57983 */ /* 0x000ea20000300800 */
[----:B------:R-:W-:-:S03]  /*26580*/  ISETP.GE.AND P0, PT, R230, c[0x0][0x17c], PT ;  /* 0x00005f00e6007a0c */ /* 0x000fc60003f06270 */
[----:B------:R-:W3:Y:S01]  /*26590*/  LDL.LU R230, [R1+0x460] ;  /* 0x0004600001e67983 */ /* 0x000ee20000300800 */
[----:B------:R-:W-:Y:S01]  /*265a0*/  ISETP.LT.AND P2, PT, R234, c[0x0][0x178], !P1 ;  /* 0x00005e00ea007a0c */ /* 0x000fe20004f41270 */
[----:B------:R-:W-:Y:S01]  /*265b0*/  IMAD.WIDE R20, R3, 0x4, R10 ;  /* 0x0000000403147825 */ /* 0x000fe200078e020a */
[----:B------:R-:W-:-:S03]  /*265c0*/  ISETP.LT.AND P1, PT, R233, c[0x0][0x178], !P1 ;  /* 0x00005e00e9007a0c */ /* 0x000fc60004f21270 */
[C---:B------:R-:W-:Y:S01]  /*265d0*/  IMAD.WIDE R22, R3.reuse, 0x4, R8 ;  /* 0x0000000403167825 */ /* 0x040fe200078e0208 */
[----:B------:R-:W-:Y:S02]  /*265e0*/  ISETP.LT.AND P5, PT, R240, c[0x0][0x178], !P3 ;  /* 0x00005e00f0007a0c */ /* 0x000fe40005fa1270 */
[C---:B------:R-:W-:Y:S01]  /*265f0*/  IADD3 R0, R3.reuse, c[0x0][0x198], RZ ;  /* 0x0000660003007a10 */ /* 0x040fe20007ffe0ff */
[----:B----4-:R1:W-:Y:S04]  /*26600*/  @P4 STG.E [R20.64], R228 ;  /* 0x000000e414004986 */ /* 0x0103e8000c101908 */
[----:B--2---:R2:W-:Y:S01]  /*26610*/  @P6 STG.E [R22.64], R229 ;  /* 0x000000e516006986 */ /* 0x0045e2000c101908 */
[----:B-1----:R-:W-:-:S05]  /*26620*/  IMAD.WIDE R20, R3, 0x4, R6 ;  /* 0x0000000403147825 */ /* 0x002fca00078e0206 */
[----:B---3--:R1:W-:Y:S01]  /*26630*/  @P2 STG.E [R20.64], R251 ;  /* 0x000000fb14002986 */ /* 0x0083e2000c101908 */
[----:B--2---:R-:W-:-:S05]  /*26640*/  IMAD.WIDE R22, R3, 0x4, R4 ;  /* 0x0000000403167825 */ /* 0x004fca00078e0204 */
[----:B------:R2:W-:Y:S04]  /*26650*/  @P1 STG.E [R22.64], R250 ;  /* 0x000000fa16001986 */ /* 0x0005e8000c101908 */
[----:B-1----:R-:W3:Y:S04]  /*26660*/  LDL.LU R251, [R1+0x414] ;  /* 0x0004140001fb7983 */ /* 0x002ee80000300800 */
[----:B--2---:R-:W2:Y:S01]  /*26670*/  LDL.LU R250, [R1+0x4b0] ;  /* 0x0004b00001fa7983 */ /* 0x004ea20000300800 */
[----:B------:R-:W-:Y:S02]  /*26680*/  ISETP.LT.AND P6, PT, R235, c[0x0][0x178], !P3 ;  /* 0x00005e00eb007a0c */ /* 0x000fe40005fc1270 */
[----:B------:R-:W-:Y:S01]  /*26690*/  ISETP.LT.AND P4, PT, R234, c[0x0][0x178], !P3 ;  /* 0x00005e00ea007a0c */ /* 0x000fe20005f81270 */
[----:B------:R-:W-:Y:S01]  /*266a0*/  IMAD.WIDE R228, R0, 0x4, R10 ;  /* 0x0000000400e47825 */ /* 0x000fe200078e020a */
[----:B------:R-:W-:-:S02]  /*266b0*/  IADD3 R3, R252, 0x34, RZ ;  /* 0x00000034fc037810 */ /* 0x000fc40007ffe0ff */
[----:B------:R-:W-:Y:S01]  /*266c0*/  ISETP.LT.AND P3, PT, R233, c[0x0][0x178], !P3 ;  /* 0x00005e00e9007a0c */ /* 0x000fe20005f61270 */
[----:B------:R-:W-:Y:S01]  /*266d0*/  IMAD.WIDE R22, R0, 0x4, R8 ;  /* 0x0000000400167825 */ /* 0x000fe200078e0208 */
[----:B------:R1:W-:Y:S01]  /*266e0*/  @P5 STG.E [R228.64], R230 ;  /* 0x000000e6e4005986 */ /* 0x0003e2000c101908 */
[----:B------:R-:W-:Y:S02]  /*266f0*/  ISETP.LT.AND P2, PT, R240, c[0x0][0x178], !P0 ;  /* 0x00005e00f0007a0c */ /* 0x000fe40004741270 */
[C---:B------:R-:W-:Y:S01]  /*26700*/  IMAD.WIDE R20, R0.reuse, 0x4, R6 ;  /* 0x0000000400147825 */ /* 0x040fe200078e0206 */
[----:B------:R-:W-:Y:S02]  /*26710*/  ISETP.LT.AND P5, PT, R235, c[0x0][0x178], !P0 ;  /* 0x00005e00eb007a0c */ /* 0x000fe400047a1270 */
[----:B------:R-:W-:Y:S02]  /*26720*/  ISETP.GE.AND P1, PT, R3, c[0x0][0x17c], PT ;  /* 0x00005f0003007a0c */ /* 0x000fe40003f26270 */
[----:B------:R-:W-:Y:S01]  /*26730*/  IADD3 R3, R0, c[0x0][0x198], RZ ;  /* 0x0000660000037a10 */ /* 0x000fe20007ffe0ff */
[----:B------:R4:W-:Y:S01]  /*26740*/  @P6 STG.E [R22.64], R231 ;  /* 0x000000e716006986 */ /* 0x0009e2000c101908 */
[----:B------:R-:W-:-:S03]  /*26750*/  ISETP.LT.AND P6, PT, R234, c[0x0][0x178], !P0 ;  /* 0x00005e00ea007a0c */ /* 0x000fc600047c1270 */
[----:B------:R4:W-:Y:S01]  /*26760*/  @P4 STG.E [R20.64], R232 ;  /* 0x000000e814004986 */ /* 0x0009e2000c101908 */
[----:B-1----:R-:W-:Y:S01]  /*26770*/  IMAD.WIDE R228, R3, 0x4, R8 ;  /* 0x0000000403e47825 */ /* 0x002fe200078e0208 */
[----:B------:R-:W-:-:S03]  /*26780*/  ISETP.LT.AND P0, PT, R233, c[0x0][0x178], !P0 ;  /* 0x00005e00e9007a0c */ /* 0x000fc60004701270 */
[----:B----4-:R-:W-:-:S04]  /*26790*/  IMAD.WIDE R22, R3, 0x4, R10 ;  /* 0x0000000403167825 */ /* 0x010fc800078e020a */
[----:B------:R-:W-:-:S05]  /*267a0*/  IMAD.WIDE R20, R0, 0x4, R4 ;  /* 0x0000000400147825 */ /* 0x000fca00078e0204 */
[----:B------:R1:W-:Y:S04]  /*267b0*/  @P3 STG.E [R20.64], R248 ;  /* 0x000000f814003986 */ /* 0x0003e8000c101908 */
[----:B------:R4:W-:Y:S04]  /*267c0*/  @P2 STG.E [R22.64], R247 ;  /* 0x000000f716002986 */ /* 0x0009e8000c101908 */
[----:B------:R-:W-:Y:S01]  /*267d0*/  @P5 STG.E [R228.64], R246 ;  /* 0x000000f6e4005986 */ /* 0x000fe2000c101908 */
[----:B------:R-:W-:Y:S01]  /*267e0*/  ISETP.LT.AND P5, PT, R240, c[0x0][0x178], !P1 ;  /* 0x00005e00f0007a0c */ /* 0x000fe20004fa1270 */
[C---:B-1----:R-:W-:Y:S01]  /*267f0*/  IMAD.WIDE R20, R3.reuse, 0x4, R6 ;  /* 0x0000000403147825 */ /* 0x042fe200078e0206 */
[----:B------:R-:W-:-:S02]  /*26800*/  IADD3 R0, R3, c[0x0][0x198], RZ ;  /* 0x0000660003007a10 */ /* 0x000fc40007ffe0ff */
[----:B----4-:R-:W-:Y:S02]  /*26810*/  IADD3 R22, R252, 0x36, RZ ;  /* 0x00000036fc167810 */ /* 0x010fe40007ffe0ff */
[----:B---3--:R1:W-:Y:S02]  /*26820*/  @P6 STG.E [R20.64], R251 ;  /* 0x000000fb14006986 */ /* 0x0083e4000c101908 */
[----:B------:R-:W-:Y:S01]  /*26830*/  ISETP.GE.AND P6, PT, R22, c[0x0][0x17c], PT ;  /* 0x00005f0016007a0c */ /* 0x000fe20003fc6270 */
[----:B------:R-:W-:Y:S01]  /*26840*/  IMAD.WIDE R22, R0, 0x4, R10 ;  /* 0x0000000400167825 */ /* 0x000fe200078e020a */
[----:B-1----:R-:W3:Y:S03]  /*26850*/  LDL.LU R251, [R1+0x4b4] ;  /* 0x0004b40001fb7983 */ /* 0x002ee60000300800 */
[----:B------:R-:W-:Y:S01]  /*26860*/  IMAD.WIDE R20, R3, 0x4, R4 ;  /* 0x0000000403147825 */ /* 0x000fe200078e0204 */
[----:B------:R-:W4:Y:S04]  /*26870*/  LDL.LU R246, [R1+0x454] ;  /* 0x0004540001f67983 */ /* 0x000f280000300800 */
[----:B------:R-:W3:Y:S04]  /*26880*/  LDL.LU R248, [R1+0x470] ;  /* 0x0004700001f87983 */ /* 0x000ee80000300800 */
[----:B------:R-:W3:Y:S04]  /*26890*/  LDL.LU R232, [R1+0x504] ;  /* 0x0005040001e87983 */ /* 0x000ee80000300800 */
[----:B------:R-:W3:Y:S04]  /*268a0*/  LDL.LU R247, [R1+0x4f4] ;  /* 0x0004f40001f77983 */ /* 0x000ee80000300800 */
[----:B------:R-:W3:Y:S04]  /*268b0*/  LDL.LU R3, [R1+0x430] ;  /* 0x0004300001037983 */ /* 0x000ee80000300800 */
[----:B------:R1:W-:Y:S04]  /*268c0*/  @P0 STG.E [R20.64], R249 ;  /* 0x000000f914000986 */ /* 0x0003e8000c101908 */
[----:B--2---:R2:W-:Y:S04]  /*268d0*/  @P5 STG.E [R22.64], R250 ;  /* 0x000000fa16005986 */ /* 0x0045e8000c101908 */
[----:B-1----:R-:W3:Y:S04]  /*268e0*/  LDL.LU R249, [R1+0x4a0] ;  /* 0x0004a00001f97983 */ /* 0x002ee80000300800 */
[----:B--2---:R-:W2:Y:S04]  /*268f0*/  LDL.LU R250, [R1+0xe50] ;  /* 0x000e500001fa7983 */ /* 0x004ea80000300800 */
[----:B------:R-:W2:Y:S04]  /*26900*/  LDL.LU R22, [R1+0x480] ;  /* 0x0004800001167983 */ /* 0x000ea80000300800 */
[----:B------:R-:W3:Y:S01]  /*26910*/  LDL.LU R23, [R1+0x450] ;  /* 0x0004500001177983 */ /* 0x000ee20000300800 */
[----:B------:R-:W-:-:S02]  /*26920*/  ISETP.LT.AND P3, PT, R235, c[0x0][0x178], !P1 ;  /* 0x00005e00eb007a0c */ /* 0x000fc40004f61270 */
[----:B------:R-:W-:Y:S02]  /*26930*/  ISETP.LT.AND P2, PT, R234, c[0x0][0x178], !P1 ;  /* 0x00005e00ea007a0c */ /* 0x000fe40004f41270 */
[----:B------:R-:W-:Y:S01]  /*26940*/  IADD3 R230, R252, 0x35, RZ ;  /* 0x00000035fce67810 */ /* 0x000fe20007ffe0ff */
[----:B------:R-:W-:-:S03]  /*26950*/  IMAD.WIDE R228, R0, 0x4, R8 ;  /* 0x0000000400e47825 */ /* 0x000fc600078e0208 */
[----:B------:R-:W-:Y:S01]  /*26960*/  ISETP.GE.AND P4, PT, R230, c[0x0][0x17c], PT ;  /* 0x00005f00e6007a0c */ /* 0x000fe20003f86270 */
[----:B------:R-:W-:Y:S01]  /*26970*/  IMAD.WIDE R230, R0, 0x4, R6 ;  /* 0x0000000400e67825 */ /* 0x000fe200078e0206 */
[----:B------:R-:W-:-:S03]  /*26980*/  ISETP.LT.AND P1, PT, R233, c[0x0][0x178], !P1 ;  /* 0x00005e00e9007a0c */ /* 0x000fc60004f21270 */
[----:B------:R-:W-:Y:S01]  /*26990*/  IMAD.WIDE R20, R0, 0x4, R4 ;  /* 0x0000000400147825 */ /* 0x000fe200078e0204 */
[----:B--2---:R-:W-:Y:S04]  /*269a0*/  @P3 STG.E [R228.64], R22 ;  /* 0x00000016e4003986 */ /* 0x004fe8000c101908 */
[----:B---3--:R1:W-:Y:S04]  /*269b0*/  @P2 STG.E [R230.64], R23 ;  /* 0x00000017e6002986 */ /* 0x0083e8000c101908 */
[----:B-1----:R-:W2:Y:S01]  /*269c0*/  LDL.LU R231, [R1+0x484] ;  /* 0x0004840001e77983 */ /* 0x002ea20000300800 */
[----:B------:R-:W-:-:S03]  /*269d0*/  ISETP.LT.AND P2, PT, R240, c[0x0][0x178], !P4 ;  /* 0x00005e00f0007a0c */ /* 0x000fc60006741270 */
[----:B------:R1:W-:Y:S04]  /*269e0*/  @P1 STG.E [R20.64], R3 ;  /* 0x0000000314001986 */ /* 0x0003e8000c101908 */
[----:B------:R-:W3:Y:S01]  /*269f0*/  LDL.LU R230, [R1+0x4f0] ;  /* 0x0004f00001e67983 */ /* 0x000ee20000300800 */
[----:B-1----:R-:W-:Y:S02]  /*26a00*/  IADD3 R3, R0, c[0x0][0x198], RZ ;  /* 0x0000660000037a10 */ /* 0x002fe40007ffe0ff */
[----:B------:R-:W-:-:S03]  /*26a10*/  IADD3 R0, R252, 0x37, RZ ;  /* 0x00000037fc007810 */ /* 0x000fc60007ffe0ff */
[C---:B------:R-:W-:Y:S01]  /*26a20*/  IMAD.WIDE R228, R3.reuse, 0x4, R10 ;  /* 0x0000000403e47825 */ /* 0x040fe200078e020a */
[----:B------:R-:W-:Y:S02]  /*26a30*/  ISETP.GE.AND P0, PT, R0, c[0x0][0x17c], PT ;  /* 0x00005f0000007a0c */ /* 0x000fe40003f06270 */
[C---:B------:R-:W-:Y:S01]  /*26a40*/  IADD3 R0, R3.reuse, c[0x0][0x198], RZ ;  /* 0x0000660003007a10 */ /* 0x040fe20007ffe0ff */
[C---:B------:R-:W-:Y:S01]  /*26a50*/  IMAD.WIDE R20, R3.reuse, 0x4, R8 ;  /* 0x0000000403147825 */ /* 0x040fe200078e0208 */
[----:B------:R1:W-:Y:S03]  /*26a60*/  @P2 STG.E [R228.64], R251 ;  /* 0x000000fbe4002986 */ /* 0x0003e6000c101908 */
[C---:B------:R-:W-:Y:S01]  /*26a70*/  IMAD.WIDE R22, R3.reuse, 0x4, R6 ;  /* 0x0000000403167825 */ /* 0x040fe200078e0206 */
[----:B-1----:R-:W3:Y:S03]  /*26a80*/  LDL.LU R251, [R1+0xe4c] ;  /* 0x000e4c0001fb7983 */ /* 0x002ee60000300800 */
[----:B------:R-:W-:-:S02]  /*26a90*/  IMAD.WIDE R228, R3, 0x4, R4 ;  /* 0x0000000403e47825 */ /* 0x000fc400078e0204 */
[----:B------:R-:W3:Y:S01]  /*26aa0*/  LDL.LU R3, [R1+0x500] ;  /* 0x0005000001037983 */ /* 0x000ee20000300800 */
[----:B------:R-:W-:Y:S02]  /*26ab0*/  ISETP.LT.AND P3, PT, R235, c[0x0][0x178], !P4 ;  /* 0x00005e00eb007a0c */ /* 0x000fe40006761270 */
[----:B------:R-:W-:-:S11]  /*26ac0*/  ISETP.LT.AND P1, PT, R234, c[0x0][0x178], !P4 ;  /* 0x00005e00ea007a0c */ /* 0x000fd60006721270 */
[----:B--2---:R-:W-:Y:S04]  /*26ad0*/  @P3 STG.E [R20.64], R231 ;  /* 0x000000e714003986 */ /* 0x004fe8000c101908 */
[----:B----4-:R1:W-:Y:S04]  /*26ae0*/  @P1 STG.E [R22.64], R246 ;  /* 0x000000f616001986 */ /* 0x0103e8000c101908 */
[----:B-1----:R-:W2:Y:S01]  /*26af0*/  LDL.LU R246, [R1+0x4a4] ;  /* 0x0004a40001f67983 */ /* 0x002ea20000300800 */
[----:B------:R-:W-:Y:S02]  /*26b00*/  ISETP.LT.AND P4, PT, R233, c[0x0][0x178], !P4 ;  /* 0x00005e00e9007a0c */ /* 0x000fe40006781270 */
[----:B------:R-:W-:Y:S01]  /*26b10*/  ISETP.LT.AND P5, PT, R240, c[0x0][0x178], !P6 ;  /* 0x00005e00f0007a0c */ /* 0x000fe200077a1270 */
[----:B------:R-:W-:Y:S01]  /*26b20*/  IMAD.WIDE R20, R0, 0x4, R10 ;  /* 0x0000000400147825 */ /* 0x000fe200078e020a */
[----:B------:R-:W-:-:S02]  /*26b30*/  ISETP.LT.AND P1, PT, R235, c[0x0][0x178], !P6 ;  /* 0x00005e00eb007a0c */ /* 0x000fc40007721270 */
[----:B------:R-:W-:Y:S01]  /*26b40*/  ISETP.LT.AND P3, PT, R234, c[0x0][0x178], !P6 ;  /* 0x00005e00ea007a0c */ /* 0x000fe20007761270 */
[----:B------:R-:W-:-:S06]  /*26b50*/  IMAD.WIDE R22, R0, 0x4, R8 ;  /* 0x0000000400167825 */ /* 0x000fcc00078e0208 */
[----:B---3--:R1:W-:Y:S01]  /*26b60*/  @P4 STG.E [R228.64], R251 ;  /* 0x000000fbe4004986 */ /* 0x0083e2000c101908 */
[----:B------:R-:W-:-:S03]  /*26b70*/  ISETP.LT.AND P4, PT, R235, c[0x0][0x178], !P0 ;  /* 0x00005e00eb007a0c */ /* 0x000fc60004781270 */
[----:B------:R3:W-:Y:S01]  /*26b80*/  @P5 STG.E [R20.64], R3 ;  /* 0x0000000314005986 */ /* 0x0007e2000c101908 */
[----:B------:R-:W-:Y:S02]  /*26b90*/  ISETP.LT.AND P5, PT, R233, c[0x0][0x178], !P6 ;  /* 0x00005e00e9007a0c */ /* 0x000fe400077a1270 */
[----:B------:R-:W-:Y:S02]  /*26ba0*/  ISETP.LT.AND P6, PT, R240, c[0x0][0x178], !P0 ;  /* 0x00005e00f0007a0c */ /* 0x000fe400047c1270 */
[----:B-1----:R-:W-:Y:S01]  /*26bb0*/  IADD3 R228, R252, 0x38, RZ ;  /* 0x00000038fce47810 */ /* 0x002fe20007ffe0ff */
[----:B------:R-:W4:Y:S01]  /*26bc0*/  LDL.LU R251, [R1+0x428] ;  /* 0x0004280001fb7983 */ /* 0x000f220000300800 */
[C---:B---3--:R-:W-:Y:S01]  /*26bd0*/  IADD3 R3, R0.reuse, c[0x0][0x198], RZ ;  /* 0x0000660000037a10 */ /* 0x048fe20007ffe0ff */
[----:B------:R-:W-:Y:S01]  /*26be0*/  IMAD.WIDE R20, R0, 0x4, R6 ;  /* 0x0000000400147825 */ /* 0x000fe200078e0206 */
[----:B------:R-:W-:Y:S01]  /*26bf0*/  ISETP.GE.AND P2, PT, R228, c[0x0][0x17c], PT ;  /* 0x00005f00e4007a0c */ /* 0x000fe20003f46270 */
[----:B------:R1:W-:Y:S02]  /*26c00*/  @P1 STG.E [R22.64], R230 ;  /* 0x000000e616001986 */ /* 0x0003e4000c101908 */
[----:B------:R-:W-:-:S02]  /*26c10*/  IMAD.WIDE R228, R0, 0x4, R4 ;  /* 0x0000000400e47825 */ /* 0x000fc400078e0204 */
[----:B------:R3:W-:Y:S01]  /*26c20*/  @P3 STG.E [R20.64], R249 ;  /* 0x000000f914003986 */ /* 0x0007e2000c101908 */
[----:B------:R-:W-:-:S03]  /*26c30*/  IADD3 R0, R252, 0x39, RZ ;  /* 0x00000039fc007810 */ /* 0x000fc60007ffe0ff */
[----:B------:R-:W-:Y:S01]  /*26c40*/  @P5 STG.E [R228.64], R248 ;  /* 0x000000f8e4005986 */ /* 0x000fe2000c101908 */
[----:B-1----:R-:W-:-:S03]  /*26c50*/  IMAD.WIDE R22, R3, 0x4, R10 ;  /* 0x0000000403167825 */ /* 0x002fc600078e020a */
[----:B------:R-:W4:Y:S01]  /*26c60*/  LDL.LU R231, [R1+0xe8] ;  /* 0x0000e80001e77983 */ /* 0x000f220000300800 */
[----:B---3--:R-:W-:-:S03]  /*26c70*/  IMAD.WIDE R20, R3, 0x4, R8 ;  /* 0x0000000403147825 */ /* 0x008fc600078e0208 */
[----:B------:R-:W-:Y:S01]  /*26c80*/  @P6 STG.E [R22.64], R232 ;  /* 0x000000e816006986 */ /* 0x000fe2000c101908 */
[----:B------:R-:W-:-:S03]  /*26c90*/  ISETP.LT.AND P5, PT, R234, c[0x0][0x178], !P0 ;  /* 0x00005e00ea007a0c */ /* 0x000fc600047a1270 */
[----:B------:R1:W-:Y:S01]  /*26ca0*/  @P4 STG.E [R20.64], R247 ;  /* 0x000000f714004986 */ /* 0x0003e2000c101908 */
[----:B------:R-:W-:-:S03]  /*26cb0*/  ISETP.GE.AND P4, PT, R0, c[0x0][0x17c], PT ;  /* 0x00005f0000007a0c */ /* 0x000fc60003f86270 */
[----:B------:R-:W3:Y:S01]  /*26cc0*/  LDL.LU R249, [R1+0xc8] ;  /* 0x0000c80001f97983 */ /* 0x000ee20000300800 */
[----:B------:R-:W-:-:S03]  /*26cd0*/  ISETP.LT.AND P0, PT, R233, c[0x0][0x178], !P0 ;  /* 0x00005e00e9007a0c */ /* 0x000fc60004701270 */
[----:B-1----:R-:W3:Y:S04]  /*26ce0*/  LDL.LU R247, [R1+0x42c] ;  /* 0x00042c0001f77983 */ /* 0x002ee80000300800 */
[----:B------:R-:W3:Y:S01]  /*26cf0*/  LDL.LU R0, [R1+0x358] ;  /* 0x0003580001007983 */ /* 0x000ee20000300800 */
[----:B------:R-:W-:-:S04]  /*26d00*/  IMAD.WIDE R20, R3, 0x4, R6 ;  /* 0x0000000403147825 */ /* 0x000fc800078e0206 */
[----:B------:R-:W-:Y:S01]  /*26d10*/  IMAD.WIDE R22, R3, 0x4, R4 ;  /* 0x0000000403167825 */ /* 0x000fe200078e0204 */
[----:B--2---:R-:W-:Y:S04]  /*26d20*/  @P5 STG.E [R20.64], R246 ;  /* 0x000000f614005986 */ /* 0x004fe8000c101908 */
[----:B------:R1:W-:Y:S04]  /*26d30*/  @P0 STG.E [R22.64], R250 ;  /* 0x000000fa16000986 */ /* 0x0003e8000c101908 */
[----:B-1----:R-:W2:Y:S04]  /*26d40*/  LDL.LU R250, [R1+0xe48] ;  /* 0x000e480001fa7983 */ /* 0x002ea80000300800 */
[----:B------:R-:W2:Y:S04]  /*26d50*/  LDL.LU R248, [R1+0x35c] ;  /* 0x00035c0001f87983 */ /* 0x000ea80000300800 */
[----:B------:R-:W2:Y:S04]  /*26d60*/  LDL.LU R232, [R1+0xec] ;  /* 0x0000ec0001e87983 */ /* 0x000ea80000300800 */
[----:B------:R-:W2:Y:S01]  /*26d70*/  LDL.LU R246, [R1+0xcc] ;  /* 0x0000cc0001f67983 */ /* 0x000ea20000300800 */
[----:B------:R-:W-:-:S02]  /*26d80*/  ISETP.LT.AND P1, PT, R240, c[0x0][0x178], !P2 ;  /* 0x00005e00f0007a0c */ /* 0x000fc40005721270 */
[----:B------:R-:W-:Y:S01]  /*26d90*/  ISETP.LT.AND P3, PT, R235, c[0x0][0x178], !P2 ;  /* 0x00005e00eb007a0c */ /* 0x000fe20005761270 */
[----:B------:R-:W2:Y:S01]  /*26da0*/  LDL.LU R230, [R1+0x448] ;  /* 0x0004480001e67983 */ /* 0x000ea20000300800 */
[----:B------:R-:W-:Y:S02]  /*26db0*/  IADD3 R3, R3, c[0x0][0x198], RZ ;  /* 0x0000660003037a10 */ /* 0x000fe40007ffe0ff */
[----:B------:R-:W-:Y:S02]  /*26dc0*/  ISETP.LT.AND P6, PT, R234, c[0x0][0x178], !P2 ;  /* 0x00005e00ea007a0c */ /* 0x000fe400057c1270 */
[----:B------:R-:W-:Y:S01]  /*26dd0*/  IADD3 R228, R252, 0x3a, RZ ;  /* 0x0000003afce47810 */ /* 0x000fe20007ffe0ff */
[----:B------:R-:W-:Y:S01]  /*26de0*/  IMAD.WIDE R20, R3, 0x4, R10 ;  /* 0x0000000403147825 */ /* 0x000fe200078e020a */
[----:B------:R-:W-:-:S03]  /*26df0*/  ISETP.LT.AND P2, PT, R233, c[0x0][0x178], !P2 ;  /* 0x00005e00e9007a0c */ /* 0x000fc60005741270 */
[C---:B------:R-:W-:Y:S01]  /*26e00*/  IMAD.WIDE R22, R3.reuse, 0x4, R8 ;  /* 0x0000000403167825 */ /* 0x040fe200078e0208 */
[----:B------:R-:W-:Y:S01]  /*26e10*/  ISETP.GE.AND P5, PT, R228, c[0x0][0x17c], PT ;  /* 0x00005f00e4007a0c */ /* 0x000fe20003fa6270 */
[----:B----4-:R1:W-:Y:S01]  /*26e20*/  @P1 STG.E [R20.64], R251 ;  /* 0x000000fb14001986 */ /* 0x0103e2000c101908 */
[----:B------:R-:W-:Y:S01]  /*26e30*/  ISETP.LT.AND P0, PT, R240, c[0x0][0x178], !P4 ;  /* 0x00005e00f0007a0c */ /* 0x000fe20006701270 */
[----:B------:R-:W-:Y:S01]  /*26e40*/  IMAD.WIDE R228, R3, 0x4, R6 ;  /* 0x0000000403e47825 */ /* 0x000fe200078e0206 */
[----:B------:R-:W-:-:S03]  /*26e50*/  ISETP.LT.AND P1, PT, R235, c[0x0][0x178], !P4 ;  /* 0x00005e00eb007a0c */ /* 0x000fc60006721270 */
[----:B-1----:R-:W-:Y:S01]  /*26e60*/  IMAD.WIDE R20, R3, 0x4, R4 ;  /* 0x0000000403147825 */ /* 0x002fe200078e0204 */
[----:B------:R-:W4:Y:S04]  /*26e70*/  LDL.LU R251, [R1+0xe44] ;  /* 0x000e440001fb7983 */ /* 0x000f280000300800 */
[----:B---3--:R1:W-:Y:S04]  /*26e80*/  @P3 STG.E [R22.64], R0 ;  /* 0x0000000016003986 */ /* 0x0083e8000c101908 */
[----:B------:R-:W-:Y:S01]  /*26e90*/  @P6 STG.E [R228.64], R231 ;  /* 0x000000e7e4006986 */ /* 0x000fe2000c101908 */
[----:B------:R-:W-:-:S02]  /*26ea0*/  ISETP.LT.AND P6, PT, R234, c[0x0][0x178], !P4 ;  /* 0x00005e00ea007a0c */ /* 0x000fc400067c1270 */
[----:B-1----:R-:W-:Y:S01]  /*26eb0*/  IADD3 R0, R3, c[0x0][0x198], RZ ;  /* 0x0000660003007a10 */ /* 0x002fe20007ffe0ff */
[----:B------:R1:W-:Y:S04]  /*26ec0*/  @P2 STG.E [R20.64], R249 ;  /* 0x000000f914002986 */ /* 0x0003e8000c101908 */
[----:B------:R-:W-:-:S05]  /*26ed0*/  IMAD.WIDE R22, R0, 0x4, R10 ;  /* 0x0000000400167825 */ /* 0x000fca00078e020a */
[----:B------:R3:W-:Y:S01]  /*26ee0*/  @P0 STG.E [R22.64], R247 ;  /* 0x000000f716000986 */ /* 0x0007e2000c101908 */
[----:B-1----:R-:W-:-:S03]  /*26ef0*/  IMAD.WIDE R20, R0, 0x4, R8 ;  /* 0x0000000400147825 */ /* 0x002fc600078e0208 */
[----:B------:R-:W4:Y:S01]  /*26f00*/  LDL.LU R249, [R1+0x418] ;  /* 0x0004180001f97983 */ /* 0x000f220000300800 */
[----:B---3--:R-:W-:-:S03]  /*26f10*/  IMAD.WIDE R22, R0, 0x4, R6 ;  /* 0x0000000400167825 */ /* 0x008fc600078e0206 */
[----:B------:R-:W3:Y:S01]  /*26f20*/  LDL.LU R247, [R1+0x46c] ;  /* 0x00046c0001f77983 */ /* 0x000ee20000300800 */
[----:B------:R-:W-:Y:S02]  /*26f30*/  ISETP.LT.AND P4, PT, R233, c[0x0][0x178], !P4 ;  /* 0x00005e00e9007a0c */ /* 0x000fe40006781270 */
[----:B------:R-:W-:-:S04]  /*26f40*/  IADD3 R228, R252, 0x3b, RZ ;  /* 0x0000003bfce47810 */ /* 0x000fc80007ffe0ff */
[----:B------:R-:W-:Y:S01]  /*26f50*/  ISETP.GE.AND P3, PT, R228, c[0x0][0x17c], PT ;  /* 0x00005f00e4007a0c */ /* 0x000fe20003f66270 */
[----:B------:R-:W-:Y:S01]  /*26f60*/  IMAD.WIDE R228, R0, 0x4, R4 ;  /* 0x0000000400e47825 */ /* 0x000fe200078e0204 */
[----:B--2---:R-:W-:Y:S04]  /*26f70*/  @P1 STG.E [R20.64], R248 ;  /* 0x000000f814001986 */ /* 0x004fe8000c101908 */
[----:B------:R1:W-:Y:S04]  /*26f80*/  @P6 STG.E [R22.64], R232 ;  /* 0x000000e816006986 */ /* 0x0003e8000c101908 */
[----:B-1----:R-:W2:Y:S04]  /*26f90*/  LDL.LU R23, [R1+0x468] ;  /* 0x0004680001177983 */ /* 0x002ea80000300800 */
[----:B------:R1:W-:Y:S04]  /*26fa0*/  @P4 STG.E [R228.64], R246 ;  /* 0x000000f6e4004986 */ /* 0x0003e8000c101908 */
[----:B-1----:R-:W3:Y:S04]  /*26fb0*/  LDL.LU R246, [R1+0x44c] ;  /* 0x00044c0001f67983 */ /* 0x002ee80000300800 */
[----:B------:R-:W3:Y:S01]  /*26fc0*/  LDL.LU R248, [R1+0x41c] ;  /* 0x00041c0001f87983 */ /* 0x000ee20000300800 */
[----:B------:R-:W-:-:S02]  /*26fd0*/  IADD3 R3, R252, 0x3c, RZ ;  /* 0x0000003cfc037810 */ /* 0x000fc40007ffe0ff */
[----:B------:R-:W-:Y:S01]  /*26fe0*/  ISETP.LT.AND P0, PT, R240, c[0x0][0x178], !P5 ;  /* 0x00005e00f0007a0c */ /* 0x000fe20006f01270 */
[----:B------:R-:W3:Y:S01]  /*26ff0*/  LDL.LU R231, [R1+0x4b8] ;  /* 0x0004b80001e77983 */ /* 0x000ee20000300800 */
[----:B------:R-:W-:Y:S02]  /*27000*/  ISETP.GE.AND P2, PT, R3, c[0x0][0x17c], PT ;  /* 0x00005f0003007a0c */ /* 0x000fe40003f46270 */
[----:B------:R-:W-:Y:S01]  /*27010*/  IADD3 R3, R0, c[0x0][0x198], RZ ;  /* 0x0000660000037a10 */ /* 0x000fe20007ffe0ff */
[----:B------:R-:W3:Y:S01]  /*27020*/  LDL.LU R232, [R1+0x488] ;  /* 0x0004880001e87983 */ /* 0x000ee20000300800 */
[----:B------:R-:W-:Y:S02]  /*27030*/  ISETP.LT.AND P1, PT, R235, c[0x0][0x178], !P5 ;  /* 0x00005e00eb007a0c */ /* 0x000fe40006f21270 */
[----:B------:R-:W-:Y:S01]  /*27040*/  ISETP.LT.AND P6, PT, R234, c[0x0][0x178], !P5 ;  /* 0x00005e00ea007a0c */ /* 0x000fe20006fc1270 */
[----:B------:R-:W-:Y:S01]  /*27050*/  IMAD.WIDE R20, R3, 0x4, R10 ;  /* 0x0000000403147825 */ /* 0x000fe200078e020a */
[----:B------:R-:W-:-:S02]  /*27060*/  ISETP.LT.AND P5, PT, R233, c[0x0][0x178], !P5 ;  /* 0x00005e00e9007a0c */ /* 0x000fc40006fa1270 */
[----:B------:R-:W-:Y:S01]  /*27070*/  IADD3 R0, R252, 0x3d, RZ ;  /* 0x0000003dfc007810 */ /* 0x000fe20007ffe0ff */
[C---:B------:R-:W-:Y:S01]  /*27080*/  IMAD.WIDE R228, R3.reuse, 0x4, R4 ;  /* 0x0000000403e47825 */ /* 0x040fe200078e0204 */
[----:B------:R-:W-:Y:S01]  /*27090*/  ISETP.LT.AND P4, PT, R240, c[0x0][0x178], !P3 ;  /* 0x00005e00f0007a0c */ /* 0x000fe20005f81270 */
[----:B--2---:R1:W-:Y:S01]  /*270a0*/  @P0 STG.E [R20.64], R23 ;  /* 0x0000001714000986 */ /* 0x0043e2000c101908 */
[----:B------:R-:W-:Y:S02]  /*270b0*/  ISETP.GE.AND P0, PT, R0, c[0x0][0x17c], PT ;  /* 0x00005f0000007a0c */ /* 0x000fe40003f06270 */
[C---:B------:R-:W-:Y:S01]  /*270c0*/  IADD3 R0, R3.reuse, c[0x0][0x198], RZ ;  /* 0x0000660003007a10 */ /* 0x040fe20007ffe0ff */
[----:B-1----:R-:W-:-:S04]  /*270d0*/  IMAD.WIDE R22, R3, 0x4, R8 ;  /* 0x0000000403167825 */ /* 0x002fc800078e0208 */
[----:B------:R-:W-:Y:S01]  /*270e0*/  IMAD.WIDE R20, R3, 0x4, R6 ;  /* 0x0000000403147825 */ /* 0x000fe200078e0206 */
[----:B------:R1:W-:Y:S01]  /*270f0*/  @P1 STG.E [R22.64], R230 ;  /* 0x000000e616001986 */ /* 0x0003e2000c101908 */
[----:B------:R-:W-:-:S03]  /*27100*/  ISETP.LT.AND P1, PT, R235, c[0x0][0x178], !P3 ;  /* 0x00005e00eb007a0c */ /* 0x000fc60005f21270 */
[----:B----4-:R2:W-:Y:S04]  /*27110*/  @P6 STG.E [R20.64], R249 ;  /* 0x000000f914006986 */ /* 0x0105e8000c101908 */
[----:B------:R4:W-:Y:S01]  /*27120*/  @P5 STG.E [R228.64], R250 ;  /* 0x000000fae4005986 */ /* 0x0009e2000c101908 */
[----:B------:R-:W-:Y:S02]  /*27130*/  ISETP.LT.AND P5, PT, R234, c[0x0][0x178], !P3 ;  /* 0x00005e00ea007a0c */ /* 0x000fe40005fa1270 */
[----:B------:R-:W-:Y:S01]  /*27140*/  ISETP.LT.AND P3, PT, R233, c[0x0][0x178], !P3 ;  /* 0x00005e00e9007a0c */ /* 0x000fe20005f61270 */
[----:B-1----:R-:W-:-:S05]  /*27150*/  IMAD.WIDE R22, R0, 0x4, R10 ;  /* 0x0000000400167825 */ /* 0x002fca00078e020a */
[----:B---3--:R1:W-:Y:S01]  /*27160*/  @P4 STG.E [R22.64], R247 ;  /* 0x000000f716004986 */ /* 0x0083e2000c101908 */
[----:B--2---:R-:W-:-:S03]  /*27170*/  IMAD.WIDE R20, R0, 0x4, R6 ;  /* 0x0000000400147825 */ /* 0x004fc600078e0206 */
[----:B----4-:R-:W2:Y:S01]  /*27180*/  LDL.LU R250, [R1+0x438] ;  /* 0x0004380001fa7983 */ /* 0x010ea20000300800 */
[----:B------:R-:W-:-:S03]  /*27190*/  IMAD.WIDE R228, R0, 0x4, R4 ;  /* 0x0000000400e47825 */ /* 0x000fc600078e0204 */
[----:B------:R-:W3:Y:S01]  /*271a0*/  LDL.LU R249, [R1+0x4bc] ;  /* 0x0004bc0001f97983 */ /* 0x000ee20000300800 */
[----:B-1----:R-:W-:-:S03]  /*271b0*/  IMAD.WIDE R22, R0, 0x4, R8 ;  /* 0x0000000400167825 */ /* 0x002fc600078e0208 */
[----:B------:R-:W4:Y:S04]  /*271c0*/  LDL.LU R247, [R1+0x48c] ;  /* 0x00048c0001f77983 */ /* 0x000f280000300800 */
[----:B------:R1:W-:Y:S04]  /*271d0*/  @P1 STG.E [R22.64], R246 ;  /* 0x000000f616001986 */ /* 0x0003e8000c101908 */
[----:B------:R1:W-:Y:S04]  /*271e0*/  @P5 STG.E [R20.64], R248 ;  /* 0x000000f814005986 */ /* 0x0003e8000c101908 */
[----:B------:R1:W-:Y:S04]  /*271f0*/  @P3 STG.E [R228.64], R251 ;  /* 0x000000fbe4003986 */ /* 0x0003e8000c101908 */
[----:B-1----:R-:W2:Y:S04]  /*27200*/  LDL.LU R246, [R1+0x45c] ;  /* 0x00045c0001f67983 */ /* 0x002ea80000300800 */
[----:B------:R-:W2:Y:S04]  /*27210*/  LDL.LU R248, [R1+0x43c] ;  /* 0x00043c0001f87983 */ /* 0x000ea80000300800 */
[----:B------:R-:W2:Y:S01]  /*27220*/  LDL.LU R251, [R1+0x458] ;  /* 0x0004580001fb7983 */ /* 0x000ea20000300800 */
        /* <DEDUP_REMOVED lines=15> */
[----:B-1----:R-:W-:-:S04]  /*27320*/  IMAD.WIDE R22, R3, 0x4, R4 ;  /* 0x0000000403167825 */ /* 0x002fc800078e0204 */
[----:B------:R-:W-:Y:S01]  /*27330*/  IMAD.WIDE R20, R3, 0x4, R6 ;  /* 0x0000000403147825 */ /* 0x000fe200078e0206 */
[----:B------:R-:W-:-:S03]  /*27340*/  ISETP.GE.AND P1, PT, R230, c[0x0][0x17c], PT ;  /* 0x00005f00e6007a0c */ /* 0x000fc60003f26270 */
[----:B------:R-:W-:Y:S01]  /*27350*/  IMAD.WIDE R228, R0, 0x4, R10 ;  /* 0x0000000400e47825 */ /* 0x000fe200078e020a */
[----:B------:R-:W-:-:S03]  /*27360*/  IADD3 R232, R252, 0x3f, RZ ;  /* 0x0000003ffce87810 */ /* 0x000fc60007ffe0ff */
[C---:B------:R-:W-:Y:S01]  /*27370*/  IMAD.WIDE R230, R0.reuse, 0x4, R8 ;  /* 0x0000000400e67825 */ /* 0x040fe200078e0208 */
[----:B------:R-:W-:Y:S01]  /*27380*/  IADD3 R3, R0, c[0x0][0x198], RZ ;  /* 0x0000660000037a10 */ /* 0x000fe20007ffe0ff */
[----:B--2---:R1:W-:Y:S01]  /*27390*/  @P3 STG.E [R20.64], R251 ;  /* 0x000000fb14003986 */ /* 0x0043e2000c101908 */
[----:B------:R-:W-:-:S03]  /*273a0*/  ISETP.GE.AND P3, PT, R232, c[0x0][0x17c], PT ;  /* 0x00005f00e8007a0c */ /* 0x000fc60003f66270 */
[----:B------:R-:W-:Y:S01]  /*273b0*/  @P2 STG.E [R22.64], R250 ;  /* 0x000000fa16002986 */ /* 0x000fe2000c101908 */
[----:B------:R-:W-:-:S03]  /*273c0*/  IADD3 R232, R252, 0x40, RZ ;  /* 0x00000040fce87810 */ /* 0x000fc60007ffe0ff */
[----:B---3--:R-:W-:Y:S01]  /*273d0*/  @P6 STG.E [R228.64], R249 ;  /* 0x000000f9e4006986 */ /* 0x008fe2000c101908 */
[----:B-1----:R-:W-:-:S03]  /*273e0*/  IMAD.WIDE R20, R0, 0x4, R6 ;  /* 0x0000000400147825 */ /* 0x002fc600078e0206 */
[----:B----4-:R-:W-:Y:S04]  /*273f0*/  @P5 STG.E [R230.64], R247 ;  /* 0x000000f7e6005986 */ /* 0x010fe8000c101908 */
[----:B------:R1:W-:Y:S01]  /*27400*/  @P4 STG.E [R20.64], R246 ;  /* 0x000000f614004986 */ /* 0x0003e2000c101908 */
[----:B------:R-:W-:Y:S02]  /*27410*/  ISETP.LT.AND P6, PT, R240, c[0x0][0x178], !P1 ;  /* 0x00005e00f0007a0c */ /* 0x000fe40004fc1270 */
[----:B------:R-:W-:Y:S02]  /*27420*/  ISETP.LT.AND P5, PT, R235, c[0x0][0x178], !P1 ;  /* 0x00005e00eb007a0c */ /* 0x000fe40004fa1270 */
[----:B------:R-:W-:Y:S02]  /*27430*/  ISETP.LT.AND P2, PT, R234, c[0x0][0x178], !P1 ;  /* 0x00005e00ea007a0c */ /* 0x000fe40004f41270 */
[----:B------:R-:W-:Y:S01]  /*27440*/  ISETP.LT.AND P4, PT, R233, c[0x0][0x178], !P1 ;  /* 0x00005e00e9007a0c */ /* 0x000fe20004f81270 */
[----:B-1----:R-:W-:Y:S01]  /*27450*/  IMAD.WIDE R20, R0, 0x4, R4 ;  /* 0x0000000400147825 */ /* 0x002fe200078e0204 */
[----:B------:R-:W2:Y:S01]  /*27460*/  LDL.LU R246, [R1+0x50c] ;  /* 0x00050c0001f67983 */ /* 0x000ea20000300800 */
[----:B------:R-:W-:-:S03]  /*27470*/  ISETP.GE.AND P1, PT, R232, c[0x0][0x17c], PT ;  /* 0x00005f00e8007a0c */ /* 0x000fc60003f26270 */
[----:B------:R-:W3:Y:S04]  /*27480*/  LDL.LU R247, [R1+0x4fc] ;  /* 0x0004fc0001f77983 */ /* 0x000ee80000300800 */
[----:B------:R-:W4:Y:S04]  /*27490*/  LDL.LU R251, [R1+0x47c] ;  /* 0x00047c0001fb7983 */ /* 0x000f280000300800 */
[----:B------:R-:W2:Y:S04]  /*274a0*/  LDL.LU R0, [R1+0x4a8] ;  /* 0x0004a80001007983 */ /* 0x000ea80000300800 */
[----:B------:R-:W2:Y:S04]  /*274b0*/  LDL.LU R232, [R1+0x4d0] ;  /* 0x0004d00001e87983 */ /* 0x000ea80000300800 */
[----:B------:R1:W-:Y:S04]  /*274c0*/  @P0 STG.E [R20.64], R248 ;  /* 0x000000f814000986 */ /* 0x0003e8000c101908 */
[----:B-1----:R-:W2:Y:S01]  /*274d0*/  LDL.LU R20, [R1+0x508] ;  /* 0x0005080001147983 */ /* 0x002ea20000300800 */
[----:B------:R-:W-:-:S03]  /*274e0*/  IMAD.WIDE R22, R3, 0x4, R10 ;  /* 0x0000000403167825 */ /* 0x000fc600078e020a */
[----:B------:R-:W3:Y:S04]  /*274f0*/  LDL.LU R21, [R1+0x4f8] ;  /* 0x0004f80001157983 */ /* 0x000ee80000300800 */
[----:B------:R-:W3:Y:S04]  /*27500*/  LDL.LU R250, [R1+0x50] ;  /* 0x0000500001fa7983 */ /* 0x000ee80000300800 */
[----:B------:R-:W3:Y:S04]  /*27510*/  LDL.LU R249, [R1+0x4d4] ;  /* 0x0004d40001f97983 */ /* 0x000ee80000300800 */
[----:B------:R-:W3:Y:S04]  /*27520*/  LDL.LU R248, [R1+0x54] ;  /* 0x0000540001f87983 */ /* 0x000ee80000300800 */
[----:B--2---:R1:W-:Y:S04]  /*27530*/  @P6 STG.E [R22.64], R20 ;  /* 0x0000001416006986 */ /* 0x0043e8000c101908 */
[----:B-1----:R-:W2:Y:S01]  /*27540*/  LDL.LU R23, [R1+0x478] ;  /* 0x0004780001177983 */ /* 0x002ea20000300800 */
[----:B------:R-:W-:-:S04]  /*27550*/  IMAD.WIDE R228, R3, 0x4, R8 ;  /* 0x0000000403e47825 */ /* 0x000fc800078e0208 */
[C---:B------:R-:W-:Y:S01]  /*27560*/  IMAD.WIDE R230, R3.reuse, 0x4, R6 ;  /* 0x0000000403e67825 */ /* 0x040fe200078e0206 */
[----:B---3--:R1:W-:Y:S04]  /*27570*/  @P5 STG.E [R228.64], R21 ;  /* 0x00000015e4005986 */ /* 0x0083e8000c101908 */
[----:B------:R3:W-:Y:S01]  /*27580*/  @P2 STG.E [R230.64], R0 ;  /* 0x00000000e6002986 */ /* 0x0007e2000c101908 */
[C---:B-1----:R-:W-:Y:S01]  /*27590*/  IMAD.WIDE R20, R3.reuse, 0x4, R4 ;  /* 0x0000000403147825 */ /* 0x042fe200078e0204 */
[----:B------:R-:W-:Y:S02]  /*275a0*/  IADD3 R3, R3, c[0x0][0x198], RZ ;  /* 0x0000660003037a10 */ /* 0x000fe40007ffe0ff */
[----:B---3--:R-:W-:-:S03]  /*275b0*/  IADD3 R0, R252, 0x41, RZ ;  /* 0x00000041fc007810 */ /* 0x008fc60007ffe0ff */
[C---:B------:R-:W-:Y:S01]  /*275c0*/  IMAD.WIDE R230, R3.reuse, 0x4, R10 ;  /* 0x0000000403e67825 */ /* 0x040fe200078e020a */
[----:B------:R-:W-:Y:S02]  /*275d0*/  ISETP.GE.AND P2, PT, R0, c[0x0][0x17c], PT ;  /* 0x00005f0000007a0c */ /* 0x000fe40003f46270 */
[C---:B------:R-:W-:Y:S01]  /*275e0*/  IADD3 R0, R3.reuse, c[0x0][0x198], RZ ;  /* 0x0000660003007a10 */ /* 0x040fe20007ffe0ff */
[C---:B------:R-:W-:Y:S01]  /*275f0*/  IMAD.WIDE R228, R3.reuse, 0x4, R8 ;  /* 0x0000000403e47825 */ /* 0x040fe200078e0208 */
[----:B--2---:R1:W-:Y:S03]  /*27600*/  @P4 STG.E [R20.64], R23 ;  /* 0x0000001714004986 */ /* 0x0043e6000c101908 */
[----:B-1----:R-:W-:-:S04]  /*27610*/  IMAD.WIDE R22, R3, 0x4, R6 ;  /* 0x0000000403167825 */ /* 0x002fc800078e0206 */
[----:B------:R-:W-:Y:S02]  /*27620*/  IMAD.WIDE R20, R3, 0x4, R4 ;  /* 0x0000000403147825 */ /* 0x000fe400078e0204 */
[----:B------:R-:W2:Y:S01]  /*27630*/  LDL.LU R3, [R1+0x4ac] ;  /* 0x0004ac0001037983 */ /* 0x000ea20000300800 */
[----:B------:R-:W-:Y:S02]  /*27640*/  ISETP.LT.AND P5, PT, R240, c[0x0][0x178], !P3 ;  /* 0x00005e00f0007a0c */ /* 0x000fe40005fa1270 */
[----:B------:R-:W-:Y:S02]  /*27650*/  ISETP.LT.AND P0, PT, R235, c[0x0][0x178], !P3 ;  /* 0x00005e00eb007a0c */ /* 0x000fe40005f01270 */
[----:B------:R-:W-:Y:S02]  /*27660*/  ISETP.LT.AND P6, PT, R234, c[0x0][0x178], !P3 ;  /* 0x00005e00ea007a0c */ /* 0x000fe40005fc1270 */
[----:B------:R-:W-:Y:S02]  /*27670*/  ISETP.LT.AND P3, PT, R233, c[0x0][0x178], !P3 ;  /* 0x00005e00e9007a0c */ /* 0x000fe40005f61270 */
[----:B------:R-:W-:-:S05]  /*27680*/  ISETP.LT.AND P4, PT, R240, c[0x0][0x178], !P1 ;  /* 0x00005e00f0007a0c */ /* 0x000fca0004f81270 */
[----:B------:R1:W-:Y:S04]  /*27690*/  @P5 STG.E [R230.64], R246 ;  /* 0x000000f6e6005986 */ /* 0x0003e8000c101908 */
[----:B------:R3:W-:Y:S01]  /*276a0*/  @P0 STG.E [R228.64], R247 ;  /* 0x000000f7e4000986 */ /* 0x0007e2000c101908 */
[----:B------:R-:W-:Y:S01]  /*276b0*/  ISETP.LT.AND P0, PT, R233, c[0x0][0x178], !P1 ;  /* 0x00005e00e9007a0c */ /* 0x000fe20004f01270 */
[C---:B-1----:R-:W-:Y:S02]  /*276c0*/  IMAD.WIDE R230, R0.reuse, 0x4, R10 ;  /* 0x0000000400e67825 */ /* 0x042fe400078e020a */
[----:B------:R-:W4:Y:S04]  /*276d0*/  LDL.LU R246, [R1+0xe40] ;  /* 0x000e400001f67983 */ /* 0x000f280000300800 */
[----:B---3--:R-:W3:Y:S01]  /*276e0*/  LDL.LU R247, [R1+0xe3c] ;  /* 0x000e3c0001f77983 */ /* 0x008ee20000300800 */
[----:B------:R-:W-:Y:S01]  /*276f0*/  IMAD.WIDE R228, R0, 0x4, R4 ;  /* 0x0000000400e47825 */ /* 0x000fe200078e0204 */
[----:B------:R-:W-:-:S02]  /*27700*/  ISETP.LT.AND P5, PT, R235, c[0x0][0x178], !P2 ;  /* 0x00005e00eb007a0c */ /* 0x000fc400057a1270 */
[----:B--2---:R1:W-:Y:S04]  /*27710*/  @P6 STG.E [R22.64], R3 ;  /* 0x0000000316006986 */ /* 0x0043e8000c101908 */
[----:B----4-:R2:W-:Y:S01]  /*27720*/  @P3 STG.E [R20.64], R251 ;  /* 0x000000fb14003986 */ /* 0x0105e2000c101908 */
[----:B------:R-:W-:-:S03]  /*27730*/  ISETP.LT.AND P3, PT, R235, c[0x0][0x178], !P1 ;  /* 0x00005e00eb007a0c */ /* 0x000fc60004f61270 */
[----:B------:R4:W-:Y:S01]  /*27740*/  @P4 STG.E [R230.64], R232 ;  /* 0x000000e8e6004986 */ /* 0x0009e2000c101908 */
[----:B------:R-:W-:Y:S02]  /*27750*/  ISETP.LT.AND P4, PT, R234, c[0x0][0x178], !P1 ;  /* 0x00005e00ea007a0c */ /* 0x000fe40004f81270 */
[----:B------:R-:W-:Y:S02]  /*27760*/  ISETP.LT.AND P6, PT, R240, c[0x0][0x178], !P2 ;  /* 0x00005e00f0007a0c */ /* 0x000fe400057c1270 */
[----:B-1----:R-:W-:Y:S01]  /*27770*/  IADD3 R3, R0, c[0x0][0x198], RZ ;  /* 0x0000660000037a10 */ /* 0x002fe20007ffe0ff */
[----:B--2---:R-:W2:Y:S01]  /*27780*/  LDL.LU R251, [R1+0x4c0] ;  /* 0x0004c00001fb7983 */ /* 0x004ea20000300800 */
[----:B------:R-:W-:Y:S01]  /*27790*/  IADD3 R20, R252, 0x42, RZ ;  /* 0x00000042fc147810 */ /* 0x000fe20007ffe0ff */
[----:B------:R-:W-:-:S03]  /*277a0*/  IMAD.WIDE R22, R0, 0x4, R8 ;  /* 0x0000000400167825 */ /* 0x000fc600078e0208 */
[----:B------:R-:W-:Y:S01]  /*277b0*/  ISETP.GE.AND P1, PT, R20, c[0x0][0x17c], PT ;  /* 0x00005f0014007a0c */ /* 0x000fe20003f26270 */
[----:B------:R-:W-:Y:S01]  /*277c0*/  IMAD.WIDE R20, R0, 0x4, R6 ;  /* 0x0000000400147825 */ /* 0x000fe200078e0206 */
[----:B------:R-:W-:Y:S03]  /*277d0*/  @P3 STG.E [R22.64], R250 ;  /* 0x000000fa16003986 */ /* 0x000fe6000c101908 */
[C---:B----4-:R-:W-:Y:S01]  /*277e0*/  IMAD.WIDE R230, R3.reuse, 0x4, R10 ;  /* 0x0000000403e67825 */ /* 0x050fe200078e020a */
[----:B------:R-:W-:Y:S04]  /*277f0*/  @P4 STG.E [R20.64], R220 ;  /* 0x000000dc14004986 */ /* 0x000fe8000c101908 */
[----:B------:R-:W-:Y:S04]  /*27800*/  @P0 STG.E [R228.64], R36 ;  /* 0x00000024e4000986 */ /* 0x000fe8000c101908 */
[----:B------:R1:W-:Y:S04]  /*27810*/  @P6 STG.E [R230.64], R249 ;  /* 0x000000f9e6006986 */ /* 0x0003e8000c101908 */
[----:B-1----:R-:W4:Y:S01]  /*27820*/  LDL.LU R249, [R1+0x4c4] ;  /* 0x0004c40001f97983 */ /* 0x002f220000300800 */
[----:B------:R-:W-:-:S03]  /*27830*/  IMAD.WIDE R22, R3, 0x4, R8 ;  /* 0x0000000403167825 */ /* 0x000fc600078e0208 */
[----:B------:R-:W3:Y:S04]  /*27840*/  LDL.LU R250, [R1+0x490] ;  /* 0x0004900001fa7983 */ /* 0x000ee80000300800 */
[----:B------:R1:W-:Y:S04]  /*27850*/  @P5 STG.E [R22.64], R248 ;  /* 0x000000f816005986 */ /* 0x0003e8000c101908 */
[----:B-1----:R-:W3:Y:S01]  /*27860*/  LDL.LU R248, [R1+0x494] ;  /* 0x0004940001f87983 */ /* 0x002ee20000300800 */
[----:B------:R-:W-:Y:S02]  /*27870*/  ISETP.LT.AND P3, PT, R234, c[0x0][0x178], !P2 ;  /* 0x00005e00ea007a0c */ /* 0x000fe40005761270 */
[----:B------:R-:W-:-:S02]  /*27880*/  ISETP.LT.AND P2, PT, R233, c[0x0][0x178], !P2 ;  /* 0x00005e00e9007a0c */ /* 0x000fc40005741270 */
[----:B------:R-:W-:Y:S02]  /*27890*/  ISETP.LT.AND P5, PT, R240, c[0x0][0x178], !P1 ;  /* 0x00005e00f0007a0c */ /* 0x000fe40004fa1270 */
[C---:B------:R-:W-:Y:S01]  /*278a0*/  IADD3 R0, R3.reuse, c[0x0][0x198], RZ ;  /* 0x0000660003007a10 */ /* 0x040fe20007ffe0ff */
[----:B------:R-:W-:Y:S01]  /*278b0*/  IMAD.WIDE R20, R3, 0x4, R6 ;  /* 0x0000000403147825 */ /* 0x000fe200078e0206 */
[----:B------:R-:W-:Y:S02]  /*278c0*/  IADD3 R36, R252, 0x43, RZ ;  /* 0x00000043fc247810 */ /* 0x000fe40007ffe0ff */
[----:B------:R-:W-:Y:S01]  /*278d0*/  ISETP.LT.AND P0, PT, R235, c[0x0][0x178], !P1 ;  /* 0x00005e00eb007a0c */ /* 0x000fe20004f01270 */
[----:B------:R-:W-:Y:S01]  /*278e0*/  IMAD.WIDE R22, R3, 0x4, R4 ;  /* 0x0000000403167825 */ /* 0x000fe200078e0204 */
[----:B------:R-:W-:Y:S02]  /*278f0*/  ISETP.LT.AND P4, PT, R234, c[0x0][0x178], !P1 ;  /* 0x00005e00ea007a0c */ /* 0x000fe40004f81270 */
[----:B------:R-:W-:Y:S01]  /*27900*/  ISETP.GE.AND P6, PT, R36, c[0x0][0x17c], PT ;  /* 0x00005f0024007a0c */ /* 0x000fe20003fc6270 */
[----:B------:R-:W-:Y:S01]  /*27910*/  IMAD.WIDE R228, R0, 0x4, R10 ;  /* 0x0000000400e47825 */ /* 0x000fe200078e020a */
[----:B------:R1:W-:Y:S01]  /*27920*/  @P3 STG.E [R20.64], R221 ;  /* 0x000000dd14003986 */ /* 0x0003e2000c101908 */
[----:B------:R-:W-:-:S03]  /*27930*/  ISETP.LT.AND P1, PT, R233, c[0x0][0x178], !P1 ;  /* 0x00005e00e9007a0c */ /* 0x000fc60004f21270 */
[----:B------:R1:W-:Y:S01]  /*27940*/  @P2 STG.E [R22.64], R37 ;  /* 0x0000002516002986 */ /* 0x0003e2000c101908 */
[----:B------:R-:W-:Y:S02]  /*27950*/  ISETP.LT.AND P2, PT, R240, c[0x0][0x178], !P6 ;  /* 0x00005e00f0007a0c */ /* 0x000fe40007741270 */
[C---:B------:R-:W-:Y:S01]  /*27960*/  IADD3 R3, R0.reuse, c[0x0][0x198], RZ ;  /* 0x0000660000037a10 */ /* 0x040fe20007ffe0ff */
[----:B-1----:R-:W-:-:S04]  /*27970*/  IMAD.WIDE R20, R0, 0x4, R8 ;  /* 0x0000000400147825 */ /* 0x002fc800078e0208 */
[----:B------:R-:W-:Y:S01]  /*27980*/  IMAD.WIDE R22, R0, 0x4, R6 ;  /* 0x0000000400167825 */ /* 0x000fe200078e0206 */
[----:B------:R-:W-:-:S03]  /*27990*/  IADD3 R220, R252, 0x44, RZ ;  /* 0x00000044fcdc7810 */ /* 0x000fc60007ffe0ff */
[----:B------:R-:W-:Y:S01]  /*279a0*/  IMAD.WIDE R36, R3, 0x4, R8 ;  /* 0x0000000403247825 */ /* 0x000fe200078e0208 */
[----:B------:R-:W-:Y:S01]  /*279b0*/  ISETP.GE.AND P3, PT, R220, c[0x0][0x17c], PT ;  /* 0x00005f00dc007a0c */ /* 0x000fe20003f66270 */
[----:B--2---:R-:W-:Y:S01]  /*279c0*/  @P5 STG.E [R228.64], R251 ;  /* 0x000000fbe4005986 */ /* 0x004fe2000c101908 */
[----:B------:R-:W-:-:S03]  /*279d0*/  ISETP.LT.AND P5, PT, R235, c[0x0][0x178], !P6 ;  /* 0x00005e00eb007a0c */ /* 0x000fc600077a1270 */
[----:B------:R1:W-:Y:S04]  /*279e0*/  @P0 STG.E [R20.64], R244 ;  /* 0x000000f414000986 */ /* 0x0003e8000c101908 */
[----:B------:R2:W-:Y:S01]  /*279f0*/  @P4 STG.E [R22.64], R216 ;  /* 0x000000d816004986 */ /* 0x0005e2000c101908 */
[----:B------:R-:W-:Y:S02]  /*27a00*/  ISETP.LT.AND P4, PT, R234, c[0x0][0x178], !P6 ;  /* 0x00005e00ea007a0c */ /* 0x000fe40007781270 */
[----:B------:R-:W-:Y:S01]  /*27a10*/  ISETP.LT.AND P6, PT, R233, c[0x0][0x178], !P6 ;  /* 0x00005e00e9007a0c */ /* 0x000fe200077c1270 */
[----:B-1----:R-:W-:-:S04]  /*27a20*/  IMAD.WIDE R20, R0, 0x4, R4 ;  /* 0x0000000400147825 */ /* 0x002fc800078e0204 */
[----:B--2---:R-:W-:Y:S01]  /*27a30*/  IMAD.WIDE R22, R3, 0x4, R10 ;  /* 0x0000000403167825 */ /* 0x004fe200078e020a */
[----:B------:R1:W-:Y:S01]  /*27a40*/  @P1 STG.E [R20.64], R32 ;  /* 0x0000002014001986 */ /* 0x0003e2000c101908 */
[----:B------:R-:W-:Y:S02]  /*27a50*/  IADD3 R216, R252, 0x45, RZ ;  /* 0x00000045fcd87810 */ /* 0x000fe40007ffe0ff */
[----:B------:R-:W-:Y:S02]  /*27a60*/  ISETP.LT.AND P1, PT, R235, c[0x0][0x178], !P3 ;  /* 0x00005e00eb007a0c */ /* 0x000fe40005f21270 */
[----:B------:R-:W-:Y:S01]  /*27a70*/  ISETP.GE.AND P0, PT, R216, c[0x0][0x17c], PT ;  /* 0x00005f00d8007a0c */ /* 0x000fe20003f06270 */
[----:B----4-:R2:W-:Y:S01]  /*27a80*/  @P2 STG.E [R22.64], R249 ;  /* 0x000000f916002986 */ /* 0x0105e2000c101908 */
[----:B-1----:R-:W-:-:S03]  /*27a90*/  IMAD.WIDE R20, R3, 0x4, R6 ;  /* 0x0000000403147825 */ /* 0x002fc600078e0206 */
[----:B------:R-:W-:Y:S01]  /*27aa0*/  @P5 STG.E [R36.64], R245 ;  /* 0x000000f524005986 */ /* 0x000fe2000c101908 */
[----:B------:R-:W-:Y:S02]  /*27ab0*/  ISETP.LT.AND P5, PT, R240, c[0x0][0x178], !P3 ;  /* 0x00005e00f0007a0c */ /* 0x000fe40005fa1270 */
[----:B------:R-:W-:Y:S01]  /*27ac0*/  ISETP.LT.AND P2, PT, R234, c[0x0][0x178], !P3 ;  /* 0x00005e00ea007a0c */ /* 0x000fe20005f41270 */
[----:B------:R1:W-:Y:S01]  /*27ad0*/  @P4 STG.E [R20.64], R217 ;  /* 0x000000d914004986 */ /* 0x0003e2000c101908 */
[C---:B--2---:R-:W-:Y:S01]  /*27ae0*/  IMAD.WIDE R22, R3.reuse, 0x4, R4 ;  /* 0x0000000403167825 */ /* 0x044fe200078e0204 */
[----:B------:R-:W-:Y:S02]  /*27af0*/  IADD3 R3, R3, c[0x0][0x198], RZ ;  /* 0x0000660003037a10 */ /* 0x000fe40007ffe0ff */
[----:B------:R-:W2:Y:S01]  /*27b00*/  LDL.LU R249, [R1+0x290] ;  /* 0x0002900001f97983 */ /* 0x000ea20000300800 */
[----:B------:R-:W-:-:S03]  /*27b10*/  ISETP.LT.AND P3, PT, R233, c[0x0][0x178], !P3 ;  /* 0x00005e00e9007a0c */ /* 0x000fc60005f61270 */
[----:B------:R4:W-:Y:S01]  /*27b20*/  @P6 STG.E [R22.64], R33 ;  /* 0x0000002116006986 */ /* 0x0009e2000c101908 */
[----:B------:R-:W-:Y:S01]  /*27b30*/  ISETP.LT.AND P6, PT, R240, c[0x0][0x178], !P0 ;  /* 0x00005e00f0007a0c */ /* 0x000fe200047c1270 */
[C---:B-1----:R-:W-:Y:S01]  /*27b40*/  IMAD.WIDE R20, R3.reuse, 0x4, R10 ;  /* 0x0000000403147825 */ /* 0x042fe200078e020a */
[----:B------:R-:W-:-:S04]  /*27b50*/  IADD3 R37, R3, c[0x0][0x198], RZ ;  /* 0x0000660003257a10 */ /* 0x000fc80007ffe0ff */
[----:B---3--:R1:W-:Y:S01]  /*27b60*/  @P5 STG.E [R20.64], R250 ;  /* 0x000000fa14005986 */ /* 0x0083e2000c101908 */
[----:B----4-:R-:W-:-:S04]  /*27b70*/  IMAD.WIDE R22, R3, 0x4, R8 ;  /* 0x0000000403167825 */ /* 0x010fc800078e0208 */
[C---:B------:R-:W-:Y:S01]  /*27b80*/  IMAD.WIDE R32, R3.reuse, 0x4, R6 ;  /* 0x0000000403207825 */ /* 0x040fe200078e0206 */
[----:B------:R3:W-:Y:S03]  /*27b90*/  @P1 STG.E [R22.64], R236 ;  /* 0x000000ec16001986 */ /* 0x0007e6000c101908 */
[----:B-1----:R-:W-:Y:S01]  /*27ba0*/  IMAD.WIDE R20, R3, 0x4, R4 ;  /* 0x0000000403147825 */ /* 0x002fe200078e0204 */
[----:B------:R-:W-:Y:S04]  /*27bb0*/  @P2 STG.E [R32.64], R16 ;  /* 0x0000001020002986 */ /* 0x000fe8000c101908 */
[----:B------:R-:W-:Y:S01]  /*27bc0*/  @P3 STG.E [R20.64], R28 ;  /* 0x0000001c14003986 */ /* 0x000fe2000c101908 */
[----:B---3--:R-:W-:-:S05]  /*27bd0*/  IMAD.WIDE R22, R37, 0x4, R10 ;  /* 0x0000000425167825 */ /* 0x008fca00078e020a */
[----:B------:R1:W-:Y:S04]  /*27be0*/  @P6 STG.E [R22.64], R248 ;  /* 0x000000f816006986 */ /* 0x0003e8000c101908 */
[----:B-1----:R-:W3:Y:S04]  /*27bf0*/  LDL.LU R248, [R1+0x294] ;  /* 0x0002940001f87983 */ /* 0x002ee80000300800 */
[----:B------:R-:W4:Y:S04]  /*27c00*/  LDL.LU R231, [R1+0x4d8] ;  /* 0x0004d80001e77983 */ /* 0x000f280000300800 */
[----:B------:R-:W4:Y:S04]  /*27c10*/  LDL.LU R232, [R1+0x58] ;  /* 0x0000580001e87983 */ /* 0x000f280000300800 */
[----:B------:R-:W4:Y:S01]  /*27c20*/  LDL.LU R251, [R1+0x4dc] ;  /* 0x0004dc0001fb7983 */ /* 0x000f220000300800 */
[----:B------:R-:W-:-:S02]  /*27c30*/  ISETP.LT.AND P5, PT, R235, c[0x0][0x178], !P0 ;  /* 0x00005e00eb007a0c */ /* 0x000fc400047a1270 */
[----:B------:R-:W-:Y:S02]  /*27c40*/  ISETP.LT.AND P1, PT, R234, c[0x0][0x178], !P0 ;  /* 0x00005e00ea007a0c */ /* 0x000fe40004721270 */
[----:B------:R-:W-:Y:S01]  /*27c50*/  IADD3 R0, R252, 0x46, RZ ;  /* 0x00000046fc007810 */ /* 0x000fe20007ffe0ff */
[----:B------:R-:W-:Y:S01]  /*27c60*/  IMAD.WIDE R32, R37, 0x4, R8 ;  /* 0x0000000425207825 */ /* 0x000fe200078e0208 */
[----:B------:R-:W-:Y:S01]  /*27c70*/  ISETP.LT.AND P0, PT, R233, c[0x0][0x178], !P0 ;  /* 0x00005e00e9007a0c */ /* 0x000fe20004701270 */
[----:B------:R-:W4:Y:S01]  /*27c80*/  LDL.LU R250, [R1+0x5c] ;  /* 0x00005c0001fa7983 */ /* 0x000f220000300800 */
[----:B------:R-:W-:Y:S01]  /*27c90*/  ISETP.GE.AND P4, PT, R0, c[0x0][0x17c], PT ;  /* 0x00005f0000007a0c */ /* 0x000fe20003f86270 */
[C---:B------:R-:W-:Y:S01]  /*27ca0*/  IMAD.WIDE R216, R37.reuse, 0x4, R6 ;  /* 0x0000000425d87825 */ /* 0x040fe200078e0206 */
[----:B------:R-:W-:Y:S02]  /*27cb0*/  IADD3 R0, R252, 0x47, RZ ;  /* 0x00000047fc007810 */ /* 0x000fe40007ffe0ff */
[C---:B------:R-:W-:Y:S01]  /*27cc0*/  IADD3 R3, R37.reuse, c[0x0][0x198], RZ ;  /* 0x0000660025037a10 */ /* 0x040fe20007ffe0ff */
[----:B------:R-:W-:Y:S01]  /*27cd0*/  IMAD.WIDE R36, R37, 0x4, R4 ;  /* 0x0000000425247825 */ /* 0x000fe200078e0204 */
[----:B------:R-:W-:Y:S01]  /*27ce0*/  ISETP.GE.AND P2, PT, R0, c[0x0][0x17c], PT ;  /* 0x00005f0000007a0c */ /* 0x000fe20003f46270 */
[----:B------:R1:W-:Y:S01]  /*27cf0*/  @P5 STG.E [R32.64], R237 ;  /* 0x000000ed20005986 */ /* 0x0003e2000c101908 */
[----:B------:R-:W-:-:S02]  /*27d00*/  ISETP.LT.AND P6, PT, R240, c[0x0][0x178], !P4 ;  /* 0x00005e00f0007a0c */ /* 0x000fc400067c1270 */
[----:B------:R-:W-:Y:S01]  /*27d10*/  ISETP.LT.AND P3, PT, R235, c[0x0][0x178], !P4 ;  /* 0x00005e00eb007a0c */ /* 0x000fe20006761270 */
[----:B------:R-:W-:Y:S01]  /*27d20*/  @P1 STG.E [R216.64], R17 ;  /* 0x00000011d8001986 */ /* 0x000fe2000c101908 */
[----:B------:R-:W-:Y:S02]  /*27d30*/  ISETP.LT.AND P5, PT, R234, c[0x0][0x178], !P4 ;  /* 0x00005e00ea007a0c */ /* 0x000fe400067a1270 */
[----:B------:R-:W-:Y:S01]  /*27d40*/  ISETP.LT.AND P4, PT, R233, c[0x0][0x178], !P4 ;  /* 0x00005e00e9007a0c */ /* 0x000fe20006781270 */
[----:B------:R1:W-:Y:S01]  /*27d50*/  @P0 STG.E [R36.64], R29 ;  /* 0x0000001d24000986 */ /* 0x0003e2000c101908 */
[----:B------:R-:W-:Y:S01]  /*27d60*/  ISETP.LT.AND P0, PT, R240, c[0x0][0x178], !P2 ;  /* 0x00005e00f0007a0c */ /* 0x000fe20005701270 */
[----:B------:R-:W-:-:S04]  /*27d70*/  IMAD.WIDE R20, R3, 0x4, R10 ;  /* 0x0000000403147825 */ /* 0x000fc800078e020a */
[----:B------:R-:W-:-:S04]  /*27d80*/  IMAD.WIDE R22, R3, 0x4, R8 ;  /* 0x0000000403167825 */ /* 0x000fc800078e0208 */
[----:B-1----:R-:W-:-:S04]  /*27d90*/  IMAD.WIDE R32, R3, 0x4, R6 ;  /* 0x0000000403207825 */ /* 0x002fc800078e0206 */
[C---:B------:R-:W-:Y:S01]  /*27da0*/  IMAD.WIDE R220, R3.reuse, 0x4, R4 ;  /* 0x0000000403dc7825 */ /* 0x040fe200078e0204 */
[----:B------:R-:W-:-:S05]  /*27db0*/  IADD3 R3, R3, c[0x0][0x198], RZ ;  /* 0x0000660003037a10 */ /* 0x000fca0007ffe0ff */
[----:B------:R-:W-:Y:S01]  /*27dc0*/  IMAD.WIDE R28, R3, 0x4, R10 ;  /* 0x00000004031c7825 */ /* 0x000fe200078e020a */
[----:B--2---:R1:W-:Y:S04]  /*27dd0*/  @P6 STG.E [R20.64], R249 ;  /* 0x000000f914006986 */ /* 0x0043e8000c101908 */
[----:B------:R-:W-:Y:S04]  /*27de0*/  @P3 STG.E [R22.64], R224 ;  /* 0x000000e016003986 */ /* 0x000fe8000c101908 */
[----:B------:R-:W-:Y:S04]  /*27df0*/  @P5 STG.E [R32.64], R12 ;  /* 0x0000000c20005986 */ /* 0x000fe8000c101908 */
[----:B-1----:R-:W2:Y:S04]  /*27e00*/  LDL.LU R249, [R1+0x4c8] ;  /* 0x0004c80001f97983 */ /* 0x002ea80000300800 */
[----:B------:R-:W-:Y:S04]  /*27e10*/  @P4 STG.E [R220.64], R24 ;  /* 0x00000018dc004986 */ /* 0x000fe8000c101908 */
[----:B---3--:R1:W-:Y:S04]  /*27e20*/  @P0 STG.E [R28.64], R248 ;  /* 0x000000f81c000986 */ /* 0x0083e8000c101908 */
[----:B-1----:R-:W3:Y:S01]  /*27e30*/  LDL.LU R248, [R1+0x4cc] ;  /* 0x0004cc0001f87983 */ /* 0x002ee20000300800 */
[----:B------:R-:W-:-:S02]  /*27e40*/  IADD3 R0, R252, 0x48, RZ ;  /* 0x00000048fc007810 */ /* 0x000fc40007ffe0ff */
[----:B------:R-:W-:Y:S02]  /*27e50*/  ISETP.LT.AND P3, PT, R235, c[0x0][0x178], !P2 ;  /* 0x00005e00eb007a0c */ /* 0x000fe40005761270 */
[----:B------:R-:W-:Y:S02]  /*27e60*/  ISETP.GE.AND P1, PT, R0, c[0x0][0x17c], PT ;  /* 0x00005f0000007a0c */ /* 0x000fe40003f26270 */
[----:B------:R-:W-:Y:S02]  /*27e70*/  ISETP.LT.AND P6, PT, R234, c[0x0][0x178], !P2 ;  /* 0x00005e00ea007a0c */ /* 0x000fe400057c1270 */
[----:B------:R-:W-:Y:S02]  /*27e80*/  ISETP.LT.AND P2, PT, R233, c[0x0][0x178], !P2 ;  /* 0x00005e00e9007a0c */ /* 0x000fe40005741270 */
[----:B------:R-:W-:Y:S02]  /*27e90*/  ISETP.LT.AND P4, PT, R240, c[0x0][0x178], !P1 ;  /* 0x00005e00f0007a0c */ /* 0x000fe40004f81270 */
[C---:B------:R-:W-:Y:S01]  /*27ea0*/  IADD3 R217, R3.reuse, c[0x0][0x198], RZ ;  /* 0x0000660003d97a10 */ /* 0x040fe20007ffe0ff */
[----:B------:R-:W-:Y:S01]  /*27eb0*/  IMAD.WIDE R16, R3, 0x4, R8 ;  /* 0x0000000403107825 */ /* 0x000fe200078e0208 */
[----:B------:R-:W-:-:S03]  /*27ec0*/  IADD3 R0, R252, 0x49, RZ ;  /* 0x00000049fc007810 */ /* 0x000fc60007ffe0ff */
[----:B------:R-:W-:Y:S01]  /*27ed0*/  IMAD.WIDE R20, R3, 0x4, R6 ;  /* 0x0000000403147825 */ /* 0x000fe200078e0206 */
[----:B------:R-:W-:-:S03]  /*27ee0*/  ISETP.GE.AND P0, PT, R0, c[0x0][0x17c], PT ;  /* 0x00005f0000007a0c */ /* 0x000fc60003f06270 */
[----:B------:R-:W-:Y:S01]  /*27ef0*/  IMAD.WIDE R22, R3, 0x4, R4 ;  /* 0x0000000403167825 */ /* 0x000fe200078e0204 */
[----:B------:R1:W-:Y:S03]  /*27f00*/  @P3 STG.E [R16.64], R225 ;  /* 0x000000e110003986 */ /* 0x0003e6000c101908 */
[----:B------:R-:W-:Y:S01]  /*27f10*/  IMAD.WIDE R32, R217, 0x4, R10 ;  /* 0x00000004d9207825 */ /* 0x000fe200078e020a */
[----:B------:R-:W-:Y:S01]  /*27f20*/  ISETP.LT.AND P5, PT, R235, c[0x0][0x178], !P1 ;  /* 0x00005e00eb007a0c */ /* 0x000fe20004fa1270 */
[----:B------:R1:W-:Y:S01]  /*27f30*/  @P6 STG.E [R20.64], R13 ;  /* 0x0000000d14006986 */ /* 0x0003e2000c101908 */
[----:B------:R-:W-:-:S03]  /*27f40*/  ISETP.LT.AND P3, PT, R234, c[0x0][0x178], !P1 ;  /* 0x00005e00ea007a0c */ /* 0x000fc60004f61270 */
[----:B------:R1:W-:Y:S01]  /*27f50*/  @P2 STG.E [R22.64], R25 ;  /* 0x0000001916002986 */ /* 0x0003e2000c101908 */
[----:B------:R-:W-:-:S03]  /*27f60*/  ISETP.LT.AND P2, PT, R233, c[0x0][0x178], !P1 ;  /* 0x00005e00e9007a0c */ /* 0x000fc60004f41270 */
[----:B----4-:R-:W-:Y:S01]  /*27f70*/  @P4 STG.E [R32.64], R231 ;  /* 0x000000e720004986 */ /* 0x010fe2000c101908 */
[----:B------:R-:W-:Y:S02]  /*27f80*/  ISETP.LT.AND P4, PT, R240, c[0x0][0x178], !P0 ;  /* 0x00005e00f0007a0c */ /* 0x000fe40004781270 */
[C---:B------:R-:W-:Y:S01]  /*27f90*/  IADD3 R3, R217.reuse, c[0x0][0x198], RZ ;  /* 0x00006600d9037a10 */ /* 0x040fe20007ffe0ff */
[----:B------:R-:W-:-:S04]  /*27fa0*/  IMAD.WIDE R36, R217, 0x4, R8 ;  /* 0x00000004d9247825 */ /* 0x000fc800078e0208 */
[C---:B-1----:R-:W-:Y:S01]  /*27fb0*/  IMAD.WIDE R16, R217.reuse, 0x4, R6 ;  /* 0x00000004d9107825 */ /* 0x042fe200078e0206 */
[----:B------:R-:W-:Y:S03]  /*27fc0*/  @P5 STG.E [R36.64], R232 ;  /* 0x000000e824005986 */ /* 0x000fe6000c101908 */
[----:B------:R-:W-:Y:S01]  /*27fd0*/  IMAD.WIDE R12, R217, 0x4, R4 ;  /* 0x00000004d90c7825 */ /* 0x000fe200078e0204 */
[----:B------:R-:W-:Y:S03]  /*27fe0*/  @P3 STG.E [R16.64], R222 ;  /* 0x000000de10003986 */ /* 0x000fe6000c101908 */
[----:B------:R-:W-:Y:S01]  /*27ff0*/  IMAD.WIDE R20, R3, 0x4, R10 ;  /* 0x0000000403147825 */ /* 0x000fe200078e020a */
[----:B------:R-:W-:Y:S01]  /*28000*/  @P2 STG.E [R12.64], R38 ;  /* 0x000000260c002986 */ /* 0x000fe2000c101908 */
[----:B------:R-:W-:-:S03]  /*28010*/  ISETP.LT.AND P5, PT, R235, c[0x0][0x178], !P0 ;  /* 0x00005e00eb007a0c */ /* 0x000fc600047a1270 */
[----:B------:R1:W-:Y:S01]  /*28020*/  @P4 STG.E [R20.64], R251 ;  /* 0x000000fb14004986 */ /* 0x0003e2000c101908 */
[----:B------:R-:W-:Y:S01]  /*28030*/  ISETP.LT.AND P6, PT, R234, c[0x0][0x178], !P0 ;  /* 0x00005e00ea007a0c */ /* 0x000fe200047c1270 */
[C---:B------:R-:W-:Y:S01]  /*28040*/  IMAD.WIDE R22, R3.reuse, 0x4, R8 ;  /* 0x0000000403167825 */ /* 0x040fe200078e0208 */
[----:B------:R-:W-:Y:S01]  /*28050*/  IADD3 R0, R252, 0x4a, RZ ;  /* 0x0000004afc007810 */ /* 0x000fe20007ffe0ff */
[----:B-1----:R-:W4:Y:S03]  /*28060*/  LDL.LU R251, [R1+0x498] ;  /* 0x0004980001fb7983 */ /* 0x002f260000300800 */
[----:B------:R-:W-:Y:S01]  /*28070*/  ISETP.GE.AND P1, PT, R0, c[0x0][0x17c], PT ;  /* 0x00005f0000007a0c */ /* 0x000fe20003f26270 */
[----:B------:R-:W-:Y:S01]  /*28080*/  IMAD.WIDE R24, R3, 0x4, R6 ;  /* 0x0000000403187825 */ /* 0x000fe200078e0206 */
[----:B------:R-:W-:Y:S01]  /*28090*/  IADD3 R0, R252, 0x4b, RZ ;  /* 0x0000004bfc007810 */ /* 0x000fe20007ffe0ff */
[----:B------:R1:W-:Y:S01]  /*280a0*/  @P5 STG.E [R22.64], R250 ;  /* 0x000000fa16005986 */ /* 0x0003e2000c101908 */
[----:B------:R-:W-:-:S02]  /*280b0*/  ISETP.LT.AND P0, PT, R233, c[0x0][0x178], !P0 ;  /* 0x00005e00e9007a0c */ /* 0x000fc40004701270 */
[----:B------:R-:W-:Y:S01]  /*280c0*/  ISETP.GE.AND P3, PT, R0, c[0x0][0x17c], PT ;  /* 0x00005f0000007a0c */ /* 0x000fe20003f66270 */
[----:B------:R1:W-:Y:S01]  /*280d0*/  @P6 STG.E [R24.64], R223 ;  /* 0x000000df18006986 */ /* 0x0003e2000c101908 */
[----:B------:R-:W-:Y:S02]  /*280e0*/  ISETP.LT.AND P4, PT, R240, c[0x0][0x178], !P1 ;  /* 0x00005e00f0007a0c */ /* 0x000fe40004f81270 */
[----:B------:R-:W-:Y:S01]  /*280f0*/  ISETP.LT.AND P6, PT, R235, c[0x0][0x178], !P1 ;  /* 0x00005e00eb007a0c */ /* 0x000fe20004fc1270 */
[----:B-1----:R-:W4:Y:S01]  /*28100*/  LDL.LU R250, [R1+0x49c] ;  /* 0x00049c0001fa7983 */ /* 0x002f220000300800 */
[----:B------:R-:W-:Y:S02]  /*28110*/  ISETP.LT.AND P2, PT, R234, c[0x0][0x178], !P1 ;  /* 0x00005e00ea007a0c */ /* 0x000fe40004f41270 */
[----:B------:R-:W-:Y:S02]  /*28120*/  IADD3 R29, R3, c[0x0][0x198], RZ ;  /* 0x00006600031d7a10 */ /* 0x000fe40007ffe0ff */
[----:B------:R-:W-:-:S02]  /*28130*/  ISETP.LT.AND P1, PT, R233, c[0x0][0x178], !P1 ;  /* 0x00005e00e9007a0c */ /* 0x000fc40004f21270 */
[----:B------:R-:W-:Y:S01]  /*28140*/  ISETP.LT.AND P5, PT, R240, c[0x0][0x178], !P3 ;  /* 0x00005e00f0007a0c */ /* 0x000fe20005fa1270 */
[----:B------:R-:W-:Y:S01]  /*28150*/  IMAD.WIDE R16, R3, 0x4, R4 ;  /* 0x0000000403107825 */ /* 0x000fe200078e0204 */
[----:B------:R-:W-:-:S03]  /*28160*/  IADD3 R3, R29, c[0x0][0x198], RZ ;  /* 0x000066001d037a10 */ /* 0x000fc60007ffe0ff */
[C---:B------:R-:W-:Y:S01]  /*28170*/  IMAD.WIDE R12, R29.reuse, 0x4, R10 ;  /* 0x000000041d0c7825 */ /* 0x040fe200078e020a */
[----:B------:R-:W-:Y:S03]  /*28180*/  @P0 STG.E [R16.64], R39 ;  /* 0x0000002710000986 */ /* 0x000fe6000c101908 */
[----:B------:R-:W-:-:S04]  /*28190*/  IMAD.WIDE R20, R29, 0x4, R8 ;  /* 0x000000041d147825 */ /* 0x000fc800078e0208 */
[----:B------:R-:W-:-:S04]  /*281a0*/  IMAD.WIDE R22, R29, 0x4, R6 ;  /* 0x000000041d167825 */ /* 0x000fc800078e0206 */
[----:B------:R-:W-:-:S04]  /*281b0*/  IMAD.WIDE R24, R29, 0x4, R4 ;  /* 0x000000041d187825 */ /* 0x000fc800078e0204 */
        /* <DEDUP_REMOVED lines=14> */
[----:B------:R-:W-:-:S02]  /*282a0*/  ISETP.LT.AND P5, PT, R235, c[0x0][0x178], !P0 ;  /* 0x00005e00eb007a0c */ /* 0x000fc400047a1270 */
[C---:B------:R-:W-:Y:S01]  /*282b0*/  IADD3 R33, R3.reuse, c[0x0][0x198], RZ ;  /* 0x0000660003217a10 */ /* 0x040fe20007ffe0ff */
[----:B------:R-:W-:Y:S01]  /*282c0*/  IMAD.WIDE R12, R3, 0x4, R8 ;  /* 0x00000004030c7825 */ /* 0x000fe200078e0208 */
[----:B------:R-:W-:-:S03]  /*282d0*/  IADD3 R0, R252, 0x4d, RZ ;  /* 0x0000004dfc007810 */ /* 0x000fc60007ffe0ff */
[C---:B------:R-:W-:Y:S01]  /*282e0*/  IMAD.WIDE R16, R3.reuse, 0x4, R6 ;  /* 0x0000000403107825 */ /* 0x040fe200078e0206 */
[----:B------:R1:W-:Y:S03]  /*282f0*/  @P6 STG.E [R12.64], R247 ;  /* 0x000000f70c006986 */ /* 0x0003e6000c101908 */
[----:B------:R-:W-:Y:S01]  /*28300*/  IMAD.WIDE R20, R3, 0x4, R4 ;  /* 0x0000000403147825 */ /* 0x000fe200078e0204 */
[----:B------:R-:W-:-:S03]  /*28310*/  ISETP.GE.AND P1, PT, R0, c[0x0][0x17c], PT ;  /* 0x00005f0000007a0c */ /* 0x000fc60003f26270 */
[C---:B------:R-:W-:Y:S01]  /*28320*/  IMAD.WIDE R22, R33.reuse, 0x4, R10 ;  /* 0x0000000421167825 */ /* 0x040fe200078e020a */
[----:B------:R1:W-:Y:S03]  /*28330*/  @P4 STG.E [R16.64], R219 ;  /* 0x000000db10004986 */ /* 0x0003e6000c101908 */
[----:B------:R-:W-:Y:S01]  /*28340*/  IMAD.WIDE R24, R33, 0x4, R8 ;  /* 0x0000000421187825 */ /* 0x000fe200078e0208 */
[----:B------:R4:W-:Y:S01]  /*28350*/  @P3 STG.E [R20.64], R35 ;  /* 0x0000002314003986 */ /* 0x0009e2000c101908 */
[----:B------:R-:W-:Y:S02]  /*28360*/  ISETP.LT.AND P6, PT, R234, c[0x0][0x178], !P0 ;  /* 0x00005e00ea007a0c */ /* 0x000fe400047c1270 */
[----:B------:R-:W-:Y:S02]  /*28370*/  ISETP.LT.AND P0, PT, R233, c[0x0][0x178], !P0 ;  /* 0x00005e00e9007a0c */ /* 0x000fe40004701270 */
[----:B------:R-:W-:-:S02]  /*28380*/  ISETP.LT.AND P3, PT, R235, c[0x0][0x178], !P1 ;  /* 0x00005e00eb007a0c */ /* 0x000fc40004f61270 */
[C---:B------:R-:W-:Y:S01]  /*28390*/  IADD3 R3, R33.reuse, c[0x0][0x198], RZ ;  /* 0x0000660021037a10 */ /* 0x040fe20007ffe0ff */
[----:B-1----:R-:W-:Y:S01]  /*283a0*/  IMAD.WIDE R12, R33, 0x4, R6 ;  /* 0x00000004210c7825 */ /* 0x002fe200078e0206 */
[----:B------:R-:W-:-:S03]  /*283b0*/  IADD3 R0, R252, 0x4e, RZ ;  /* 0x0000004efc007810 */ /* 0x000fc60007ffe0ff */
[----:B------:R-:W-:Y:S01]  /*283c0*/  IMAD.WIDE R16, R33, 0x4, R4 ;  /* 0x0000000421107825 */ /* 0x000fe200078e0204 */
[----:B----4-:R1:W-:Y:S01]  /*283d0*/  @P2 STG.E [R22.64], R251 ;  /* 0x000000fb16002986 */ /* 0x0103e2000c101908 */
[----:B------:R-:W-:-:S03]  /*283e0*/  ISETP.LT.AND P2, PT, R234, c[0x0][0x178], !P1 ;  /* 0x00005e00ea007a0c */ /* 0x000fc60004f41270 */
[----:B------:R4:W-:Y:S01]  /*283f0*/  @P5 STG.E [R24.64], R238 ;  /* 0x000000ee18005986 */ /* 0x0009e2000c101908 */
[----:B------:R-:W-:Y:S02]  /*28400*/  ISETP.LT.AND P5, PT, R240, c[0x0][0x178], !P1 ;  /* 0x00005e00f0007a0c */ /* 0x000fe40004fa1270 */
[----:B------:R-:W-:Y:S01]  /*28410*/  ISETP.LT.AND P1, PT, R233, c[0x0][0x178], !P1 ;  /* 0x00005e00e9007a0c */ /* 0x000fe20004f21270 */
[C---:B------:R-:W-:Y:S01]  /*28420*/  IMAD.WIDE R20, R3.reuse, 0x4, R10 ;  /* 0x0000000403147825 */ /* 0x040fe200078e020a */
[----:B------:R-:W-:Y:S01]  /*28430*/  ISETP.GE.AND P4, PT, R0, c[0x0][0x17c], PT ;  /* 0x00005f0000007a0c */ /* 0x000fe20003f86270 */
[----:B------:R4:W-:Y:S02]  /*28440*/  @P6 STG.E [R12.64], R18 ;  /* 0x000000120c006986 */ /* 0x0009e4000c101908 */
[C---:B-1----:R-:W-:Y:S01]  /*28450*/  IMAD.WIDE R22, R3.reuse, 0x4, R8 ;  /* 0x0000000403167825 */ /* 0x042fe200078e0208 */
[----:B------:R-:W-:Y:S01]  /*28460*/  IADD3 R0, R252, 0x4f, RZ ;  /* 0x0000004ffc007810 */ /* 0x000fe20007ffe0ff */
[----:B------:R-:W-:Y:S02]  /*28470*/  @P0 STG.E [R16.64], R30 ;  /* 0x0000001e10000986 */ /* 0x000fe4000c101908 */
[----:B----4-:R-:W-:-:S02]  /*28480*/  IMAD.WIDE R24, R3, 0x4, R6 ;  /* 0x0000000403187825 */ /* 0x010fc400078e0206 */
[----:B------:R-:W-:Y:S02]  /*28490*/  @P5 STG.E [R20.64], R250 ;  /* 0x000000fa14005986 */ /* 0x000fe4000c101908 */
[----:B------:R-:W-:Y:S02]  /*284a0*/  IMAD.WIDE R28, R3, 0x4, R4 ;  /* 0x00000004031c7825 */ /* 0x000fe400078e0204 */
[----:B------:R-:W-:Y:S01]  /*284b0*/  @P3 STG.E [R22.64], R239 ;  /* 0x000000ef16003986 */ /* 0x000fe2000c101908 */
[----:B------:R-:W-:-:S03]  /*284c0*/  ISETP.GE.AND P6, PT, R0, c[0x0][0x17c], PT ;  /* 0x00005f0000007a0c */ /* 0x000fc60003fc6270 */
[----:B------:R1:W-:Y:S01]  /*284d0*/  @P2 STG.E [R24.64], R19 ;  /* 0x0000001318002986 */ /* 0x0003e2000c101908 */
[----:B------:R-:W-:Y:S02]  /*284e0*/  ISETP.LT.AND P2, PT, R240, c[0x0][0x178], !P4 ;  /* 0x00005e00f0007a0c */ /* 0x000fe40006741270 */
[----:B------:R-:W-:Y:S01]  /*284f0*/  ISETP.LT.AND P3, PT, R235, c[0x0][0x178], !P4 ;  /* 0x00005e00eb007a0c */ /* 0x000fe20006761270 */
[----:B------:R4:W-:Y:S01]  /*28500*/  @P1 STG.E [R28.64], R31 ;  /* 0x0000001f1c001986 */ /* 0x0009e2000c101908 */
[----:B------:R-:W-:Y:S02]  /*28510*/  ISETP.LT.AND P1, PT, R234, c[0x0][0x178], !P4 ;  /* 0x00005e00ea007a0c */ /* 0x000fe40006721270 */
[----:B------:R-:W-:Y:S02]  /*28520*/  IADD3 R3, R3, c[0x0][0x198], RZ ;  /* 0x0000660003037a10 */ /* 0x000fe40007ffe0ff */
[----:B------:R-:W-:Y:S02]  /*28530*/  ISETP.LT.AND P4, PT, R233, c[0x0][0x178], !P4 ;  /* 0x00005e00e9007a0c */ /* 0x000fe40006781270 */
[----:B------:R-:W-:Y:S01]  /*28540*/  ISETP.LT.AND P5, PT, R240, c[0x0][0x178], !P6 ;  /* 0x00005e00f0007a0c */ /* 0x000fe200077a1270 */
[C---:B------:R-:W-:Y:S01]  /*28550*/  IMAD.WIDE R12, R3.reuse, 0x4, R10 ;  /* 0x00000004030c7825 */ /* 0x040fe200078e020a */
[----:B-1----:R-:W-:-:S03]  /*28560*/  IADD3 R25, R3, c[0x0][0x198], RZ ;  /* 0x0000660003197a10 */ /* 0x002fc60007ffe0ff */
[----:B------:R-:W-:-:S04]  /*28570*/  IMAD.WIDE R16, R3, 0x4, R8 ;  /* 0x0000000403107825 */ /* 0x000fc800078e0208 */
[----:B------:R-:W-:Y:S01]  /*28580*/  IMAD.WIDE R18, R3, 0x4, R6 ;  /* 0x0000000403127825 */ /* 0x000fe200078e0206 */
[----:B------:R-:W-:-:S03]  /*28590*/  IADD3 R0, R252, 0x50, RZ ;  /* 0x00000050fc007810 */ /* 0x000fc60007ffe0ff */
[----:B------:R-:W-:-:S04]  /*285a0*/  IMAD.WIDE R20, R3, 0x4, R4 ;  /* 0x0000000403147825 */ /* 0x000fc800078e0204 */
[C---:B------:R-:W-:Y:S01]  /*285b0*/  IMAD.WIDE R22, R25.reuse, 0x4, R10 ;  /* 0x0000000419167825 */ /* 0x040fe200078e020a */
[----:B------:R-:W-:Y:S02]  /*285c0*/  ISETP.GE.AND P0, PT, R0, c[0x0][0x17c], PT ;  /* 0x00005f0000007a0c */ /* 0x000fe40003f06270 */
[----:B----4-:R-:W-:Y:S02]  /*285d0*/  IADD3 R29, R25, c[0x0][0x198], RZ ;  /* 0x00006600191d7a10 */ /* 0x010fe40007ffe0ff */
[C---:B------:R-:W-:Y:S02]  /*285e0*/  IADD3 R0, R252.reuse, 0x51, RZ ;  /* 0x00000051fc007810 */ /* 0x040fe40007ffe0ff */
[----:B------:R-:W-:Y:S01]  /*285f0*/  IADD3 R3, R252, 0x52, RZ ;  /* 0x00000052fc037810 */ /* 0x000fe20007ffe0ff */
[----:B--2---:R1:W-:Y:S04]  /*28600*/  @P2 STG.E [R12.64], R249 ;  /* 0x000000f90c002986 */ /* 0x0043e8000c101908 */
[----:B------:R2:W-:Y:S01]  /*28610*/  @P3 STG.E [R16.64], R226 ;  /* 0x000000e210003986 */ /* 0x0005e2000c101908 */
[----:B------:R-:W-:-:S03]  /*28620*/  ISETP.LT.AND P3, PT, R234, c[0x0][0x178], !P6 ;  /* 0x00005e00ea007a0c */ /* 0x000fc60007761270 */
[----:B------:R4:W-:Y:S01]  /*28630*/  @P1 STG.E [R18.64], R14 ;  /* 0x0000000e12001986 */ /* 0x0009e2000c101908 */
[----:B------:R-:W-:-:S03]  /*28640*/  ISETP.LT.AND P1, PT, R235, c[0x0][0x178], !P6 ;  /* 0x00005e00eb007a0c */ /* 0x000fc60007721270 */
[----:B------:R4:W-:Y:S01]  /*28650*/  @P4 STG.E [R20.64], R26 ;  /* 0x0000001a14004986 */ /* 0x0009e2000c101908 */
[----:B-1----:R-:W-:-:S04]  /*28660*/  IMAD.WIDE R12, R25, 0x4, R8 ;  /* 0x00000004190c7825 */ /* 0x002fc800078e0208 */
[----:B--2---:R-:W-:-:S04]  /*28670*/  IMAD.WIDE R16, R25, 0x4, R6 ;  /* 0x0000000419107825 */ /* 0x004fc800078e0206 */
[----:B----4-:R-:W-:Y:S01]  /*28680*/  IMAD.WIDE R18, R25, 0x4, R4 ;  /* 0x0000000419127825 */ /* 0x010fe200078e0204 */
[----:B------:R-:W-:Y:S02]  /*28690*/  ISETP.LT.AND P4, PT, R235, c[0x0][0x178], !P0 ;  /* 0x00005e00eb007a0c */ /* 0x000fe40004781270 */
[----:B------:R-:W-:Y:S01]  /*286a0*/  ISETP.GE.AND P2, PT, R0, c[0x0][0x17c], PT ;  /* 0x00005f0000007a0c */ /* 0x000fe20003f46270 */
[----:B------:R-:W-:Y:S01]  /*286b0*/  IMAD.WIDE R20, R29, 0x4, R10 ;  /* 0x000000041d147825 */ /* 0x000fe200078e020a */
[----:B---3--:R1:W-:Y:S01]  /*286c0*/  @P5 STG.E [R22.64], R248 ;  /* 0x000000f816005986 */ /* 0x0083e2000c101908 */
[----:B------:R-:W-:Y:S02]  /*286d0*/  ISETP.LT.AND P5, PT, R233, c[0x0][0x178], !P6 ;  /* 0x00005e00e9007a0c */ /* 0x000fe400077a1270 */
[C---:B------:R-:W-:Y:S01]  /*286e0*/  ISETP.LT.AND P6, PT, R240.reuse, c[0x0][0x178], !P0 ;  /* 0x00005e00f0007a0c */ /* 0x040fe200047c1270 */
[----:B------:R2:W-:Y:S04]  /*286f0*/  @P1 STG.E [R12.64], R227 ;  /* 0x000000e30c001986 */ /* 0x0005e8000c101908 */
[----:B------:R3:W-:Y:S01]  /*28700*/  @P3 STG.E [R16.64], R15 ;  /* 0x0000000f10003986 */ /* 0x0007e2000c101908 */
[----:B------:R-:W-:-:S05]  /*28710*/  ISETP.LT.AND P1, PT, R240, c[0x0][0x178], !P2 ;  /* 0x00005e00f0007a0c */ /* 0x000fca0005721270 */
[----:B------:R4:W-:Y:S01]  /*28720*/  @P5 STG.E [R18.64], R27 ;  /* 0x0000001b12005986 */ /* 0x0009e2000c101908 */
[C---:B------:R-:W-:Y:S02]  /*28730*/  ISETP.LT.AND P5, PT, R234.reuse, c[0x0][0x178], !P0 ;  /* 0x00005e00ea007a0c */ /* 0x040fe400047a1270 */
[----:B------:R-:W-:Y:S01]  /*28740*/  ISETP.LT.AND P0, PT, R233, c[0x0][0x178], !P0 ;  /* 0x00005e00e9007a0c */ /* 0x000fe20004701270 */
[----:B------:R4:W-:Y:S01]  /*28750*/  @P6 STG.E [R20.64], R52 ;  /* 0x0000003414006986 */ /* 0x0009e2000c101908 */
[----:B------:R-:W-:Y:S01]  /*28760*/  ISETP.LT.AND P3, PT, R235, c[0x0][0x178], !P2 ;  /* 0x00005e00eb007a0c */ /* 0x000fe20005761270 */
[----:B-1----:R-:W-:Y:S01]  /*28770*/  IMAD.WIDE R22, R29, 0x4, R8 ;  /* 0x000000041d167825 */ /* 0x002fe200078e0208 */
[----:B------:R-:W-:-:S03]  /*28780*/  ISETP.LT.AND P6, PT, R234, c[0x0][0x178], !P2 ;  /* 0x00005e00ea007a0c */ /* 0x000fc600057c1270 */
[----:B--2---:R-:W-:-:S04]  /*28790*/  IMAD.WIDE R12, R29, 0x4, R6 ;  /* 0x000000041d0c7825 */ /* 0x004fc800078e0206 */
[C---:B---3--:R-:W-:Y:S01]  /*287a0*/  IMAD.WIDE R14, R29.reuse, 0x4, R4 ;  /* 0x000000041d0e7825 */ /* 0x048fe200078e0204 */
[----:B------:R-:W-:Y:S01]  /*287b0*/  IADD3 R29, R29, c[0x0][0x198], RZ ;  /* 0x000066001d1d7a10 */ /* 0x000fe20007ffe0ff */
[----:B------:R-:W-:Y:S01]  /*287c0*/  @P4 STG.E [R22.64], R68 ;  /* 0x0000004416004986 */ /* 0x000fe2000c101908 */
[----:B------:R-:W-:-:S03]  /*287d0*/  ISETP.GE.AND P4, PT, R3, c[0x0][0x17c], PT ;  /* 0x00005f0003007a0c */ /* 0x000fc60003f86270 */
[C---:B------:R-:W-:Y:S01]  /*287e0*/  IMAD.WIDE R16, R29.reuse, 0x4, R10 ;  /* 0x000000041d107825 */ /* 0x040fe200078e020a */
[----:B------:R1:W-:Y:S03]  /*287f0*/  @P5 STG.E [R12.64], R84 ;  /* 0x000000540c005986 */ /* 0x0003e6000c101908 */
[C---:B----4-:R-:W-:Y:S01]  /*28800*/  IMAD.WIDE R18, R29.reuse, 0x4, R8 ;  /* 0x000000041d127825 */ /* 0x050fe200078e0208 */
[----:B------:R2:W-:Y:S03]  /*28810*/  @P0 STG.E [R14.64], R100 ;  /* 0x000000640e000986 */ /* 0x0005e6000c101908 */
[----:B------:R-:W-:Y:S01]  /*28820*/  IMAD.WIDE R20, R29, 0x4, R6 ;  /* 0x000000041d147825 */ /* 0x000fe200078e0206 */
[----:B------:R-:W-:Y:S01]  /*28830*/  ISETP.LT.AND P2, PT, R233, c[0x0][0x178], !P2 ;  /* 0x00005e00e9007a0c */ /* 0x000fe20005741270 */
[----:B------:R3:W-:Y:S01]  /*28840*/  @P1 STG.E [R16.64], R53 ;  /* 0x0000003510001986 */ /* 0x0007e2000c101908 */
[----:B------:R-:W-:-:S02]  /*28850*/  ISETP.LT.AND P0, PT, R240, c[0x0][0x178], !P4 ;  /* 0x00005e00f0007a0c */ /* 0x000fc40006701270 */
[----:B------:R-:W-:Y:S01]  /*28860*/  ISETP.LT.AND P1, PT, R235, c[0x0][0x178], !P4 ;  /* 0x00005e00eb007a0c */ /* 0x000fe20006721270 */
[----:B------:R4:W-:Y:S01]  /*28870*/  @P3 STG.E [R18.64], R69 ;  /* 0x0000004512003986 */ /* 0x0009e2000c101908 */
[----:B------:R-:W-:-:S03]  /*28880*/  IADD3 R3, R29, c[0x0][0x198], RZ ;  /* 0x000066001d037a10 */ /* 0x000fc60007ffe0ff */
[----:B------:R4:W-:Y:S01]  /*28890*/  @P6 STG.E [R20.64], R85 ;  /* 0x0000005514006986 */ /* 0x0009e2000c101908 */
[----:B------:R-:W-:Y:S01]  /*288a0*/  ISETP.LT.AND P6, PT, R234, c[0x0][0x178], !P4 ;  /* 0x00005e00ea007a0c */ /* 0x000fe200067c1270 */
[----:B-1----:R-:W-:Y:S01]  /*288b0*/  IMAD.WIDE R12, R29, 0x4, R4 ;  /* 0x000000041d0c7825 */ /* 0x002fe200078e0204 */
[----:B------:R-:W-:-:S03]  /*288c0*/  IADD3 R0, R252, 0x53, RZ ;  /* 0x00000053fc007810 */ /* 0x000fc60007ffe0ff */
[----:B--2---:R-:W-:Y:S01]  /*288d0*/  IMAD.WIDE R14, R3, 0x4, R10 ;  /* 0x00000004030e7825 */ /* 0x004fe200078e020a */
[----:B------:R-:W-:-:S03]  /*288e0*/  ISETP.GE.AND P5, PT, R0, c[0x0][0x17c], PT ;  /* 0x00005f0000007a0c */ /* 0x000fc60003fa6270 */
[----:B---3--:R-:W-:Y:S01]  /*288f0*/  IMAD.WIDE R16, R3, 0x4, R8 ;  /* 0x0000000403107825 */ /* 0x008fe200078e0208 */
[----:B------:R-:W-:Y:S01]  /*28900*/  ISETP.LT.AND P4, PT, R233, c[0x0][0x178], !P4 ;  /* 0x00005e00e9007a0c */ /* 0x000fe20006781270 */
[----:B------:R1:W-:Y:S02]  /*28910*/  @P2 STG.E [R12.64], R101 ;  /* 0x000000650c002986 */ /* 0x0003e4000c101908 */
[----:B----4-:R-:W-:Y:S02]  /*28920*/  IMAD.WIDE R18, R3, 0x4, R6 ;  /* 0x0000000403127825 */ /* 0x010fe400078e0206 */
[----:B------:R2:W-:Y:S01]  /*28930*/  @P0 STG.E [R14.64], R48 ;  /* 0x000000300e000986 */ /* 0x0005e2000c101908 */
[----:B------:R-:W-:-:S03]  /*28940*/  ISETP.LT.AND P0, PT, R240, c[0x0][0x178], !P5 ;  /* 0x00005e00f0007a0c */ /* 0x000fc60006f01270 */
[----:B------:R3:W-:Y:S01]  /*28950*/  @P1 STG.E [R16.64], R64 ;  /* 0x0000004010001986 */ /* 0x0007e2000c101908 */
[----:B------:R-:W-:-:S03]  /*28960*/  ISETP.LT.AND P1, PT, R235, c[0x0][0x178], !P5 ;  /* 0x00005e00eb007a0c */ /* 0x000fc60006f21270 */
[----:B------:R4:W-:Y:S01]  /*28970*/  @P6 STG.E [R18.64], R80 ;  /* 0x0000005012006986 */ /* 0x0009e2000c101908 */
[----:B------:R-:W-:Y:S02]  /*28980*/  ISETP.LT.AND P6, PT, R234, c[0x0][0x178], !P5 ;  /* 0x00005e00ea007a0c */ /* 0x000fe40006fc1270 */
[----:B------:R-:W-:Y:S02]  /*28990*/  IADD3 R0, R252, 0x54, RZ ;  /* 0x00000054fc007810 */ /* 0x000fe40007ffe0ff */
[----:B------:R-:W-:Y:S02]  /*289a0*/  IADD3 R23, R3, c[0x0][0x198], RZ ;  /* 0x0000660003177a10 */ /* 0x000fe40007ffe0ff */
[----:B------:R-:W-:Y:S01]  /*289b0*/  ISETP.LT.AND P5, PT, R233, c[0x0][0x178], !P5 ;  /* 0x00005e00e9007a0c */ /* 0x000fe20006fa1270 */
[----:B------:R-:W-:Y:S01]  /*289c0*/  IMAD.WIDE R20, R3, 0x4, R4 ;  /* 0x0000000403147825 */ /* 0x000fe200078e0204 */
[----:B------:R-:W-:-:S03]  /*289d0*/  ISETP.GE.AND P3, PT, R0, c[0x0][0x17c], PT ;  /* 0x00005f0000007a0c */ /* 0x000fc60003f66270 */
[C---:B-1----:R-:W-:Y:S01]  /*289e0*/  IMAD.WIDE R12, R23.reuse, 0x4, R10 ;  /* 0x00000004170c7825 */ /* 0x042fe200078e020a */
[----:B------:R1:W-:Y:S01]  /*289f0*/  @P4 STG.E [R20.64], R96 ;  /* 0x0000006014004986 */ /* 0x0003e2000c101908 */
[----:B------:R-:W-:Y:S02]  /*28a00*/  ISETP.LT.AND P4, PT, R240, c[0x0][0x178], !P3 ;  /* 0x00005e00f0007a0c */ /* 0x000fe40005f81270 */
[----:B--2---:R-:W-:Y:S01]  /*28a10*/  IMAD.WIDE R14, R23, 0x4, R8 ;  /* 0x00000004170e7825 */ /* 0x004fe200078e0208 */
[----:B------:R-:W-:-:S03]  /*28a20*/  IADD3 R0, R252, 0x55, RZ ;  /* 0x00000055fc007810 */ /* 0x000fc60007ffe0ff */
[C---:B---3--:R-:W-:Y:S01]  /*28a30*/  IMAD.WIDE R16, R23.reuse, 0x4, R6 ;  /* 0x0000000417107825 */ /* 0x048fe200078e0206 */
[----:B------:R2:W-:Y:S03]  /*28a40*/  @P0 STG.E [R12.64], R49 ;  /* 0x000000310c000986 */ /* 0x0005e6000c101908 */
[C---:B----4-:R-:W-:Y:S01]  /*28a50*/  IMAD.WIDE R18, R23.reuse, 0x4, R4 ;  /* 0x0000000417127825 */ /* 0x050fe200078e0204 */
[----:B------:R-:W-:Y:S01]  /*28a60*/  IADD3 R3, R23, c[0x0][0x198], RZ ;  /* 0x0000660017037a10 */ /* 0x000fe20007ffe0ff */
[----:B------:R3:W-:Y:S01]  /*28a70*/  @P1 STG.E [R14.64], R65 ;  /* 0x000000410e001986 */ /* 0x0007e2000c101908 */
[----:B------:R-:W-:Y:S02]  /*28a80*/  ISETP.GE.AND P2, PT, R0, c[0x0][0x17c], PT ;  /* 0x00005f0000007a0c */ /* 0x000fe40003f46270 */
[----:B------:R-:W-:Y:S01]  /*28a90*/  ISETP.LT.AND P1, PT, R235, c[0x0][0x178], !P3 ;  /* 0x00005e00eb007a0c */ /* 0x000fe20005f21270 */
[----:B------:R4:W-:Y:S01]  /*28aa0*/  @P6 STG.E [R16.64], R81 ;  /* 0x0000005110006986 */ /* 0x0009e2000c101908 */
[----:B-1----:R-:W-:-:S03]  /*28ab0*/  IMAD.WIDE R20, R3, 0x4, R10 ;  /* 0x0000000403147825 */ /* 0x002fc600078e020a */
[----:B------:R1:W-:Y:S01]  /*28ac0*/  @P5 STG.E [R18.64], R97 ;  /* 0x0000006112005986 */ /* 0x0003e2000c101908 */
[----:B------:R-:W-:Y:S02]  /*28ad0*/  ISETP.LT.AND P5, PT, R234, c[0x0][0x178], !P3 ;  /* 0x00005e00ea007a0c */ /* 0x000fe40005fa1270 */
[----:B------:R-:W-:Y:S02]  /*28ae0*/  ISETP.LT.AND P3, PT, R233, c[0x0][0x178], !P3 ;  /* 0x00005e00e9007a0c */ /* 0x000fe40005f61270 */
[----:B------:R-:W-:Y:S01]  /*28af0*/  ISETP.LT.AND P6, PT, R240, c[0x0][0x178], !P2 ;  /* 0x00005e00f0007a0c */ /* 0x000fe200057c1270 */
[----:B------:R1:W-:Y:S01]  /*28b00*/  @P4 STG.E [R20.64], R44 ;  /* 0x0000002c14004986 */ /* 0x0003e2000c101908 */
[C---:B------:R-:W-:Y:S01]  /*28b10*/  IADD3 R23, R3.reuse, c[0x0][0x198], RZ ;  /* 0x0000660003177a10 */ /* 0x040fe20007ffe0ff */
[----:B--2---:R-:W-:Y:S01]  /*28b20*/  IMAD.WIDE R12, R3, 0x4, R8 ;  /* 0x00000004030c7825 */ /* 0x004fe200078e0208 */
[----:B------:R-:W-:Y:S02]  /*28b30*/  ISETP.LT.AND P4, PT, R235, c[0x0][0x178], !P2 ;  /* 0x00005e00eb007a0c */ /* 0x000fe40005781270 */
[----:B------:R-:W-:Y:S01]  /*28b40*/  IADD3 R0, R252, 0x56, RZ ;  /* 0x00000056fc007810 */ /* 0x000fe20007ffe0ff */
[C---:B---3--:R-:W-:Y:S01]  /*28b50*/  IMAD.WIDE R14, R3.reuse, 0x4, R6 ;  /* 0x00000004030e7825 */ /* 0x048fe200078e0206 */
[----:B------:R2:W-:Y:S03]  /*28b60*/  @P1 STG.E [R12.64], R60 ;  /* 0x0000003c0c001986 */ /* 0x0005e6000c101908 */
[----:B----4-:R-:W-:Y:S01]  /*28b70*/  IMAD.WIDE R16, R3, 0x4, R4 ;  /* 0x0000000403107825 */ /* 0x010fe200078e0204 */
[----:B------:R-:W-:Y:S01]  /*28b80*/  ISETP.GE.AND P0, PT, R0, c[0x0][0x17c], PT ;  /* 0x00005f0000007a0c */ /* 0x000fe20003f06270 */
[----:B------:R3:W-:Y:S02]  /*28b90*/  @P5 STG.E [R14.64], R76 ;  /* 0x0000004c0e005986 */ /* 0x0007e4000c101908 */
[----:B-1----:R-:W-:-:S02]  /*28ba0*/  IMAD.WIDE R18, R23, 0x4, R10 ;  /* 0x0000000417127825 */ /* 0x002fc400078e020a */
[----:B------:R1:W-:Y:S01]  /*28bb0*/  @P3 STG.E [R16.64], R92 ;  /* 0x0000005c10003986 */ /* 0x0003e2000c101908 */
[----:B------:R-:W-:Y:S01]  /*28bc0*/  ISETP.LT.AND P3, PT, R234, c[0x0][0x178], !P2 ;  /* 0x00005e00ea007a0c */ /* 0x000fe20005761270 */
[----:B------:R-:W-:Y:S01]  /*28bd0*/  IMAD.WIDE R20, R23, 0x4, R8 ;  /* 0x0000000417147825 */ /* 0x000fe200078e0208 */
[----:B------:R-:W-:Y:S01]  /*28be0*/  ISETP.LT.AND P2, PT, R233, c[0x0][0x178], !P2 ;  /* 0x00005e00e9007a0c */ /* 0x000fe20005741270 */
[----:B------:R4:W-:Y:S01]  /*28bf0*/  @P6 STG.E [R18.64], R45 ;  /* 0x0000002d12006986 */ /* 0x0009e2000c101908 */
[----:B------:R-:W-:Y:S02]  /*28c00*/  ISETP.LT.AND P6, PT, R240, c[0x0][0x178], !P0 ;  /* 0x00005e00f0007a0c */ /* 0x000fe400047c1270 */
[----:B------:R-:W-:Y:S01]  /*28c10*/  ISETP.LT.AND P5, PT, R235, c[0x0][0x178], !P0 ;  /* 0x00005e00eb007a0c */ /* 0x000fe200047a1270 */
[----:B------:R4:W-:Y:S01]  /*28c20*/  @P4 STG.E [R20.64], R61 ;  /* 0x0000003d14004986 */ /* 0x0009e2000c101908 */
[C---:B------:R-:W-:Y:S01]  /*28c30*/  IADD3 R3, R23.reuse, c[0x0][0x198], RZ ;  /* 0x0000660017037a10 */ /* 0x040fe20007ffe0ff */
[----:B--2---:R-:W-:Y:S01]  /*28c40*/  IMAD.WIDE R12, R23, 0x4, R6 ;  /* 0x00000004170c7825 */ /* 0x004fe200078e0206 */
[----:B------:R-:W-:-:S02]  /*28c50*/  ISETP.LT.AND P4, PT, R234, c[0x0][0x178], !P0 ;  /* 0x00005e00ea007a0c */ /* 0x000fc40004781270 */
[----:B------:R-:W-:Y:S01]  /*28c60*/  IADD3 R0, R252, 0x57, RZ ;  /* 0x00000057fc007810 */ /* 0x000fe20007ffe0ff */
[----:B---3--:R-:W-:Y:S01]  /*28c70*/  IMAD.WIDE R14, R23, 0x4, R4 ;  /* 0x00000004170e7825 */ /* 0x008fe200078e0204 */
[----:B------:R2:W-:Y:S03]  /*28c80*/  @P3 STG.E [R12.64], R77 ;  /* 0x0000004d0c003986 */ /* 0x0005e6000c101908 */
[----:B-1----:R-:W-:Y:S01]  /*28c90*/  IMAD.WIDE R16, R3, 0x4, R10 ;  /* 0x0000000403107825 */ /* 0x002fe200078e020a */
[----:B------:R-:W-:-:S03]  /*28ca0*/  ISETP.GE.AND P1, PT, R0, c[0x0][0x17c], PT ;  /* 0x00005f0000007a0c */ /* 0x000fc60003f26270 */
[----:B----4-:R-:W-:Y:S01]  /*28cb0*/  IMAD.WIDE R18, R3, 0x4, R8 ;  /* 0x0000000403127825 */ /* 0x010fe200078e0208 */
[----:B------:R1:W-:Y:S01]  /*28cc0*/  @P2 STG.E [R14.64], R93 ;  /* 0x0000005d0e002986 */ /* 0x0003e2000c101908 */
[----:B------:R-:W-:Y:S02]  /*28cd0*/  ISETP.LT.AND P0, PT, R233, c[0x0][0x178], !P0 ;  /* 0x00005e00e9007a0c */ /* 0x000fe40004701270 */
[----:B------:R-:W-:Y:S01]  /*28ce0*/  IMAD.WIDE R20, R3, 0x4, R6 ;  /* 0x0000000403147825 */ /* 0x000fe200078e0206 */
[----:B------:R3:W-:Y:S01]  /*28cf0*/  @P6 STG.E [R16.64], R40 ;  /* 0x0000002810006986 */ /* 0x0007e2000c101908 */
[----:B------:R-:W-:-:S03]  /*28d00*/  ISETP.LT.AND P6, PT, R240, c[0x0][0x178], !P1 ;  /* 0x00005e00f0007a0c */ /* 0x000fc60004fc1270 */
[----:B------:R4:W-:Y:S01]  /*28d10*/  @P5 STG.E [R18.64], R56 ;  /* 0x0000003812005986 */ /* 0x0009e2000c101908 */
[----:B------:R-:W-:Y:S02]  /*28d20*/  ISETP.LT.AND P5, PT, R235, c[0x0][0x178], !P1 ;  /* 0x00005e00eb007a0c */ /* 0x000fe40004fa1270 */
[----:B------:R-:W-:Y:S01]  /*28d30*/  IADD3 R23, R3, c[0x0][0x198], RZ ;  /* 0x0000660003177a10 */ /* 0x000fe20007ffe0ff */
[----:B------:R3:W-:Y:S01]  /*28d40*/  @P4 STG.E [R20.64], R72 ;  /* 0x0000004814004986 */ /* 0x0007e2000c101908 */
[----:B------:R-:W-:Y:S02]  /*28d50*/  ISETP.LT.AND P2, PT, R234, c[0x0][0x178], !P1 ;  /* 0x00005e00ea007a0c */ /* 0x000fe40004f41270 */
[----:B------:R-:W-:Y:S01]  /*28d60*/  ISETP.LT.AND P4, PT, R233, c[0x0][0x178], !P1 ;  /* 0x00005e00e9007a0c */ /* 0x000fe20004f81270 */
[----:B--2---:R-:W-:Y:S01]  /*28d70*/  IMAD.WIDE R12, R3, 0x4, R4 ;  /* 0x00000004030c7825 */ /* 0x004fe200078e0204 */
[----:B------:R-:W-:-:S03]  /*28d80*/  IADD3 R0, R252, 0x58, RZ ;  /* 0x00000058fc007810 */ /* 0x000fc60007ffe0ff */
[----:B-1----:R-:W-:Y:S01]  /*28d90*/  IMAD.WIDE R14, R23, 0x4, R10 ;  /* 0x00000004170e7825 */ /* 0x002fe200078e020a */
[----:B------:R-:W-:-:S03]  /*28da0*/  ISETP.GE.AND P3, PT, R0, c[0x0][0x17c], PT ;  /* 0x00005f0000007a0c */ /* 0x000fc60003f66270 */
[C---:B---3--:R-:W-:Y:S01]  /*28db0*/  IMAD.WIDE R16, R23.reuse, 0x4, R8 ;  /* 0x0000000417107825 */ /* 0x048fe200078e0208 */
[----:B------:R-:W-:Y:S01]  /*28dc0*/  IADD3 R0, R252, 0x59, RZ ;  /* 0x00000059fc007810 */ /* 0x000fe20007ffe0ff */
[----:B------:R1:W-:Y:S02]  /*28dd0*/  @P0 STG.E [R12.64], R88 ;  /* 0x000000580c000986 */ /* 0x0003e4000c101908 */
[C---:B----4-:R-:W-:Y:S02]  /*28de0*/  IMAD.WIDE R18, R23.reuse, 0x4, R6 ;  /* 0x0000000417127825 */ /* 0x050fe400078e0206 */
[----:B------:R2:W-:Y:S02]  /*28df0*/  @P6 STG.E [R14.64], R41 ;  /* 0x000000290e006986 */ /* 0x0005e4000c101908 */
[----:B------:R-:W-:Y:S01]  /*28e00*/  IMAD.WIDE R20, R23, 0x4, R4 ;  /* 0x0000000417147825 */ /* 0x000fe200078e0204 */
[----:B------:R-:W-:Y:S01]  /*28e10*/  ISETP.GE.AND P1, PT, R0, c[0x0][0x17c], PT ;  /* 0x00005f0000007a0c */ /* 0x000fe20003f26270 */
[----:B------:R3:W-:Y:S01]  /*28e20*/  @P5 STG.E [R16.64], R57 ;  /* 0x0000003910005986 */ /* 0x0007e2000c101908 */
[----:B------:R-:W-:-:S02]  /*28e30*/  ISETP.LT.AND P5, PT, R240, c[0x0][0x178], !P3 ;  /* 0x00005e00f0007a0c */ /* 0x000fc40005fa1270 */
[----:B------:R-:W-:Y:S01]  /*28e40*/  ISETP.LT.AND P0, PT, R235, c[0x0][0x178], !P3 ;  /* 0x00005e00eb007a0c */ /* 0x000fe20005f01270 */
[----:B------:R4:W-:Y:S01]  /*28e50*/  @P2 STG.E [R18.64], R73 ;  /* 0x0000004912002986 */ /* 0x0009e2000c101908 */
[----:B------:R-:W-:Y:S02]  /*28e60*/  ISETP.LT.AND P6, PT, R234, c[0x0][0x178], !P3 ;  /* 0x00005e00ea007a0c */ /* 0x000fe40005fc1270 */
[----:B------:R-:W-:Y:S01]  /*28e70*/  IADD3 R23, R23, c[0x0][0x198], RZ ;  /* 0x0000660017177a10 */ /* 0x000fe20007ffe0ff */
[----:B------:R-:W-:Y:S01]  /*28e80*/  @P4 STG.E [R20.64], R89 ;  /* 0x0000005914004986 */ /* 0x000fe2000c101908 */
[----:B------:R-:W-:Y:S02]  /*28e90*/  ISETP.LT.AND P3, PT, R233, c[0x0][0x178], !P3 ;  /* 0x00005e00e9007a0c */ /* 0x000fe40005f61270 */
[----:B------:R-:W-:Y:S01]  /*28ea0*/  ISETP.LT.AND P4, PT, R240, c[0x0][0x178], !P1 ;  /* 0x00005e00f0007a0c */ /* 0x000fe20004f81270 */
[C---:B-1----:R-:W-:Y:S01]  /*28eb0*/  IMAD.WIDE R12, R23.reuse, 0x4, R10 ;  /* 0x00000004170c7825 */ /* 0x042fe200078e020a */
[----:B------:R-:W-:-:S03]  /*28ec0*/  IADD3 R3, R23, c[0x0][0x198], RZ ;  /* 0x0000660017037a10 */ /* 0x000fc60007ffe0ff */
[----:B--2---:R-:W-:Y:S01]  /*28ed0*/  IMAD.WIDE R14, R23, 0x4, R8 ;  /* 0x00000004170e7825 */ /* 0x004fe200078e0208 */
[----:B------:R-:W-:-:S03]  /*28ee0*/  IADD3 R0, R252, 0x5a, RZ ;  /* 0x0000005afc007810 */ /* 0x000fc60007ffe0ff */
[C---:B---3--:R-:W-:Y:S01]  /*28ef0*/  IMAD.WIDE R16, R23.reuse, 0x4, R6 ;  /* 0x0000000417107825 */ /* 0x048fe200078e0206 */
[----:B------:R1:W-:Y:S03]  /*28f00*/  @P5 STG.E [R12.64], R54 ;  /* 0x000000360c005986 */ /* 0x0003e6000c101908 */
[----:B----4-:R-:W-:Y:S01]  /*28f10*/  IMAD.WIDE R18, R23, 0x4, R4 ;  /* 0x0000000417127825 */ /* 0x010fe200078e0204 */
[----:B------:R2:W-:Y:S03]  /*28f20*/  @P0 STG.E [R14.64], R70 ;  /* 0x000000460e000986 */ /* 0x0005e6000c101908 */
[----:B------:R-:W-:Y:S01]  /*28f30*/  IMAD.WIDE R22, R3, 0x4, R10 ;  /* 0x0000000403167825 */ /* 0x000fe200078e020a */
[----:B------:R3:W-:Y:S01]  /*28f40*/  @P6 STG.E [R16.64], R86 ;  /* 0x0000005610006986 */ /* 0x0007e2000c101908 */
[----:B------:R-:W-:-:S03]  /*28f50*/  ISETP.GE.AND P2, PT, R0, c[0x0][0x17c], PT ;  /* 0x00005f0000007a0c */ /* 0x000fc60003f46270 */
[----:B------:R4:W-:Y:S01]  /*28f60*/  @P3 STG.E [R18.64], R102 ;  /* 0x0000006612003986 */ /* 0x0009e2000c101908 */
[----:B------:R-:W-:-:S03]  /*28f70*/  ISETP.LT.AND P3, PT, R235, c[0x0][0x178], !P1 ;  /* 0x00005e00eb007a0c */ /* 0x000fc60004f61270 */
[----:B------:R2:W-:Y:S01]  /*28f80*/  @P4 STG.E [R22.64], R55 ;  /* 0x0000003716004986 */ /* 0x0005e2000c101908 */
[----:B------:R-:W-:Y:S02]  /*28f90*/  ISETP.LT.AND P4, PT, R234, c[0x0][0x178], !P1 ;  /* 0x00005e00ea007a0c */ /* 0x000fe40004f81270 */
[----:B------:R-:W-:Y:S02]  /*28fa0*/  ISETP.LT.AND P0, PT, R233, c[0x0][0x178], !P1 ;  /* 0x00005e00e9007a0c */ /* 0x000fe40004f01270 */
[----:B------:R-:W-:Y:S02]  /*28fb0*/  ISETP.LT.AND P6, PT, R240, c[0x0][0x178], !P2 ;  /* 0x00005e00f0007a0c */ /* 0x000fe400057c1270 */
[----:B------:R-:W-:Y:S02]  /*28fc0*/  ISETP.LT.AND P5, PT, R235, c[0x0][0x178], !P2 ;  /* 0x00005e00eb007a0c */ /* 0x000fe400057a1270 */
[C---:B------:R-:W-:Y:S01]  /*28fd0*/  IADD3 R25, R3.reuse, c[0x0][0x198], RZ ;  /* 0x0000660003197a10 */ /* 0x040fe20007ffe0ff */
[----:B-1----:R-:W-:Y:S01]  /*28fe0*/  IMAD.WIDE R12, R3, 0x4, R8 ;  /* 0x00000004030c7825 */ /* 0x002fe200078e0208 */
[----:B------:R-:W-:-:S03]  /*28ff0*/  IADD3 R0, R252, 0x5b, RZ ;  /* 0x0000005bfc007810 */ /* 0x000fc60007ffe0ff */
[C---:B--2---:R-:W-:Y:S01]  /*29000*/  IMAD.WIDE R14, R3.reuse, 0x4, R6 ;  /* 0x00000004030e7825 */ /* 0x044fe200078e0206 */
[----:B------:R1:W-:Y:S03]  /*29010*/  @P3 STG.E [R12.64], R71 ;  /* 0x000000470c003986 */ /* 0x0003e6000c101908 */
[----:B---3--:R-:W-:Y:S01]  /*29020*/  IMAD.WIDE R16, R3, 0x4, R4 ;  /* 0x0000000403107825 */ /* 0x008fe200078e0204 */
[----:B------:R-:W-:-:S03]  /*29030*/  ISETP.GE.AND P1, PT, R0, c[0x0][0x17c], PT ;  /* 0x00005f0000007a0c */ /* 0x000fc60003f26270 */
[C---:B----4-:R-:W-:Y:S01]  /*29040*/  IMAD.WIDE R18, R25.reuse, 0x4, R10 ;  /* 0x0000000419127825 */ /* 0x050fe200078e020a */
[----:B------:R2:W-:Y:S03]  /*29050*/  @P4 STG.E [R14.64], R87 ;  /* 0x000000570e004986 */ /* 0x0005e6000c101908 */
[----:B------:R-:W-:Y:S01]  /*29060*/  IMAD.WIDE R20, R25, 0x4, R8 ;  /* 0x0000000419147825 */ /* 0x000fe200078e0208 */
[----:B------:R3:W-:Y:S01]  /*29070*/  @P0 STG.E [R16.64], R103 ;  /* 0x0000006710000986 */ /* 0x0007e2000c101908 */
[----:B------:R-:W-:Y:S02]  /*29080*/  ISETP.LT.AND P3, PT, R234, c[0x0][0x178], !P2 ;  /* 0x00005e00ea007a0c */ /* 0x000fe40005761270 */
[----:B------:R-:W-:Y:S01]  /*29090*/  ISETP.LT.AND P2, PT, R233, c[0x0][0x178], !P2 ;  /* 0x00005e00e9007a0c */ /* 0x000fe20005741270 */
[----:B------:R4:W-:Y:S04]  /*290a0*/  @P6 STG.E [R18.64], R50 ;  /* 0x0000003212006986 */ /* 0x0009e8000c101908 */
[----:B------:R3:W-:Y:S01]  /*290b0*/  @P5 STG.E [R20.64], R66 ;  /* 0x0000004214005986 */ /* 0x0007e2000c101908 */
[----:B------:R-:W-:-:S02]  /*290c0*/  ISETP.LT.AND P5, PT, R240, c[0x0][0x178], !P1 ;  /* 0x00005e00f0007a0c */ /* 0x000fc40004fa1270 */
[C---:B------:R-:W-:Y:S01]  /*290d0*/  IADD3 R23, R25.reuse, c[0x0][0x198], RZ ;  /* 0x0000660019177a10 */ /* 0x040fe20007ffe0ff */
[----:B-1----:R-:W-:Y:S01]  /*290e0*/  IMAD.WIDE R12, R25, 0x4, R6 ;  /* 0x00000004190c7825 */ /* 0x002fe200078e0206 */
[----:B------:R-:W-:-:S03]  /*290f0*/  IADD3 R3, R252, 0x5c, RZ ;  /* 0x0000005cfc037810 */ /* 0x000fc60007ffe0ff */
[----:B--2---:R-:W-:Y:S01]  /*29100*/  IMAD.WIDE R14, R25, 0x4, R4 ;  /* 0x00000004190e7825 */ /* 0x004fe200078e0204 */
[----:B------:R-:W-:Y:S02]  /*29110*/  ISETP.LT.AND P0, PT, R235, c[0x0][0x178], !P1 ;  /* 0x00005e00eb007a0c */ /* 0x000fe40004f01270 */
[----:B------:R-:W-:Y:S01]  /*29120*/  ISETP.GE.AND P6, PT, R3, c[0x0][0x17c], PT ;  /* 0x00005f0003007a0c */ /* 0x000fe20003fc6270 */
[----:B---3--:R-:W-:Y:S01]  /*29130*/  IMAD.WIDE R16, R23, 0x4, R10 ;  /* 0x0000000417107825 */ /* 0x008fe200078e020a */
[----:B------:R-:W-:Y:S01]  /*29140*/  ISETP.LT.AND P4, PT, R234, c[0x0][0x178], !P1 ;  /* 0x00005e00ea007a0c */ /* 0x000fe20004f81270 */
[----:B------:R1:W-:Y:S01]  /*29150*/  @P3 STG.E [R12.64], R82 ;  /* 0x000000520c003986 */ /* 0x0003e2000c101908 */
[----:B------:R-:W-:-:S03]  /*29160*/  ISETP.LT.AND P1, PT, R233, c[0x0][0x178], !P1 ;  /* 0x00005e00e9007a0c */ /* 0x000fc60004f21270 */
[----:B------:R2:W-:Y:S01]  /*29170*/  @P2 STG.E [R14.64], R98 ;  /* 0x000000620e002986 */ /* 0x0005e2000c101908 */
[----:B------:R-:W-:-:S03]  /*29180*/  ISETP.LT.AND P2, PT, R240, c[0x0][0x178], !P6 ;  /* 0x00005e00f0007a0c */ /* 0x000fc60007741270 */
[----:B------:R3:W-:Y:S01]  /*29190*/  @P5 STG.E [R16.64], R51 ;  /* 0x0000003310005986 */ /* 0x0007e2000c101908 */
[----:B------:R-:W-:Y:S01]  /*291a0*/  ISETP.LT.AND P5, PT, R235, c[0x0][0x178], !P6 ;  /* 0x00005e00eb007a0c */ /* 0x000fe200077a1270 */
[C---:B----4-:R-:W-:Y:S01]  /*291b0*/  IMAD.WIDE R18, R23.reuse, 0x4, R8 ;  /* 0x0000000417127825 */ /* 0x050fe200078e0208 */
[----:B------:R-:W-:-:S03]  /*291c0*/  IADD3 R3, R23, c[0x0][0x198], RZ ;  /* 0x0000660017037a10 */ /* 0x000fc60007ffe0ff */
[C---:B------:R-:W-:Y:S01]  /*291d0*/  IMAD.WIDE R20, R23.reuse, 0x4, R6 ;  /* 0x0000000417147825 */ /* 0x040fe200078e0206 */
[----:B------:R-:W-:Y:S01]  /*291e0*/  IADD3 R0, R252, 0x5d, RZ ;  /* 0x0000005dfc007810 */ /* 0x000fe20007ffe0ff */
[----:B------:R4:W-:Y:S02]  /*291f0*/  @P0 STG.E [R18.64], R67 ;  /* 0x0000004312000986 */ /* 0x0009e4000c101908 */
[----:B-1----:R-:W-:Y:S01]  /*29200*/  IMAD.WIDE R12, R23, 0x4, R4 ;  /* 0x00000004170c7825 */ /* 0x002fe200078e0204 */
[----:B------:R-:W-:Y:S01]  /*29210*/  ISETP.GE.AND P3, PT, R0, c[0x0][0x17c], PT ;  /* 0x00005f0000007a0c */ /* 0x000fe20003f66270 */
[----:B------:R1:W-:Y:S02]  /*29220*/  @P4 STG.E [R20.64], R83 ;  /* 0x0000005314004986 */ /* 0x0003e4000c101908 */
[----:B--2---:R-:W-:Y:S01]  /*29230*/  IMAD.WIDE R14, R3, 0x4, R10 ;  /* 0x00000004030e7825 */ /* 0x004fe200078e020a */
[----:B------:R-:W-:-:S03]  /*29240*/  ISETP.LT.AND P4, PT, R234, c[0x0][0x178], !P6 ;  /* 0x00005e00ea007a0c */ /* 0x000fc60007781270 */
[----:B---3--:R-:W-:Y:S01]  /*29250*/  IMAD.WIDE R16, R3, 0x4, R8 ;  /* 0x0000000403107825 */ /* 0x008fe200078e0208 */
[----:B------:R-:W-:Y:S01]  /*29260*/  ISETP.LT.AND P6, PT, R233, c[0x0][0x178], !P6 ;  /* 0x00005e00e9007a0c */ /* 0x000fe200077c1270 */
[----:B------:R2:W-:Y:S04]  /*29270*/  @P1 STG.E [R12.64], R99 ;  /* 0x000000630c001986 */ /* 0x0005e8000c101908 */
[----:B------:R3:W-:Y:S01]  /*29280*/  @P2 STG.E [R14.64], R46 ;  /* 0x0000002e0e002986 */ /* 0x0007e2000c101908 */
[----:B----4-:R-:W-:-:S03]  /*29290*/  IMAD.WIDE R18, R3, 0x4, R6 ;  /* 0x0000000403127825 */ /* 0x010fc600078e0206 */
[----:B------:R4:W-:Y:S01]  /*292a0*/  @P5 STG.E [R16.64], R62 ;  /* 0x0000003e10005986 */ /* 0x0009e2000c101908 */
[----:B------:R-:W-:Y:S01]  /*292b0*/  ISETP.LT.AND P5, PT, R240, c[0x0][0x178], !P3 ;  /* 0x00005e00f0007a0c */ /* 0x000fe20005fa1270 */
[C---:B-1----:R-:W-:Y:S01]  /*292c0*/  IMAD.WIDE R20, R3.reuse, 0x4, R4 ;  /* 0x0000000403147825 */ /* 0x042fe200078e0204 */
[----:B------:R-:W-:Y:S02]  /*292d0*/  IADD3 R0, R252, 0x5e, RZ ;  /* 0x0000005efc007810 */ /* 0x000fe40007ffe0ff */
[----:B------:R-:W-:Y:S02]  /*292e0*/  IADD3 R3, R3, c[0x0][0x198], RZ ;  /* 0x0000660003037a10 */ /* 0x000fe40007ffe0ff */
[----:B------:R-:W-:Y:S01]  /*292f0*/  ISETP.GE.AND P0, PT, R0, c[0x0][0x17c], PT ;  /* 0x00005f0000007a0c */ /* 0x000fe20003f06270 */
[----:B------:R1:W-:Y:S01]  /*29300*/  @P4 STG.E [R18.64], R78 ;  /* 0x0000004e12004986 */ /* 0x0003e2000c101908 */
[----:B------:R-:W-:Y:S01]  /*29310*/  ISETP.LT.AND P1, PT, R235, c[0x0][0x178], !P3 ;  /* 0x00005e00eb007a0c */ /* 0x000fe20005f21270 */
[----:B--2---:R-:W-:Y:S01]  /*29320*/  IMAD.WIDE R12, R3, 0x4, R10 ;  /* 0x00000004030c7825 */ /* 0x004fe200078e020a */
[----:B------:R-:W-:Y:S01]  /*29330*/  ISETP.LT.AND P2, PT, R234, c[0x0][0x178], !P3 ;  /* 0x00005e00ea007a0c */ /* 0x000fe20005f41270 */
[----:B------:R2:W-:Y:S01]  /*29340*/  @P6 STG.E [R20.64], R94 ;  /* 0x0000005e14006986 */ /* 0x0005e2000c101908 */
[----:B------:R-:W-:-:S02]  /*29350*/  ISETP.LT.AND P3, PT, R233, c[0x0][0x178], !P3 ;  /* 0x00005e00e9007a0c */ /* 0x000fc40005f61270 */
[----:B------:R-:W-:Y:S01]  /*29360*/  ISETP.LT.AND P6, PT, R240, c[0x0][0x178], !P0 ;  /* 0x00005e00f0007a0c */ /* 0x000fe200047c1270 */
[----:B------:R1:W-:Y:S01]  /*29370*/  @P5 STG.E [R12.64], R47 ;  /* 0x0000002f0c005986 */ /* 0x0003e2000c101908 */
[----:B------:R-:W-:Y:S02]  /*29380*/  ISETP.LT.AND P5, PT, R235, c[0x0][0x178], !P0 ;  /* 0x00005e00eb007a0c */ /* 0x000fe400047a1270 */
[C---:B------:R-:W-:Y:S01]  /*29390*/  IADD3 R25, R3.reuse, c[0x0][0x198], RZ ;  /* 0x0000660003197a10 */ /* 0x040fe20007ffe0ff */
[----:B---3--:R-:W-:Y:S01]  /*293a0*/  IMAD.WIDE R14, R3, 0x4, R8 ;  /* 0x00000004030e7825 */ /* 0x008fe200078e0208 */
[----:B------:R-:W-:-:S03]  /*293b0*/  IADD3 R0, R252, 0x5f, RZ ;  /* 0x0000005ffc007810 */ /* 0x000fc60007ffe0ff */
[----:B----4-:R-:W-:Y:S01]  /*293c0*/  IMAD.WIDE R16, R3, 0x4, R6 ;  /* 0x0000000403107825 */ /* 0x010fe200078e0206 */
[----:B------:R-:W-:-:S03]  /*293d0*/  ISETP.GE.AND P4, PT, R0, c[0x0][0x17c], PT ;  /* 0x00005f0000007a0c */ /* 0x000fc60003f86270 */
[----:B-1----:R-:W-:Y:S01]  /*293e0*/  IMAD.WIDE R18, R3, 0x4, R4 ;  /* 0x0000000403127825 */ /* 0x002fe200078e0204 */
[----:B------:R1:W-:Y:S03]  /*293f0*/  @P1 STG.E [R14.64], R63 ;  /* 0x0000003f0e001986 */ /* 0x0003e6000c101908 */
[C---:B--2---:R-:W-:Y:S01]  /*29400*/  IMAD.WIDE R20, R25.reuse, 0x4, R10 ;  /* 0x0000000419147825 */ /* 0x044fe200078e020a */
[----:B------:R2:W-:Y:S01]  /*29410*/  @P2 STG.E [R16.64], R79 ;  /* 0x0000004f10002986 */ /* 0x0005e2000c101908 */
[----:B------:R-:W-:Y:S02]  /*29420*/  ISETP.LT.AND P1, PT, R234, c[0x0][0x178], !P0 ;  /* 0x00005e00ea007a0c */ /* 0x000fe40004721270 */
[----:B------:R-:W-:Y:S01]  /*29430*/  IMAD.WIDE R22, R25, 0x4, R8 ;  /* 0x0000000419167825 */ /* 0x000fe200078e0208 */
[----:B------:R3:W-:Y:S01]  /*29440*/  @P3 STG.E [R18.64], R95 ;  /* 0x0000005f12003986 */ /* 0x0007e2000c101908 */
[----:B------:R-:W-:-:S03]  /*29450*/  ISETP.LT.AND P0, PT, R233, c[0x0][0x178], !P0 ;  /* 0x00005e00e9007a0c */ /* 0x000fc60004701270 */
[----:B------:R4:W-:Y:S01]  /*29460*/  @P6 STG.E [R20.64], R42 ;  /* 0x0000002a14006986 */ /* 0x0009e2000c101908 */
[----:B------:R-:W-:Y:S02]  /*29470*/  ISETP.LT.AND P6, PT, R240, c[0x0][0x178], !P4 ;  /* 0x00005e00f0007a0c */ /* 0x000fe400067c1270 */
[----:B------:R-:W-:Y:S01]  /*29480*/  ISETP.LT.AND P3, PT, R235, c[0x0][0x178], !P4 ;  /* 0x00005e00eb007a0c */ /* 0x000fe20006761270 */
[----:B------:R2:W-:Y:S01]  /*29490*/  @P5 STG.E [R22.64], R58 ;  /* 0x0000003a16005986 */ /* 0x0005e2000c101908 */
[----:B------:R-:W-:Y:S02]  /*294a0*/  IADD3 R3, R25, c[0x0][0x198], RZ ;  /* 0x0000660019037a10 */ /* 0x000fe40007ffe0ff */
[----:B------:R-:W-:Y:S02]  /*294b0*/  ISETP.LT.AND P5, PT, R234, c[0x0][0x178], !P4 ;  /* 0x00005e00ea007a0c */ /* 0x000fe400067a1270 */
[----:B------:R-:W-:Y:S01]  /*294c0*/  ISETP.LT.AND P4, PT, R233, c[0x0][0x178], !P4 ;  /* 0x00005e00e9007a0c */ /* 0x000fe20006781270 */
[----:B------:R-:W-:Y:S01]  /*294d0*/  IMAD.WIDE R12, R25, 0x4, R6 ;  /* 0x00000004190c7825 */ /* 0x000fe200078e0206 */
[----:B------:R-:W-:-:S03]  /*294e0*/  IADD3 R0, R252, 0x60, RZ ;  /* 0x00000060fc007810 */ /* 0x000fc60007ffe0ff */
[----:B-1----:R-:W-:Y:S01]  /*294f0*/  IMAD.WIDE R14, R25, 0x4, R4 ;  /* 0x00000004190e7825 */ /* 0x002fe200078e0204 */
[----:B------:R-:W-:-:S03]  /*29500*/  ISETP.GE.AND P2, PT, R0, c[0x0][0x17c], PT ;  /* 0x00005f0000007a0c */ /* 0x000fc60003f46270 */
[C---:B--2---:R-:W-:Y:S01]  /*29510*/  IMAD.WIDE R16, R3.reuse, 0x4, R10 ;  /* 0x0000000403107825 */ /* 0x044fe200078e020a */
[----:B------:R-:W-:Y:S01]  /*29520*/  IADD3 R0, R252, 0x61, RZ ;  /* 0x00000061fc007810 */ /* 0x000fe20007ffe0ff */
[----:B------:R1:W-:Y:S02]  /*29530*/  @P1 STG.E [R12.64], R74 ;  /* 0x0000004a0c001986 */ /* 0x0003e4000c101908 */
[C---:B---3--:R-:W-:Y:S02]  /*29540*/  IMAD.WIDE R18, R3.reuse, 0x4, R8 ;  /* 0x0000000403127825 */ /* 0x048fe400078e0208 */
[----:B------:R2:W-:Y:S02]  /*29550*/  @P0 STG.E [R14.64], R90 ;  /* 0x0000005a0e000986 */ /* 0x0005e4000c101908 */
[C---:B----4-:R-:W-:Y:S01]  /*29560*/  IMAD.WIDE R20, R3.reuse, 0x4, R6 ;  /* 0x0000000403147825 */ /* 0x050fe200078e0206 */
[----:B------:R-:W-:Y:S01]  /*29570*/  ISETP.GE.AND P1, PT, R0, c[0x0][0x17c], PT ;  /* 0x00005f0000007a0c */ /* 0x000fe20003f26270 */
[----:B------:R3:W-:Y:S02]  /*29580*/  @P6 STG.E [R16.64], R43 ;  /* 0x0000002b10006986 */ /* 0x0007e4000c101908 */
[----:B------:R-:W-:Y:S01]  /*29590*/  IMAD.WIDE R22, R3, 0x4, R4 ;  /* 0x0000000403167825 */ /* 0x000fe200078e0204 */
[----:B------:R-:W-:Y:S01]  /*295a0*/  ISETP.LT.AND P0, PT, R240, c[0x0][0x178], !P2 ;  /* 0x00005e00f0007a0c */ /* 0x000fe20005701270 */
[----:B------:R4:W-:Y:S01]  /*295b0*/  @P3 STG.E [R18.64], R59 ;  /* 0x0000003b12003986 */ /* 0x0009e2000c101908 */
[----:B------:R-:W-:-:S02]  /*295c0*/  ISETP.LT.AND P3, PT, R235, c[0x0][0x178], !P2 ;  /* 0x00005e00eb007a0c */ /* 0x000fc40005761270 */
[----:B------:R-:W-:Y:S01]  /*295d0*/  ISETP.LT.AND P6, PT, R234, c[0x0][0x178], !P2 ;  /* 0x00005e00ea007a0c */ /* 0x000fe200057c1270 */
[----:B------:R2:W-:Y:S01]  /*295e0*/  @P5 STG.E [R20.64], R75 ;  /* 0x0000004b14005986 */ /* 0x0005e2000c101908 */
[----:B------:R-:W-:Y:S02]  /*295f0*/  IADD3 R3, R3, c[0x0][0x198], RZ ;  /* 0x0000660003037a10 */ /* 0x000fe40007ffe0ff */
[----:B------:R-:W-:Y:S01]  /*29600*/  ISETP.LT.AND P2, PT, R233, c[0x0][0x178], !P2 ;  /* 0x00005e00e9007a0c */ /* 0x000fe20005741270 */
[----:B------:R3:W-:Y:S01]  /*29610*/  @P4 STG.E [R22.64], R91 ;  /* 0x0000005b16004986 */ /* 0x0007e2000c101908 */
[----:B------:R-:W-:Y:S02]  /*29620*/  ISETP.LT.AND P4, PT, R240, c[0x0][0x178], !P1 ;  /* 0x00005e00f0007a0c */ /* 0x000fe40004f81270 */
[----:B------:R-:W-:Y:S01]  /*29630*/  ISETP.LT.AND P5, PT, R235, c[0x0][0x178], !P1 ;  /* 0x00005e00eb007a0c */ /* 0x000fe20004fa1270 */
[C---:B-1----:R-:W-:Y:S01]  /*29640*/  IMAD.WIDE R12, R3.reuse, 0x4, R10 ;  /* 0x00000004030c7825 */ /* 0x042fe200078e020a */
[----:B------:R-:W-:-:S02]  /*29650*/  IADD3 R25, R3, c[0x0][0x198], RZ ;  /* 0x0000660003197a10 */ /* 0x000fc40007ffe0ff */
[----:B------:R-:W-:Y:S01]  /*29660*/  IADD3 R0, R252, 0x62, RZ ;  /* 0x00000062fc007810 */ /* 0x000fe20007ffe0ff */
[C---:B--2---:R-:W-:Y:S01]  /*29670*/  IMAD.WIDE R14, R3.reuse, 0x4, R8 ;  /* 0x00000004030e7825 */ /* 0x044fe200078e0208 */
[----:B------:R1:W-:Y:S03]  /*29680*/  @P0 STG.E [R12.64], R116 ;  /* 0x000000740c000986 */ /* 0x0003e6000c101908 */
[----:B---3--:R-:W-:Y:S01]  /*29690*/  IMAD.WIDE R16, R3, 0x4, R6 ;  /* 0x0000000403107825 */ /* 0x008fe200078e0206 */
[----:B------:R-:W-:-:S03]  /*296a0*/  ISETP.GE.AND P0, PT, R0, c[0x0][0x17c], PT ;  /* 0x00005f0000007a0c */ /* 0x000fc60003f06270 */
[----:B----4-:R-:W-:Y:S01]  /*296b0*/  IMAD.WIDE R18, R3, 0x4, R4 ;  /* 0x0000000403127825 */ /* 0x010fe200078e0204 */
[----:B------:R2:W-:Y:S03]  /*296c0*/  @P3 STG.E [R14.64], R128 ;  /* 0x000000800e003986 */ /* 0x0005e6000c101908 */
[C---:B------:R-:W-:Y:S01]  /*296d0*/  IMAD.WIDE R20, R25.reuse, 0x4, R10 ;  /* 0x0000000419147825 */ /* 0x040fe200078e020a */
[----:B------:R3:W-:Y:S03]  /*296e0*/  @P6 STG.E [R16.64], R148 ;  /* 0x0000009410006986 */ /* 0x0007e6000c101908 */
[----:B------:R-:W-:Y:S01]  /*296f0*/  IMAD.WIDE R22, R25, 0x4, R8 ;  /* 0x0000000419167825 */ /* 0x000fe200078e0208 */
[----:B------:R-:W-:Y:S01]  /*29700*/  ISETP.LT.AND P3, PT, R234, c[0x0][0x178], !P1 ;  /* 0x00005e00ea007a0c */ /* 0x000fe20004f61270 */
[----:B------:R4:W-:Y:S01]  /*29710*/  @P2 STG.E [R18.64], R164 ;  /* 0x000000a412002986 */ /* 0x0009e2000c101908 */
[----:B------:R-:W-:-:S03]  /*29720*/  ISETP.LT.AND P2, PT, R233, c[0x0][0x178], !P1 ;  /* 0x00005e00e9007a0c */ /* 0x000fc60004f41270 */
[----:B------:R2:W-:Y:S01]  /*29730*/  @P4 STG.E [R20.64], R117 ;  /* 0x0000007514004986 */ /* 0x0005e2000c101908 */
[----:B------:R-:W-:-:S03]  /*29740*/  ISETP.LT.AND P4, PT, R240, c[0x0][0x178], !P0 ;  /* 0x00005e00f0007a0c */ /* 0x000fc60004781270 */
[----:B------:R3:W-:Y:S01]  /*29750*/  @P5 STG.E [R22.64], R129 ;  /* 0x0000008116005986 */ /* 0x0007e2000c101908 */
[----:B------:R-:W-:Y:S02]  /*29760*/  ISETP.LT.AND P5, PT, R235, c[0x0][0x178], !P0 ;  /* 0x00005e00eb007a0c */ /* 0x000fe400047a1270 */
[----:B------:R-:W-:Y:S02]  /*29770*/  ISETP.LT.AND P6, PT, R234, c[0x0][0x178], !P0 ;  /* 0x00005e00ea007a0c */ /* 0x000fe400047c1270 */
[C---:B------:R-:W-:Y:S01]  /*29780*/  IADD3 R3, R25.reuse, c[0x0][0x198], RZ ;  /* 0x0000660019037a10 */ /* 0x040fe20007ffe0ff */
[----:B-1----:R-:W-:Y:S01]  /*29790*/  IMAD.WIDE R12, R25, 0x4, R6 ;  /* 0x00000004190c7825 */ /* 0x002fe200078e0206 */
[----:B------:R-:W-:-:S03]  /*297a0*/  IADD3 R0, R252, 0x63, RZ ;  /* 0x00000063fc007810 */ /* 0x000fc60007ffe0ff */
[----:B--2---:R-:W-:Y:S01]  /*297b0*/  IMAD.WIDE R14, R25, 0x4, R4 ;  /* 0x00000004190e7825 */ /* 0x004fe200078e0204 */
[----:B------:R-:W-:-:S03]  /*297c0*/  ISETP.GE.AND P1, PT, R0, c[0x0][0x17c], PT ;  /* 0x00005f0000007a0c */ /* 0x000fc60003f26270 */
[C---:B---3--:R-:W-:Y:S01]  /*297d0*/  IMAD.WIDE R16, R3.reuse, 0x4, R10 ;  /* 0x0000000403107825 */ /* 0x048fe200078e020a */
[----:B------:R1:W-:Y:S03]  /*297e0*/  @P3 STG.E [R12.64], R149 ;  /* 0x000000950c003986 */ /* 0x0003e6000c101908 */
[C---:B----4-:R-:W-:Y:S01]  /*297f0*/  IMAD.WIDE R18, R3.reuse, 0x4, R8 ;  /* 0x0000000403127825 */ /* 0x050fe200078e0208 */
[----:B------:R-:W-:Y:S01]  /*29800*/  IADD3 R0, R252, 0x64, RZ ;  /* 0x00000064fc007810 */ /* 0x000fe20007ffe0ff */
[----:B------:R2:W-:Y:S02]  /*29810*/  @P2 STG.E [R14.64], R165 ;  /* 0x000000a50e002986 */ /* 0x0005e4000c101908 */
[----:B------:R-:W-:Y:S01]  /*29820*/  IMAD.WIDE R20, R3, 0x4, R6 ;  /* 0x0000000403147825 */ /* 0x000fe200078e0206 */
[----:B------:R-:W-:Y:S01]  /*29830*/  ISETP.LT.AND P0, PT, R233, c[0x0][0x178], !P0 ;  /* 0x00005e00e9007a0c */ /* 0x000fe20004701270 */
[----:B------:R3:W-:Y:S01]  /*29840*/  @P4 STG.E [R16.64], R112 ;  /* 0x0000007010004986 */ /* 0x0007e2000c101908 */
[----:B------:R-:W-:-:S03]  /*29850*/  ISETP.LT.AND P4, PT, R240, c[0x0][0x178], !P1 ;  /* 0x00005e00f0007a0c */ /* 0x000fc60004f81270 */
[----:B------:R4:W-:Y:S01]  /*29860*/  @P5 STG.E [R18.64], R132 ;  /* 0x0000008412005986 */ /* 0x0009e2000c101908 */
[----:B------:R-:W-:-:S03]  /*29870*/  ISETP.GE.AND P3, PT, R0, c[0x0][0x17c], PT ;  /* 0x00005f0000007a0c */ /* 0x000fc60003f66270 */
[----:B------:R2:W-:Y:S01]  /*29880*/  @P6 STG.E [R20.64], R144 ;  /* 0x0000009014006986 */ /* 0x0005e2000c101908 */
[----:B------:R-:W-:Y:S02]  /*29890*/  ISETP.LT.AND P6, PT, R235, c[0x0][0x178], !P1 ;  /* 0x00005e00eb007a0c */ /* 0x000fe40004fc1270 */
[----:B------:R-:W-:Y:S02]  /*298a0*/  IADD3 R23, R3, c[0x0][0x198], RZ ;  /* 0x0000660003177a10 */ /* 0x000fe40007ffe0ff */
[----:B------:R-:W-:Y:S02]  /*298b0*/  ISETP.LT.AND P2, PT, R234, c[0x0][0x178], !P1 ;  /* 0x00005e00ea007a0c */ /* 0x000fe40004f41270 */
[----:B------:R-:W-:Y:S02]  /*298c0*/  ISETP.LT.AND P1, PT, R233, c[0x0][0x178], !P1 ;  /* 0x00005e00e9007a0c */ /* 0x000fe40004f21270 */
[----:B------:R-:W-:Y:S01]  /*298d0*/  ISETP.LT.AND P5, PT, R240, c[0x0][0x178], !P3 ;  /* 0x00005e00f0007a0c */ /* 0x000fe20005fa1270 */
[----:B-1----:R-:W-:Y:S01]  /*298e0*/  IMAD.WIDE R12, R3, 0x4, R4 ;  /* 0x00000004030c7825 */ /* 0x002fe200078e0204 */
[----:B------:R-:W-:-:S03]  /*298f0*/  IADD3 R3, R23, c[0x0][0x198], RZ ;  /* 0x0000660017037a10 */ /* 0x000fc60007ffe0ff */
[----:B--2---:R-:W-:Y:S01]  /*29900*/  IMAD.WIDE R14, R23, 0x4, R10 ;  /* 0x00000004170e7825 */ /* 0x004fe200078e020a */
[----:B------:R-:W-:-:S03]  /*29910*/  IADD3 R0, R252, 0x65, RZ ;  /* 0x00000065fc007810 */ /* 0x000fc60007ffe0ff */
[C---:B---3--:R-:W-:Y:S01]  /*29920*/  IMAD.WIDE R16, R23.reuse, 0x4, R8 ;  /* 0x0000000417107825 */ /* 0x048fe200078e0208 */
[----:B------:R1:W-:Y:S03]  /*29930*/  @P0 STG.E [R12.64], R156 ;  /* 0x0000009c0c000986 */ /* 0x0003e6000c101908 */
[C---:B----4-:R-:W-:Y:S01]  /*29940*/  IMAD.WIDE R18, R23.reuse, 0x4, R6 ;  /* 0x0000000417127825 */ /* 0x050fe200078e0206 */
[----:B------:R2:W-:Y:S01]  /*29950*/  @P4 STG.E [R14.64], R113 ;  /* 0x000000710e004986 */ /* 0x0005e2000c101908 */
[----:B------:R-:W-:Y:S02]  /*29960*/  ISETP.GE.AND P0, PT, R0, c[0x0][0x17c], PT ;  /* 0x00005f0000007a0c */ /* 0x000fe40003f06270 */
[----:B------:R-:W-:Y:S01]  /*29970*/  IMAD.WIDE R20, R23, 0x4, R4 ;  /* 0x0000000417147825 */ /* 0x000fe200078e0204 */
[----:B------:R3:W-:Y:S01]  /*29980*/  @P6 STG.E [R16.64], R133 ;  /* 0x0000008510006986 */ /* 0x0007e2000c101908 */
[----:B------:R-:W-:-:S02]  /*29990*/  ISETP.LT.AND P6, PT, R235, c[0x0][0x178], !P3 ;  /* 0x00005e00eb007a0c */ /* 0x000fc40005fc1270 */
[----:B------:R-:W-:Y:S01]  /*299a0*/  IMAD.WIDE R22, R3, 0x4, R10 ;  /* 0x0000000403167825 */ /* 0x000fe200078e020a */
[----:B------:R-:W-:Y:S01]  /*299b0*/  ISETP.LT.AND P4, PT, R234, c[0x0][0x178], !P3 ;  /* 0x00005e00ea007a0c */ /* 0x000fe20005f81270 */
[----:B------:R4:W-:Y:S01]  /*299c0*/  @P2 STG.E [R18.64], R145 ;  /* 0x0000009112002986 */ /* 0x0009e2000c101908 */
[----:B------:R-:W-:Y:S02]  /*299d0*/  ISETP.LT.AND P3, PT, R233, c[0x0][0x178], !P3 ;  /* 0x00005e00e9007a0c */ /* 0x000fe40005f61270 */
[----:B------:R-:W-:Y:S01]  /*299e0*/  ISETP.LT.AND P2, PT, R240, c[0x0][0x178], !P0 ;  /* 0x00005e00f0007a0c */ /* 0x000fe20004741270 */
[----:B------:R3:W-:Y:S01]  /*299f0*/  @P1 STG.E [R20.64], R157 ;  /* 0x0000009d14001986 */ /* 0x0007e2000c101908 */
[----:B------:R-:W-:-:S03]  /*29a00*/  IADD3 R25, R3, c[0x0][0x198], RZ ;  /* 0x0000660003197a10 */ /* 0x000fc60007ffe0ff */
[----:B------:R-:W-:Y:S01]  /*29a10*/  @P5 STG.E [R22.64], R108 ;  /* 0x0000006c16005986 */ /* 0x000fe2000c101908 */
[----:B------:R-:W-:Y:S01]  /*29a20*/  ISETP.LT.AND P5, PT, R235, c[0x0][0x178], !P0 ;  /* 0x00005e00eb007a0c */ /* 0x000fe200047a1270 */
        /* <DEDUP_REMOVED lines=12> */
[----:B------:R4:W-:Y:S01]  /*29af0*/  @P2 STG.E [R18.64], R109 ;  /* 0x0000006d12002986 */ /* 0x0009e2000c101908 */
[----:B------:R-:W-:-:S03]  /*29b00*/  ISETP.LT.AND P3, PT, R235, c[0x0][0x178], !P1 ;  /* 0x00005e00eb007a0c */ /* 0x000fc60004f61270 */
[----:B------:R2:W-:Y:S01]  /*29b10*/  @P5 STG.E [R20.64], R121 ;  /* 0x0000007914005986 */ /* 0x0005e2000c101908 */
[----:B------:R-:W-:Y:S02]  /*29b20*/  ISETP.LT.AND P5, PT, R240, c[0x0][0x178], !P1 ;  /* 0x00005e00f0007a0c */ /* 0x000fe40004fa1270 */
[----:B------:R-:W-:Y:S02]  /*29b30*/  ISETP.LT.AND P2, PT, R234, c[0x0][0x178], !P1 ;  /* 0x00005e00ea007a0c */ /* 0x000fe40004f41270 */
[----:B------:R-:W-:Y:S02]  /*29b40*/  IADD3 R3, R25, c[0x0][0x198], RZ ;  /* 0x0000660019037a10 */ /* 0x000fe40007ffe0ff */
[----:B------:R-:W-:Y:S01]  /*29b50*/  ISETP.LT.AND P1, PT, R233, c[0x0][0x178], !P1 ;  /* 0x00005e00e9007a0c */ /* 0x000fe20004f21270 */
        /* <DEDUP_REMOVED lines=9> */
[C---:B------:R-:W-:Y:S02]  /*29bf0*/  IMAD.WIDE R20, R3.reuse, 0x4, R6 ;  /* 0x0000000403147825 */ /* 0x040fe400078e0206 */
[----:B------:R3:W-:Y:S02]  /*29c00*/  @P5 STG.E [R16.64], R104 ;  /* 0x0000006810005986 */ /* 0x0007e4000c101908 */
[----:B------:R-:W-:-:S02]  /*29c10*/  IMAD.WIDE R22, R3, 0x4, R4 ;  /* 0x0000000403167825 */ /* 0x000fc400078e0204 */
[----:B------:R4:W-:Y:S01]  /*29c20*/  @P3 STG.E [R18.64], R124 ;  /* 0x0000007c12003986 */ /* 0x0009e2000c101908 */
        /* <DEDUP_REMOVED lines=32> */
[----:B---3--:R-:W-:Y:S01]  /*29e30*/  IMAD.WIDE R16, R25, 0x4, R4 ;  /* 0x0000000419107825 */ /* 0x008fe200078e0204 */
[----:B------:R1:W-:Y:S03]  /*29e40*/  @P2 STG.E [R12.64], R130 ;  /* 0x000000820c002986 */ /* 0x0003e6000c101908 */
[C---:B----4-:R-:W-:Y:S01]  /*29e50*/  IMAD.WIDE R18, R23.reuse, 0x4, R10 ;  /* 0x0000000417127825 */ /* 0x050fe200078e020a */
[----:B------:R2:W-:Y:S03]  /*29e60*/  @P3 STG.E [R14.64], R150 ;  /* 0x000000960e003986 */ /* 0x0005e6000c101908 */
[----:B------:R-:W-:Y:S01]  /*29e70*/  IMAD.WIDE R20, R23, 0x4, R8 ;  /* 0x0000000417147825 */ /* 0x000fe200078e0208 */
[----:B------:R3:W-:Y:S01]  /*29e80*/  @P6 STG.E [R16.64], R166 ;  /* 0x000000a610006986 */ /* 0x0007e2000c101908 */
[----:B------:R-:W-:-:S02]  /*29e90*/  ISETP.LT.AND P3, PT, R234, c[0x0][0x178], !P0 ;  /* 0x00005e00ea007a0c */ /* 0x000fc40004761270 */
[----:B------:R-:W-:Y:S01]  /*29ea0*/  ISETP.LT.AND P0, PT, R233, c[0x0][0x178], !P0 ;  /* 0x00005e00e9007a0c */ /* 0x000fe20004701270 */
[----:B------:R4:W-:Y:S01]  /*29eb0*/  @P5 STG.E [R18.64], R119 ;  /* 0x0000007712005986 */ /* 0x0009e2000c101908 */
[----:B------:R-:W-:Y:S01]  /*29ec0*/  ISETP.LT.AND P2, PT, R240, c[0x0][0x178], !P1 ;  /* 0x00005e00f0007a0c */ /* 0x000fe20004f41270 */
[----:B-1----:R-:W-:Y:S02]  /*29ed0*/  IMAD.WIDE R12, R23, 0x4, R6 ;  /* 0x00000004170c7825 */ /* 0x002fe400078e0206 */
[----:B------:R1:W-:Y:S01]  /*29ee0*/  @P4 STG.E [R20.64], R131 ;  /* 0x0000008314004986 */ /* 0x0003e2000c101908 */
[----:B------:R-:W-:Y:S01]  /*29ef0*/  ISETP.LT.AND P4, PT, R235, c[0x0][0x178], !P1 ;  /* 0x00005e00eb007a0c */ /* 0x000fe20004f81270 */
[C---:B--2---:R-:W-:Y:S01]  /*29f00*/  IMAD.WIDE R14, R23.reuse, 0x4, R4 ;  /* 0x00000004170e7825 */ /* 0x044fe200078e0204 */
[----:B------:R-:W-:Y:S02]  /*29f10*/  ISETP.LT.AND P6, PT, R234, c[0x0][0x178], !P1 ;  /* 0x00005e00ea007a0c */ /* 0x000fe40004fc1270 */
[----:B------:R-:W-:-:S02]  /*29f20*/  IADD3 R23, R23, c[0x0][0x198], RZ ;  /* 0x0000660017177a10 */ /* 0x000fc40007ffe0ff */
[----:B------:R-:W-:-:S03]  /*29f30*/  IADD3 R3, R252, 0x6b, RZ ;  /* 0x0000006bfc037810 */ /* 0x000fc60007ffe0ff */
[----:B---3--:R-:W-:Y:S01]  /*29f40*/  IMAD.WIDE R16, R23, 0x4, R10 ;  /* 0x0000000417107825 */ /* 0x008fe200078e020a */
[----:B------:R-:W-:Y:S01]  /*29f50*/  ISETP.GE.AND P5, PT, R3, c[0x0][0x17c], PT ;  /* 0x00005f0003007a0c */ /* 0x000fe20003fa6270 */
[----:B------:R2:W-:Y:S02]  /*29f60*/  @P3 STG.E [R12.64], R151 ;  /* 0x000000970c003986 */ /* 0x0005e4000c101908 */
[----:B----4-:R-:W-:Y:S01]  /*29f70*/  IMAD.WIDE R18, R23, 0x4, R8 ;  /* 0x0000000417127825 */ /* 0x010fe200078e0208 */
[----:B------:R-:W-:Y:S01]  /*29f80*/  ISETP.LT.AND P1, PT, R233, c[0x0][0x178], !P1 ;  /* 0x00005e00e9007a0c */ /* 0x000fe20004f21270 */
[----:B------:R3:W-:Y:S02]  /*29f90*/  @P0 STG.E [R14.64], R167 ;  /* 0x000000a70e000986 */ /* 0x0007e4000c101908 */
[C---:B-1----:R-:W-:Y:S01]  /*29fa0*/  IMAD.WIDE R20, R23.reuse, 0x4, R6 ;  /* 0x0000000417147825 */ /* 0x042fe200078e0206 */
[----:B------:R-:W-:Y:S01]  /*29fb0*/  ISETP.LT.AND P0, PT, R240, c[0x0][0x178], !P5 ;  /* 0x00005e00f0007a0c */ /* 0x000fe20006f01270 */
[----:B------:R1:W-:Y:S01]  /*29fc0*/  @P2 STG.E [R16.64], R114 ;  /* 0x0000007210002986 */ /* 0x0003e2000c101908 */
[----:B------:R-:W-:-:S03]  /*29fd0*/  IADD3 R3, R23, c[0x0][0x198], RZ ;  /* 0x0000660017037a10 */ /* 0x000fc60007ffe0ff */
[----:B------:R4:W-:Y:S01]  /*29fe0*/  @P4 STG.E [R18.64], R134 ;  /* 0x0000008612004986 */ /* 0x0009e2000c101908 */
[----:B------:R-:W-:-:S03]  /*29ff0*/  ISETP.LT.AND P4, PT, R235, c[0x0][0x178], !P5 ;  /* 0x00005e00eb007a0c */ /* 0x000fc60006f81270 */
[----:B------:R4:W-:Y:S01]  /*2a000*/  @P6 STG.E [R20.64], R146 ;  /* 0x0000009214006986 */ /* 0x0009e2000c101908 */
[----:B------:R-:W-:Y:S01]  /*2a010*/  ISETP.LT.AND P6, PT, R234, c[0x0][0x178], !P5 ;  /* 0x00005e00ea007a0c */ /* 0x000fe20006fc1270 */
[----:B--2---:R-:W-:Y:S01]  /*2a020*/  IMAD.WIDE R12, R23, 0x4, R4 ;  /* 0x00000004170c7825 */ /* 0x004fe200078e0204 */
[----:B------:R-:W-:Y:S02]  /*2a030*/  IADD3 R0, R252, 0x6c, RZ ;  /* 0x0000006cfc007810 */ /* 0x000fe40007ffe0ff */
[----:B------:R-:W-:Y:S01]  /*2a040*/  ISETP.LT.AND P5, PT, R233, c[0x0][0x178], !P5 ;  /* 0x00005e00e9007a0c */ /* 0x000fe20006fa1270 */
[----:B---3--:R-:W-:Y:S01]  /*2a050*/  IMAD.WIDE R14, R3, 0x4, R10 ;  /* 0x00000004030e7825 */ /* 0x008fe200078e020a */
[----:B------:R-:W-:-:S03]  /*2a060*/  ISETP.GE.AND P3, PT, R0, c[0x0][0x17c], PT ;  /* 0x00005f0000007a0c */ /* 0x000fc60003f66270 */
[C---:B-1----:R-:W-:Y:S01]  /*2a070*/  IMAD.WIDE R16, R3.reuse, 0x4, R8 ;  /* 0x0000000403107825 */ /* 0x042fe200078e0208 */
[----:B------:R-:W-:Y:S01]  /*2a080*/  IADD3 R0, R252, 0x6d, RZ ;  /* 0x0000006dfc007810 */ /* 0x000fe20007ffe0ff */
[----:B------:R1:W-:Y:S02]  /*2a090*/  @P1 STG.E [R12.64], R158 ;  /* 0x0000009e0c001986 */ /* 0x0003e4000c101908 */
[C---:B----4-:R-:W-:Y:S01]  /*2a0a0*/  IMAD.WIDE R18, R3.reuse, 0x4, R6 ;  /* 0x0000000403127825 */ /* 0x050fe200078e0206 */
[----:B------:R-:W-:Y:S01]  /*2a0b0*/  ISETP.LT.AND P1, PT, R240, c[0x0][0x178], !P3 ;  /* 0x00005e00f0007a0c */ /* 0x000fe20005f21270 */
[----:B------:R2:W-:Y:S02]  /*2a0c0*/  @P0 STG.E [R14.64], R115 ;  /* 0x000000730e000986 */ /* 0x0005e4000c101908 */
[----:B------:R-:W-:Y:S02]  /*2a0d0*/  IMAD.WIDE R20, R3, 0x4, R4 ;  /* 0x0000000403147825 */ /* 0x000fe400078e0204 */
[----:B------:R3:W-:Y:S01]  /*2a0e0*/  @P4 STG.E [R16.64], R135 ;  /* 0x0000008710004986 */ /* 0x0007e2000c101908 */
[----:B------:R-:W-:-:S02]  /*2a0f0*/  ISETP.LT.AND P4, PT, R235, c[0x0][0x178], !P3 ;  /* 0x00005e00eb007a0c */ /* 0x000fc40005f81270 */
[----:B------:R-:W-:Y:S01]  /*2a100*/  ISETP.GE.AND P2, PT, R0, c[0x0][0x17c], PT ;  /* 0x00005f0000007a0c */ /* 0x000fe20003f46270 */
[----:B------:R4:W-:Y:S01]  /*2a110*/  @P6 STG.E [R18.64], R147 ;  /* 0x0000009312006986 */ /* 0x0009e2000c101908 */
[----:B------:R-:W-:Y:S02]  /*2a120*/  ISETP.LT.AND P6, PT, R234, c[0x0][0x178], !P3 ;  /* 0x00005e00ea007a0c */ /* 0x000fe40005fc1270 */
[----:B------:R-:W-:Y:S02]  /*2a130*/  IADD3 R23, R3, c[0x0][0x198], RZ ;  /* 0x0000660003177a10 */ /* 0x000fe40007ffe0ff */
[----:B------:R-:W-:Y:S01]  /*2a140*/  ISETP.LT.AND P3, PT, R233, c[0x0][0x178], !P3 ;  /* 0x00005e00e9007a0c */ /* 0x000fe20005f61270 */
[----:B------:R4:W-:Y:S01]  /*2a150*/  @P5 STG.E [R20.64], R159 ;  /* 0x0000009f14005986 */ /* 0x0009e2000c101908 */
[----:B------:R-:W-:Y:S01]  /*2a160*/  ISETP.LT.AND P5, PT, R240, c[0x0][0x178], !P2 ;  /* 0x00005e00f0007a0c */ /* 0x000fe200057a1270 */
[C---:B-1----:R-:W-:Y:S01]  /*2a170*/  IMAD.WIDE R12, R23.reuse, 0x4, R10 ;  /* 0x00000004170c7825 */ /* 0x042fe200078e020a */
[----:B------:R-:W-:-:S03]  /*2a180*/  IADD3 R3, R23, c[0x0][0x198], RZ ;  /* 0x0000660017037a10 */ /* 0x000fc60007ffe0ff */
[----:B--2---:R-:W-:Y:S01]  /*2a190*/  IMAD.WIDE R14, R23, 0x4, R8 ;  /* 0x00000004170e7825 */ /* 0x004fe200078e0208 */
[----:B------:R-:W-:-:S03]  /*2a1a0*/  IADD3 R0, R252, 0x6e, RZ ;  /* 0x0000006efc007810 */ /* 0x000fc60007ffe0ff */
[C---:B---3--:R-:W-:Y:S01]  /*2a1b0*/  IMAD.WIDE R16, R23.reuse, 0x4, R6 ;  /* 0x0000000417107825 */ /* 0x048fe200078e0206 */
[----:B------:R-:W-:Y:S03]  /*2a1c0*/  @P1 STG.E [R12.64], R110 ;  /* 0x0000006e0c001986 */ /* 0x000fe6000c101908 */
[----:B----4-:R-:W-:Y:S01]  /*2a1d0*/  IMAD.WIDE R18, R23, 0x4, R4 ;  /* 0x0000000417127825 */ /* 0x010fe200078e0204 */
[----:B------:R-:W-:Y:S01]  /*2a1e0*/  @P4 STG.E [R14.64], R122 ;  /* 0x0000007a0e004986 */ /* 0x000fe2000c101908 */
[----:B------:R-:W-:Y:S02]  /*2a1f0*/  ISETP.GE.AND P0, PT, R0, c[0x0][0x17c], PT ;  /* 0x00005f0000007a0c */ /* 0x000fe40003f06270 */
[----:B------:R-:W-:Y:S01]  /*2a200*/  IMAD.WIDE R20, R3, 0x4, R10 ;  /* 0x0000000403147825 */ /* 0x000fe200078e020a */
[----:B------:R1:W-:Y:S01]  /*2a210*/  @P6 STG.E [R16.64], R142 ;  /* 0x0000008e10006986 */ /* 0x0003e2000c101908 */
[----:B------:R-:W-:-:S03]  /*2a220*/  ISETP.LT.AND P4, PT, R235, c[0x0][0x178], !P2 ;  /* 0x00005e00eb007a0c */ /* 0x000fc60005781270 */
[----:B------:R2:W-:Y:S01]  /*2a230*/  @P3 STG.E [R18.64], R162 ;  /* 0x000000a212003986 */ /* 0x0005e2000c101908 */
[----:B------:R-:W-:Y:S02]  /*2a240*/  ISETP.LT.AND P3, PT, R234, c[0x0][0x178], !P2 ;  /* 0x00005e00ea007a0c */ /* 0x000fe40005761270 */
[----:B------:R-:W-:Y:S01]  /*2a250*/  ISETP.LT.AND P2, PT, R233, c[0x0][0x178], !P2 ;  /* 0x00005e00e9007a0c */ /* 0x000fe20005741270 */
[----:B------:R3:W-:Y:S01]  /*2a260*/  @P5 STG.E [R20.64], R111 ;  /* 0x0000006f14005986 */ /* 0x0007e2000c101908 */
[----:B------:R-:W-:Y:S02]  /*2a270*/  ISETP.LT.AND P6, PT, R240, c[0x0][0x178], !P0 ;  /* 0x00005e00f0007a0c */ /* 0x000fe400047c1270 */
[----:B------:R-:W-:Y:S01]  /*2a280*/  ISETP.LT.AND P5, PT, R235, c[0x0][0x178], !P0 ;  /* 0x00005e00eb007a0c */ /* 0x000fe200047a1270 */
[----:B------:R-:W4:Y:S01]  /*2a290*/  LDS.128 R12, [R2] ;  /* 0x00000000020c7984 */ /* 0x000f220000000c00 */
[C---:B------:R-:W-:Y:S01]  /*2a2a0*/  IADD3 R27, R3.reuse, c[0x0][0x198], RZ ;  /* 0x00006600031b7a10 */ /* 0x040fe20007ffe0ff */
[----:B------:R-:W-:Y:S01]  /*2a2b0*/  IMAD.WIDE R22, R3, 0x4, R8 ;  /* 0x0000000403167825 */ /* 0x000fe200078e0208 */
[----:B------:R-:W-:-:S03]  /*2a2c0*/  IADD3 R0, R252, 0x6f, RZ ;  /* 0x0000006ffc007810 */ /* 0x000fc60007ffe0ff */
[----:B------:R-:W-:Y:S01]  /*2a2d0*/  IMAD.WIDE R24, R3, 0x4, R6 ;  /* 0x0000000403187825 */ /* 0x000fe200078e0206 */
[----:B------:R-:W-:-:S03]  /*2a2e0*/  ISETP.GE.AND P1, PT, R0, c[0x0][0x17c], PT ;  /* 0x00005f0000007a0c */ /* 0x000fc60003f26270 */
[----:B-1----:R-:W-:Y:S01]  /*2a2f0*/  IMAD.WIDE R16, R3, 0x4, R4 ;  /* 0x0000000403107825 */ /* 0x002fe200078e0204 */
[----:B------:R1:W-:Y:S03]  /*2a300*/  @P4 STG.E [R22.64], R123 ;  /* 0x0000007b16004986 */ /* 0x0003e6000c101908 */
[C---:B--2---:R-:W-:Y:S01]  /*2a310*/  IMAD.WIDE R18, R27.reuse, 0x4, R10 ;  /* 0x000000041b127825 */ /* 0x044fe200078e020a */
[----:B------:R-:W-:Y:S03]  /*2a320*/  @P3 STG.E [R24.64], R143 ;  /* 0x0000008f18003986 */ /* 0x000fe6000c101908 */
[----:B---3--:R-:W-:Y:S01]  /*2a330*/  IMAD.WIDE R20, R27, 0x4, R8 ;  /* 0x000000041b147825 */ /* 0x008fe200078e0208 */
[----:B------:R2:W-:Y:S01]  /*2a340*/  @P2 STG.E [R16.64], R163 ;  /* 0x000000a310002986 */ /* 0x0005e2000c101908 */
[----:B------:R-:W-:-:S02]  /*2a350*/  ISETP.LT.AND P3, PT, R234, c[0x0][0x178], !P0 ;  /* 0x00005e00ea007a0c */ /* 0x000fc40004761270 */
        /* <DEDUP_REMOVED lines=11> */
[C---:B------:R-:W-:Y:S01]  /*2a410*/  IMAD.WIDE R24, R29.reuse, 0x4, R10 ;  /* 0x000000041d187825 */ /* 0x040fe200078e020a */
[----:B------:R1:W-:Y:S03]  /*2a420*/  @P3 STG.E [R22.64], R138 ;  /* 0x0000008a16003986 */ /* 0x0003e6000c101908 */
[C---:B------:R-:W-:Y:S01]  /*2a430*/  IMAD.WIDE R2, R29.reuse, 0x4, R8 ;  /* 0x000000041d027825 */ /* 0x040fe200078e0208 */
[----:B------:R-:W-:Y:S03]  /*2a440*/  @P0 STG.E [R16.64], R154 ;  /* 0x0000009a10000986 */ /* 0x000fe6000c101908 */
[----:B---3--:R-:W-:Y:S01]  /*2a450*/  IMAD.WIDE R18, R29, 0x4, R6 ;  /* 0x000000041d127825 */ /* 0x008fe200078e0206 */
[----:B------:R-:W-:Y:S01]  /*2a460*/  @P2 STG.E [R24.64], R107 ;  /* 0x0000006b18002986 */ /* 0x000fe2000c101908 */
[----:B------:R-:W-:-:S02]  /*2a470*/  ISETP.LT.AND P1, PT, R233, c[0x0][0x178], !P1 ;  /* 0x00005e00e9007a0c */ /* 0x000fc40004f21270 */
[----:B------:R-:W-:Y:S01]  /*2a480*/  ISETP.LT.AND P0, PT, R240, c[0x0][0x178], !P4 ;  /* 0x00005e00f0007a0c */ /* 0x000fe20006701270 */
[----:B------:R2:W-:Y:S01]  /*2a490*/  @P5 STG.E [R2.64], R127 ;  /* 0x0000007f02005986 */ /* 0x0005e2000c101908 */
[----:B------:R-:W-:-:S03]  /*2a4a0*/  ISETP.LT.AND P5, PT, R235, c[0x0][0x178], !P4 ;  /* 0x00005e00eb007a0c */ /* 0x000fc600067a1270 */
[----:B------:R-:W-:Y:S01]  /*2a4b0*/  @P6 STG.E [R18.64], R139 ;  /* 0x0000008b12006986 */ /* 0x000fe2000c101908 */
[----:B------:R-:W-:Y:S02]  /*2a4c0*/  ISETP.LT.AND P6, PT, R234, c[0x0][0x178], !P4 ;  /* 0x00005e00ea007a0c */ /* 0x000fe400067c1270 */
[C---:B------:R-:W-:Y:S01]  /*2a4d0*/  IADD3 R31, R29.reuse, c[0x0][0x198], RZ ;  /* 0x000066001d1f7a10 */ /* 0x040fe20007ffe0ff */
[----:B------:R-:W-:Y:S01]  /*2a4e0*/  IMAD.WIDE R20, R29, 0x4, R4 ;  /* 0x000000041d147825 */ /* 0x000fe200078e0204 */
[----:B------:R-:W-:Y:S01]  /*2a4f0*/  ISETP.LT.AND P4, PT, R233, c[0x0][0x178], !P4 ;  /* 0x00005e00e9007a0c */ /* 0x000fe20006781270 */
[----:B------:R-:W3:Y:S01]  /*2a500*/  LDS.128 R16, [R243] ;  /* 0x00000000f3107984 */ /* 0x000ee20000000c00 */
[----:B------:R-:W-:Y:S01]  /*2a510*/  IADD3 R0, R252, 0x71, RZ ;  /* 0x00000071fc007810 */ /* 0x000fe20007ffe0ff */
[----:B-1----:R-:W-:-:S04]  /*2a520*/  IMAD.WIDE R22, R31, 0x4, R10 ;  /* 0x000000041f167825 */ /* 0x002fc800078e020a */
[C---:B--2---:R-:W-:Y:S01]  /*2a530*/  IMAD.WIDE R2, R31.reuse, 0x4, R8 ;  /* 0x000000041f027825 */ /* 0x044fe200078e0208 */
[----:B------:R-:W-:Y:S01]  /*2a540*/  ISETP.GE.AND P3, PT, R0, c[0x0][0x17c], PT ;  /* 0x00005f0000007a0c */ /* 0x000fe20003f66270 */
[----:B------:R1:W-:Y:S02]  /*2a550*/  @P1 STG.E [R20.64], R155 ;  /* 0x0000009b14001986 */ /* 0x0003e4000c101908 */
[C---:B------:R-:W-:Y:S02]  /*2a560*/  IMAD.WIDE R24, R31.reuse, 0x4, R6 ;  /* 0x000000041f187825 */ /* 0x040fe400078e0206 */
[----:B------:R2:W-:Y:S02]  /*2a570*/  @P0 STG.E [R22.64], R180 ;  /* 0x000000b416000986 */ /* 0x0005e4000c101908 */
[----:B------:R-:W-:Y:S01]  /*2a580*/  IMAD.WIDE R26, R31, 0x4, R4 ;  /* 0x000000041f1a7825 */ /* 0x000fe200078e0204 */
[----:B------:R-:W-:Y:S01]  /*2a590*/  ISETP.LT.AND P0, PT, R240, c[0x0][0x178], !P3 ;  /* 0x00005e00f0007a0c */ /* 0x000fe20005f01270 */
[----:B------:R1:W-:Y:S01]  /*2a5a0*/  @P5 STG.E [R2.64], R196 ;  /* 0x000000c402005986 */ /* 0x0003e2000c101908 */
[----:B------:R-:W-:-:S03]  /*2a5b0*/  ISETP.LT.AND P5, PT, R235, c[0x0][0x178], !P3 ;  /* 0x00005e00eb007a0c */ /* 0x000fc60005fa1270 */
[----:B------:R2:W-:Y:S01]  /*2a5c0*/  @P6 STG.E [R24.64], R200 ;  /* 0x000000c818006986 */ /* 0x0005e2000c101908 */
[----:B------:R-:W-:-:S03]  /*2a5d0*/  IADD3 R31, R31, c[0x0][0x198], RZ ;  /* 0x000066001f1f7a10 */ /* 0x000fc60007ffe0ff */
[----:B----4-:R4:W-:Y:S01]  /*2a5e0*/  @P4 STG.E [R26.64], R12 ;  /* 0x0000000c1a004986 */ /* 0x0109e2000c101908 */
[----:B------:R-:W-:Y:S02]  /*2a5f0*/  ISETP.LT.AND P4, PT, R234, c[0x0][0x178], !P3 ;  /* 0x00005e00ea007a0c */ /* 0x000fe40005f81270 */
[----:B------:R-:W-:Y:S01]  /*2a600*/  IADD3 R0, R252, 0x72, RZ ;  /* 0x00000072fc007810 */ /* 0x000fe20007ffe0ff */
[----:B-1----:R-:W-:-:S03]  /*2a610*/  IMAD.WIDE R20, R31, 0x4, R10 ;  /* 0x000000041f147825 */ /* 0x002fc600078e020a */
[----:B------:R-:W-:Y:S01]  /*2a620*/  ISETP.GE.AND P2, PT, R0, c[0x0][0x17c], PT ;  /* 0x00005f0000007a0c */ /* 0x000fe20003f46270 */
[----:B--2---:R-:W-:Y:S01]  /*2a630*/  IMAD.WIDE R22, R31, 0x4, R8 ;  /* 0x000000041f167825 */ /* 0x004fe200078e0208 */
[----:B------:R-:W-:-:S03]  /*2a640*/  ISETP.LT.AND P3, PT, R233, c[0x0][0x178], !P3 ;  /* 0x00005e00e9007a0c */ /* 0x000fc60005f61270 */
[----:B------:R-:W-:Y:S01]  /*2a650*/  IMAD.WIDE R2, R31, 0x4, R6 ;  /* 0x000000041f027825 */ /* 0x000fe200078e0206 */
[----:B------:R-:W-:Y:S01]  /*2a660*/  @P0 STG.E [R20.64], R181 ;  /* 0x000000b514000986 */ /* 0x000fe2000c101908 */
[----:B------:R-:W-:-:S03]  /*2a670*/  ISETP.LT.AND P6, PT, R240, c[0x0][0x178], !P2 ;  /* 0x00005e00f0007a0c */ /* 0x000fc600057c1270 */
[----:B------:R-:W-:Y:S01]  /*2a680*/  @P5 STG.E [R22.64], R197 ;  /* 0x000000c516005986 */ /* 0x000fe2000c101908 */
[----:B------:R-:W-:-:S03]  /*2a690*/  ISETP.LT.AND P5, PT, R235, c[0x0][0x178], !P2 ;  /* 0x00005e00eb007a0c */ /* 0x000fc600057a1270 */
[----:B------:R1:W-:Y:S01]  /*2a6a0*/  @P4 STG.E [R2.64], R201 ;  /* 0x000000c902004986 */ /* 0x0003e2000c101908 */
[----:B------:R-:W-:Y:S02]  /*2a6b0*/  ISETP.LT.AND P4, PT, R234, c[0x0][0x178], !P2 ;  /* 0x00005e00ea007a0c */ /* 0x000fe40005781270 */
[C---:B------:R-:W-:Y:S01]  /*2a6c0*/  IADD3 R33, R31.reuse, c[0x0][0x198], RZ ;  /* 0x000066001f217a10 */ /* 0x040fe20007ffe0ff */
[----:B------:R-:W2:Y:S01]  /*2a6d0*/  LDS.128 R20, [R242] ;  /* 0x00000000f2147984 */ /* 0x000ea20000000c00 */
[----:B------:R-:W-:Y:S01]  /*2a6e0*/  IADD3 R0, R252, 0x73, RZ ;  /* 0x00000073fc007810 */ /* 0x000fe20007ffe0ff */
[----:B------:R-:W-:-:S04]  /*2a6f0*/  IMAD.WIDE R24, R31, 0x4, R4 ;  /* 0x000000041f187825 */ /* 0x000fc800078e0204 */
[----:B----4-:R-:W-:Y:S01]  /*2a700*/  IMAD.WIDE R26, R33, 0x4, R10 ;  /* 0x00000004211a7825 */ /* 0x010fe200078e020a */
[----:B------:R-:W-:-:S03]  /*2a710*/  ISETP.GE.AND P1, PT, R0, c[0x0][0x17c], PT ;  /* 0x00005f0000007a0c */ /* 0x000fc60003f26270 */
[C---:B------:R-:W-:Y:S01]  /*2a720*/  IMAD.WIDE R28, R33.reuse, 0x4, R8 ;  /* 0x00000004211c7825 */ /* 0x040fe200078e0208 */
        /* <DEDUP_REMOVED lines=9> */
[----:B------:R-:W-:Y:S02]  /*2a7c0*/  IADD3 R35, R33, c[0x0][0x198], RZ ;  /* 0x0000660021237a10 */ /* 0x000fe40007ffe0ff */
[----:B------:R-:W-:Y:S01]  /*2a7d0*/  ISETP.LT.AND P1, PT, R233, c[0x0][0x178], !P1 ;  /* 0x00005e00e9007a0c */ /* 0x000fe20004f21270 */
[----:B-1----:R-:W-:Y:S01]  /*2a7e0*/  IMAD.WIDE R2, R33, 0x4, R4 ;  /* 0x0000000421027825 */ /* 0x002fe200078e0204 */
[----:B------:R-:W-:-:S03]  /*2a7f0*/  IADD3 R0, R252, 0x74, RZ ;  /* 0x00000074fc007810 */ /* 0x000fc60007ffe0ff */
[----:B----4-:R-:W-:Y:S01]  /*2a800*/  IMAD.WIDE R12, R35, 0x4, R10 ;  /* 0x00000004230c7825 */ /* 0x010fe200078e020a */
[----:B------:R-:W-:-:S03]  /*2a810*/  ISETP.GE.AND P0, PT, R0, c[0x0][0x17c], PT ;  /* 0x00005f0000007a0c */ /* 0x000fc60003f06270 */
[C---:B------:R-:W-:Y:S01]  /*2a820*/  IMAD.WIDE R24, R35.reuse, 0x4, R8 ;  /* 0x0000000423187825 */ /* 0x040fe200078e0208 */
[----:B------:R-:W-:Y:S01]  /*2a830*/  IADD3 R0, R252, 0x75, RZ ;  /* 0x00000075fc007810 */ /* 0x000fe20007ffe0ff */
[----:B---3--:R1:W-:Y:S02]  /*2a840*/  @P2 STG.E [R2.64], R16 ;  /* 0x0000001002002986 */ /* 0x0083e4000c101908 */
[C---:B------:R-:W-:Y:S02]  /*2a850*/  IMAD.WIDE R26, R35.reuse, 0x4, R6 ;  /* 0x00000004231a7825 */ /* 0x040fe400078e0206 */
[----:B------:R3:W-:Y:S02]  /*2a860*/  @P6 STG.E [R12.64], R177 ;  /* 0x000000b10c006986 */ /* 0x0007e4000c101908 */
[----:B--2---:R-:W-:Y:S01]  /*2a870*/  IMAD.WIDE R28, R35, 0x4, R4 ;  /* 0x00000004231c7825 */ /* 0x004fe200078e0204 */
[----:B------:R-:W-:Y:S01]  /*2a880*/  ISETP.LT.AND P2, PT, R240, c[0x0][0x178], !P0 ;  /* 0x00005e00f0007a0c */ /* 0x000fe20004741270 */
[----:B------:R-:W-:Y:S01]  /*2a890*/  @P4 STG.E [R24.64], R193 ;  /* 0x000000c118004986 */ /* 0x000fe2000c101908 */
[----:B------:R-:W-:-:S02]  /*2a8a0*/  ISETP.GE.AND P3, PT, R0, c[0x0][0x17c], PT ;  /* 0x00005f0000007a0c */ /* 0x000fc40003f66270 */
[----:B------:R-:W-:Y:S01]  /*2a8b0*/  ISETP.LT.AND P4, PT, R235, c[0x0][0x178], !P0 ;  /* 0x00005e00eb007a0c */ /* 0x000fe20004781270 */
[----:B------:R-:W-:Y:S01]  /*2a8c0*/  @P5 STG.E [R26.64], R205 ;  /* 0x000000cd1a005986 */ /* 0x000fe2000c101908 */
[----:B------:R-:W-:-:S03]  /*2a8d0*/  IADD3 R33, R35, c[0x0][0x198], RZ ;  /* 0x0000660023217a10 */ /* 0x000fc60007ffe0ff */
[----:B------:R2:W-:Y:S01]  /*2a8e0*/  @P1 STG.E [R28.64], R17 ;  /* 0x000000111c001986 */ /* 0x0005e2000c101908 */
[----:B------:R-:W-:Y:S02]  /*2a8f0*/  ISETP.LT.AND P1, PT, R234, c[0x0][0x178], !P0 ;  /* 0x00005e00ea007a0c */ /* 0x000fe40004721270 */
[----:B------:R-:W-:Y:S01]  /*2a900*/  ISETP.LT.AND P0, PT, R233, c[0x0][0x178], !P0 ;  /* 0x00005e00e9007a0c */ /* 0x000fe20004701270 */
[----:B------:R-:W4:Y:S01]  /*2a910*/  LDS.128 R24, [R241] ;  /* 0x00000000f1187984 */ /* 0x000f220000000c00 */
[----:B------:R-:W-:Y:S01]  /*2a920*/  ISETP.LT.AND P5, PT, R240, c[0x0][0x178], !P3 ;  /* 0x00005e00f0007a0c */ /* 0x000fe20005fa1270 */
[C---:B------:R-:W-:Y:S01]  /*2a930*/  IMAD.WIDE R30, R33.reuse, 0x4, R10 ;  /* 0x00000004211e7825 */ /* 0x040fe200078e020a */
[----:B------:R-:W-:-:S03]  /*2a940*/  IADD3 R35, R33, c[0x0][0x198], RZ ;  /* 0x0000660021237a10 */ /* 0x000fc60007ffe0ff */
[----:B-1----:R-:W-:Y:S01]  /*2a950*/  IMAD.WIDE R2, R33, 0x4, R8 ;  /* 0x0000000421027825 */ /* 0x002fe200078e0208 */
[----:B------:R-:W-:-:S03]  /*2a960*/  IADD3 R0, R252, 0x76, RZ ;  /* 0x00000076fc007810 */ /* 0x000fc60007ffe0ff */
[C---:B---3--:R-:W-:Y:S01]  /*2a970*/  IMAD.WIDE R12, R33.reuse, 0x4, R6 ;  /* 0x00000004210c7825 */ /* 0x048fe200078e0206 */
[----:B------:R1:W-:Y:S03]  /*2a980*/  @P2 STG.E [R30.64], R172 ;  /* 0x000000ac1e002986 */ /* 0x0003e6000c101908 */
[----:B--2---:R-:W-:Y:S01]  /*2a990*/  IMAD.WIDE R16, R33, 0x4, R4 ;  /* 0x0000000421107825 */ /* 0x004fe200078e0204 */
[----:B------:R2:W-:Y:S01]  /*2a9a0*/  @P4 STG.E [R2.64], R184 ;  /* 0x000000b802004986 */ /* 0x0005e2000c101908 */
        /* <DEDUP_REMOVED lines=17> */
[C---:B------:R-:W-:Y:S01]  /*2aac0*/  IMAD.WIDE R16, R33.reuse, 0x4, R10 ;  /* 0x0000000421107825 */ /* 0x040fe200078e020a */
        /* <DEDUP_REMOVED lines=10> */
[C---:B------:R-:W-:Y:S01]  /*2ab70*/  IADD3 R35, R33.reuse, c[0x0][0x198], RZ ;  /* 0x0000660021237a10 */ /* 0x040fe20007ffe0ff */
[----:B-1----:R-:W-:Y:S01]  /*2ab80*/  IMAD.WIDE R30, R33, 0x4, R6 ;  /* 0x00000004211e7825 */ /* 0x002fe200078e0206 */
[----:B------:R-:W-:-:S03]  /*2ab90*/  IADD3 R0, R252, 0x78, RZ ;  /* 0x00000078fc007810 */ /* 0x000fc60007ffe0ff */
[----:B--2---:R-:W-:Y:S01]  /*2aba0*/  IMAD.WIDE R2, R33, 0x4, R4 ;  /* 0x0000000421027825 */ /* 0x004fe200078e0204 */
[----:B------:R-:W-:-:S03]  /*2abb0*/  ISETP.LT.AND P4, PT, R233, c[0x0][0x178], !P4 ;  /* 0x00005e00e9007a0c */ /* 0x000fc60006781270 */
[C---:B---3--:R-:W-:Y:S01]  /*2abc0*/  IMAD.WIDE R12, R35.reuse, 0x4, R10 ;  /* 0x00000004230c7825 */ /* 0x048fe200078e020a */
[----:B------:R-:W-:Y:S01]  /*2abd0*/  ISETP.GE.AND P0, PT, R0, c[0x0][0x17c], PT ;  /* 0x00005f0000007a0c */ /* 0x000fe20003f06270 */
[----:B------:R-:W-:Y:S02]  /*2abe0*/  @P2 STG.E [R30.64], R212 ;  /* 0x000000d41e002986 */ /* 0x000fe4000c101908 */
[C---:B------:R-:W-:Y:S02]  /*2abf0*/  IMAD.WIDE R16, R35.reuse, 0x4, R8 ;  /* 0x0000000423107825 */ /* 0x040fe400078e0208 */
[----:B----4-:R1:W-:Y:S02]  /*2ac00*/  @P6 STG.E [R2.64], R24 ;  /* 0x0000001802006986 */ /* 0x0103e4000c101908 */
[----:B------:R-:W-:Y:S02]  /*2ac10*/  IMAD.WIDE R20, R35, 0x4, R6 ;  /* 0x0000000423147825 */ /* 0x000fe400078e0206 */
[----:B------:R2:W-:Y:S01]  /*2ac20*/  @P5 STG.E [R12.64], R169 ;  /* 0x000000a90c005986 */ /* 0x0005e2000c101908 */
[----:B------:R-:W-:-:S03]  /*2ac30*/  IADD3 R0, R252, 0x79, RZ ;  /* 0x00000079fc007810 */ /* 0x000fc60007ffe0ff */
[----:B------:R3:W-:Y:S01]  /*2ac40*/  @P3 STG.E [R16.64], R189 ;  /* 0x000000bd10003986 */ /* 0x0007e2000c101908 */
[----:B------:R-:W-:Y:S01]  /*2ac50*/  ISETP.LT.AND P3, PT, R240, c[0x0][0x178], !P0 ;  /* 0x00005e00f0007a0c */ /* 0x000fe20004761270 */
[----:B------:R-:W-:Y:S02]  /*2ac60*/  IMAD.WIDE R28, R35, 0x4, R4 ;  /* 0x00000004231c7825 */ /* 0x000fe400078e0204 */
[----:B------:R4:W-:Y:S01]  /*2ac70*/  @P1 STG.E [R20.64], R213 ;  /* 0x000000d514001986 */ /* 0x0009e2000c101908 */
[----:B------:R-:W-:Y:S02]  /*2ac80*/  ISETP.LT.AND P1, PT, R235, c[0x0][0x178], !P0 ;  /* 0x00005e00eb007a0c */ /* 0x000fe40004721270 */
[----:B------:R-:W-:Y:S02]  /*2ac90*/  ISETP.LT.AND P6, PT, R234, c[0x0][0x178], !P0 ;  /* 0x00005e00ea007a0c */ /* 0x000fe400047c1270 */
[----:B------:R-:W-:Y:S02]  /*2aca0*/  IADD3 R35, R35, c[0x0][0x198], RZ ;  /* 0x0000660023237a10 */ /* 0x000fe40007ffe0ff */
[----:B------:R-:W-:-:S02]  /*2acb0*/  ISETP.LT.AND P0, PT, R233, c[0x0][0x178], !P0 ;  /* 0x00005e00e9007a0c */ /* 0x000fc40004701270 */
[----:B------:R-:W-:Y:S01]  /*2acc0*/  ISETP.GE.AND P2, PT, R0, c[0x0][0x17c], PT ;  /* 0x00005f0000007a0c */ /* 0x000fe20003f46270 */
[----:B------:R4:W-:Y:S01]  /*2acd0*/  @P4 STG.E [R28.64], R25 ;  /* 0x000000191c004986 */ /* 0x0009e2000c101908 */
[C---:B-1----:R-:W-:Y:S02]  /*2ace0*/  IMAD.WIDE R2, R35.reuse, 0x4, R10 ;  /* 0x0000000423027825 */ /* 0x042fe400078e020a */
[----:B------:R-:W-:Y:S02]  /*2acf0*/  ISETP.LT.AND P4, PT, R240, c[0x0][0x178], !P2 ;  /* 0x00005e00f0007a0c */ /* 0x000fe40005781270 */
[----:B--2---:R-:W-:Y:S01]  /*2ad00*/  IMAD.WIDE R12, R35, 0x4, R8 ;  /* 0x00000004230c7825 */ /* 0x004fe200078e0208 */
[----:B------:R-:W-:-:S03]  /*2ad10*/  IADD3 R0, R252, 0x7a, RZ ;  /* 0x0000007afc007810 */ /* 0x000fc60007ffe0ff */
[C---:B---3--:R-:W-:Y:S01]  /*2ad20*/  IMAD.WIDE R16, R35.reuse, 0x4, R6 ;  /* 0x0000000423107825 */ /* 0x048fe200078e0206 */
[C---:B------:R-:W-:Y:S01]  /*2ad30*/  IADD3 R33, R35.reuse, c[0x0][0x198], RZ ;  /* 0x0000660023217a10 */ /* 0x040fe20007ffe0ff */
[----:B------:R1:W-:Y:S02]  /*2ad40*/  @P3 STG.E [R2.64], R182 ;  /* 0x000000b602003986 */ /* 0x0003e4000c101908 */
[----:B----4-:R-:W-:Y:S02]  /*2ad50*/  IMAD.WIDE R20, R35, 0x4, R4 ;  /* 0x0000000423147825 */ /* 0x010fe400078e0204 */
[----:B------:R2:W-:Y:S01]  /*2ad60*/  @P1 STG.E [R12.64], R198 ;  /* 0x000000c60c001986 */ /* 0x0005e2000c101908 */
[----:B------:R-:W-:Y:S01]  /*2ad70*/  ISETP.GE.AND P5, PT, R0, c[0x0][0x17c], PT ;  /* 0x00005f0000007a0c */ /* 0x000fe20003fa6270 */
[----:B------:R-:W-:Y:S02]  /*2ad80*/  IMAD.WIDE R30, R33, 0x4, R10 ;  /* 0x00000004211e7825 */ /* 0x000fe400078e020a */
[----:B------:R3:W-:Y:S01]  /*2ad90*/  @P6 STG.E [R16.64], R202 ;  /* 0x000000ca10006986 */ /* 0x0007e2000c101908 */
[----:B------:R-:W-:-:S03]  /*2ada0*/  ISETP.LT.AND P1, PT, R234, c[0x0][0x178], !P2 ;  /* 0x00005e00ea007a0c */ /* 0x000fc60005721270 */
[----:B------:R4:W-:Y:S01]  /*2adb0*/  @P0 STG.E [R20.64], R14 ;  /* 0x0000000e14000986 */ /* 0x0009e2000c101908 */
[----:B------:R-:W-:Y:S02]  /*2adc0*/  ISETP.LT.AND P0, PT, R235, c[0x0][0x178], !P2 ;  /* 0x00005e00eb007a0c */ /* 0x000fe40005701270 */
        /* <DEDUP_REMOVED lines=21> */
[C---:B------:R-:W-:Y:S02]  /*2af20*/  IADD3 R31, R29.reuse, c[0x0][0x198], RZ ;  /* 0x000066001d1f7a10 */ /* 0x040fe40007ffe0ff */
[----:B------:R-:W-:Y:S01]  /*2af30*/  ISETP.LT.AND P4, PT, R234, c[0x0][0x178], !P3 ;  /* 0x00005e00ea007a0c */ /* 0x000fe20005f81270 */
[----:B-1----:R-:W-:Y:S01]  /*2af40*/  IMAD.WIDE R2, R29, 0x4, R6 ;  /* 0x000000041d027825 */ /* 0x002fe200078e0206 */
[----:B------:R-:W-:-:S03]  /*2af50*/  IADD3 R28, R252, 0x7c, RZ ;  /* 0x0000007cfc1c7810 */ /* 0x000fc60007ffe0ff */
[----:B--2---:R-:W-:Y:S01]  /*2af60*/  IMAD.WIDE R12, R29, 0x4, R4 ;  /* 0x000000041d0c7825 */ /* 0x004fe200078e0204 */
[----:B------:R-:W-:-:S03]  /*2af70*/  ISETP.GE.AND P2, PT, R28, c[0x0][0x17c], PT ;  /* 0x00005f001c007a0c */ /* 0x000fc60003f46270 */
[C---:B---3--:R-:W-:Y:S01]  /*2af80*/  IMAD.WIDE R14, R31.reuse, 0x4, R10 ;  /* 0x000000041f0e7825 */ /* 0x048fe200078e020a */
[----:B------:R1:W-:Y:S03]  /*2af90*/  @P1 STG.E [R2.64], R206 ;  /* 0x000000ce02001986 */ /* 0x0003e6000c101908 */
[----:B------:R-:W-:Y:S01]  /*2afa0*/  IMAD.WIDE R16, R31, 0x4, R8 ;  /* 0x000000041f107825 */ /* 0x000fe200078e0208 */
[----:B------:R2:W-:Y:S01]  /*2afb0*/  @P5 STG.E [R12.64], R18 ;  /* 0x000000120c005986 */ /* 0x0005e2000c101908 */
[----:B------:R-:W-:Y:S02]  /*2afc0*/  ISETP.LT.AND P3, PT, R233, c[0x0][0x178], !P3 ;  /* 0x00005e00e9007a0c */ /* 0x000fe40005f61270 */
[----:B----4-:R-:W-:Y:S01]  /*2afd0*/  IMAD.WIDE R20, R31, 0x4, R6 ;  /* 0x000000041f147825 */ /* 0x010fe200078e0206 */
        /* <DEDUP_REMOVED lines=8> */
[----:B------:R-:W-:Y:S02]  /*2b060*/  IADD3 R0, R252, 0x7d, RZ ;  /* 0x0000007dfc007810 */ /* 0x000fe40007ffe0ff */
[----:B------:R-:W-:Y:S01]  /*2b070*/  ISETP.LT.AND P2, PT, R233, c[0x0][0x178], !P2 ;  /* 0x00005e00e9007a0c */ /* 0x000fe20005741270 */
[----:B--2---:R-:W-:Y:S01]  /*2b080*/  IMAD.WIDE R12, R25, 0x4, R10 ;  /* 0x00000004190c7825 */ /* 0x004fe200078e020a */
[----:B------:R-:W-:-:S03]  /*2b090*/  ISETP.GE.AND P1, PT, R0, c[0x0][0x17c], PT ;  /* 0x00005f0000007a0c */ /* 0x000fc60003f26270 */
[C---:B---3--:R-:W-:Y:S01]  /*2b0a0*/  IMAD.WIDE R14, R25.reuse, 0x4, R8 ;  /* 0x00000004190e7825 */ /* 0x048fe200078e0208 */
[----:B------:R1:W-:Y:S03]  /*2b0b0*/  @P3 STG.E [R2.64], R19 ;  /* 0x0000001302003986 */ /* 0x0003e6000c101908 */
[----:B----4-:R-:W-:Y:S01]  /*2b0c0*/  IMAD.WIDE R16, R25, 0x4, R6 ;  /* 0x0000000419107825 */ /* 0x010fe200078e0206 */
[----:B------:R2:W-:Y:S01]  /*2b0d0*/  @P6 STG.E [R12.64], R174 ;  /* 0x000000ae0c006986 */ /* 0x0005e2000c101908 */
[----:B------:R-:W-:-:S03]  /*2b0e0*/  IADD3 R0, R252, 0x7e, RZ ;  /* 0x0000007efc007810 */ /* 0x000fc60007ffe0ff */
[----:B------:R3:W-:Y:S01]  /*2b0f0*/  @P5 STG.E [R14.64], R186 ;  /* 0x000000ba0e005986 */ /* 0x0007e2000c101908 */
[----:B------:R-:W-:Y:S01]  /*2b100*/  ISETP.LT.AND P5, PT, R240, c[0x0][0x178], !P1 ;  /* 0x00005e00f0007a0c */ /* 0x000fe20004fa1270 */
[----:B------:R-:W-:Y:S01]  /*2b110*/  IMAD.WIDE R20, R25, 0x4, R4 ;  /* 0x0000000419147825 */ /* 0x000fe200078e0204 */
[----:B------:R-:W-:Y:S01]  /*2b120*/  ISETP.LT.AND P6, PT, R235, c[0x0][0x178], !P1 ;  /* 0x00005e00eb007a0c */ /* 0x000fe20004fc1270 */
[----:B------:R4:W-:Y:S01]  /*2b130*/  @P4 STG.E [R16.64], R210 ;  /* 0x000000d210004986 */ /* 0x0009e2000c101908 */
[----:B------:R-:W-:Y:S02]  /*2b140*/  ISETP.LT.AND P4, PT, R234, c[0x0][0x178], !P1 ;  /* 0x00005e00ea007a0c */ /* 0x000fe40004f81270 */
[----:B------:R-:W-:Y:S02]  /*2b150*/  ISETP.GE.AND P0, PT, R0, c[0x0][0x17c], PT ;  /* 0x00005f0000007a0c */ /* 0x000fe40003f06270 */
        /* <DEDUP_REMOVED lines=22> */
[----:B------:R-:W-:Y:S02]  /*2b2c0*/  ISETP.LT.AND P2, PT, R234, c[0x0][0x178], !P3 ;  /* 0x00005e00ea007a0c */ /* 0x000fe40005f41270 */
[----:B------:R-:W-:-:S02]  /*2b2d0*/  IADD3 R21, R25, c[0x0][0x198], RZ ;  /* 0x0000660019157a10 */ /* 0x000fc40007ffe0ff */
[----:B------:R-:W-:Y:S01]  /*2b2e0*/  ISETP.LT.AND P3, PT, R233, c[0x0][0x178], !P3 ;  /* 0x00005e00e9007a0c */ /* 0x000fe20005f61270 */
[----:B-1----:R-:W-:-:S04]  /*2b2f0*/  IMAD.WIDE R2, R25, 0x4, R8 ;  /* 0x0000000419027825 */ /* 0x002fc800078e0208 */
[C---:B--2---:R-:W-:Y:S01]  /*2b300*/  IMAD.WIDE R12, R25.reuse, 0x4, R6 ;  /* 0x00000004190c7825 */ /* 0x044fe200078e0206 */
[----:B------:R4:W-:Y:S03]  /*2b310*/  @P4 STG.E [R2.64], R190 ;  /* 0x000000be02004986 */ /* 0x0009e6000c101908 */
[----:B---3--:R-:W-:Y:S01]  /*2b320*/  IMAD.WIDE R14, R25, 0x4, R4 ;  /* 0x00000004190e7825 */ /* 0x008fe200078e0204 */
[----:B------:R4:W-:Y:S03]  /*2b330*/  @P1 STG.E [R12.64], R214 ;  /* 0x000000d60c001986 */ /* 0x0009e6000c101908 */
[C---:B------:R-:W-:Y:S01]  /*2b340*/  IMAD.WIDE R10, R21.reuse, 0x4, R10 ;  /* 0x00000004150a7825 */ /* 0x040fe200078e020a */
[----:B------:R4:W-:Y:S03]  /*2b350*/  @P0 STG.E [R14.64], R26 ;  /* 0x0000001a0e000986 */ /* 0x0009e6000c101908 */
[C---:B------:R-:W-:Y:S01]  /*2b360*/  IMAD.WIDE R8, R21.reuse, 0x4, R8 ;  /* 0x0000000415087825 */ /* 0x040fe200078e0208 */
[----:B------:R4:W-:Y:S03]  /*2b370*/  @P5 STG.E [R10.64], R171 ;  /* 0x000000ab0a005986 */ /* 0x0009e6000c101908 */
[C---:B------:R-:W-:Y:S01]  /*2b380*/  IMAD.WIDE R6, R21.reuse, 0x4, R6 ;  /* 0x0000000415067825 */ /* 0x040fe200078e0206 */
[----:B------:R4:W-:Y:S04]  /*2b390*/  @P6 STG.E [R8.64], R191 ;  /* 0x000000bf08006986 */ /* 0x0009e8000c101908 */
[----:B------:R4:W-:Y:S01]  /*2b3a0*/  @P2 STG.E [R6.64], R215 ;  /* 0x000000d706002986 */ /* 0x0009e2000c101908 */
[----:B------:R-:W-:Y:S01]  /*2b3b0*/  IMAD.WIDE R4, R21, 0x4, R4 ;  /* 0x0000000415047825 */ /* 0x000fe200078e0204 */
[----:B------:R-:W-:Y:S06]  /*2b3c0*/  @!P3 EXIT ;  /* 0x000000000000b94d */ /* 0x000fec0003800000 */
[----:B------:R-:W-:Y:S01]  /*2b3d0*/  STG.E [R4.64], R27 ;  /* 0x0000001b04007986 */ /* 0x000fe2000c101908 */
[----:B------:R-:W-:Y:S05]  /*2b3e0*/  EXIT ;  /* 0x000000000000794d */ /* 0x000fea0003800000 */
.L_x_2:
[----:B------:R-:W-:-:S00]  /*2b3f0*/  BRA `(.L_x_2) ;  /* 0xfffffff000007947 */ /* 0x000fc0000383ffff */
[----:B------:R-:W-:-:S00]  /*2b400*/  NOP ;  /* 0x0000000000007918 */ /* 0x000fc00000000000 */
[----:B------:R-:W-:-:S00]  /*2b410*/  NOP ;  /* 0x0000000000007918 */ /* 0x000fc00000000000 */
[----:B------:R-:W-:-:S00]  /*2b420*/  NOP ;  /* 0x0000000000007918 */ /* 0x000fc00000000000 */
[----:B------:R-:W-:-:S00]  /*2b430*/  NOP ;  /* 0x0000000000007918 */ /* 0x000fc00000000000 */
[----:B------:R-:W-:-:S00]  /*2b440*/  NOP ;  /* 0x0000000000007918 */ /* 0x000fc00000000000 */
[----:B------:R-:W-:-:S00]  /*2b450*/  NOP ;  /* 0x0000000000007918 */ /* 0x000fc00000000000 */
[----:B------:R-:W-:-:S00]  /*2b460*/  NOP ;  /* 0x0000000000007918 */ /* 0x000fc00000000000 */
[----:B------:R-:W-:-:S00]  /*2b470*/  NOP ;  /* 0x0000000000007918 */ /* 0x000fc00000000000 */
.L_x_3:


//--------------------- .nv.shared.matmul_kernel  --------------------------
	.section	.nv.shared.matmul_kernel,"aw",@nobits
	.sectionflags	@""
	.align	16
